	.target	sm_90a

	.elftype	@"ET_EXEC"


//--------------------- .note.nv.tkinfo           --------------------------
	.section	.note.nv.tkinfo,"",@"SHT_NOTE"
	.sectionflags	@"SHF_NOTE_NV_TKINFO"
	.tkinfo
        /*0018*/ 	.word	0x00000002
        /*0030*/ 	.string	""
        /*0030*/ 	.string	"ptxas"
        /*0030*/ 	.string	"Cuda compilation tools, release 13.0, V13.0.88"
        /*0030*/ 	.string	"Build cuda_13.0.r13.0/compiler.36424714_0"
        /*0030*/ 	.string	"-arch sm_90a -m 64 "



//--------------------- .note.nv.cuinfo           --------------------------
	.section	.note.nv.cuinfo,"",@"SHT_NOTE"
	.sectionflags	@"SHF_NOTE_NV_CUINFO"
        /*0018*/ 	.short	0x0002
        /*001a*/ 	.short	0x005a
        /*001c*/ 	.short	0x0082
	.zero		2


//--------------------- .nv.info                  --------------------------
	.section	.nv.info,"",@"SHT_CUDA_INFO"
	.align	4


	//----- nvinfo : EIATTR_REGCOUNT
	.align		4
        /*0000*/ 	.byte	0x04, 0x2f
        /*0002*/ 	.short	(.L_18 - .L_17)
	.align		4
.L_17:
        /*0004*/ 	.word	index@(_ZN7cutlass13device_kernelINS_4gemm6kernel13GemmUniversalIN4cute5tupleIJiiiiEEENS1_10collective13CollectiveMmaINS1_34MainloopSm90TmaGmmaWarpSpecializedILi6ENS5_IJNS4_1CILi2EEENSA_ILi1EEESC_EEENS1_35KernelTmaWarpSpecializedCooperativeEEENS5_IJNSA_ILi128EEESG_NSA_ILi64EEEEEENS_10bfloat16_tENS5_IJlSC_lEEESJ_SK_NS4_8TiledMMAINS4_8MMA_AtomIJNS4_4SM904GMMA28MMA_64x128x16_F32BF16BF16_SSILNSO_5MajorE0ELSQ_0ELNSO_7ScaleInE1ELSR_1EEEEEENS4_6LayoutISD_NS5_IJSC_NSA_ILi0EEESV_EEEEENS5_IJNS4_10UnderscoreESY_SY_EEEEENS4_13SM90_TMA_LOADENS4_14ComposedLayoutINS4_7SwizzleILi3ELi4ELi3EEENS4_18smem_ptr_flag_bitsILi16EEENSU_INS5_IJNSA_ILi8EEESH_EEENS5_IJSH_SC_EEEEEEEvNS4_8identityENS4_23SM90_TMA_LOAD_MULTICASTES1B_vS1C_EENS_8epilogue10collective18CollectiveEpilogueINS1F_22Sm90TmaWarpSpecializedILi4ELi2ELi16ELb1ELb0EEEJSI_NS5_IJSG_NSA_ILi32EEEEEESJ_SK_SJ_SK_NS1F_6fusion15FusionCallbacksIS1J_NS1M_13LinCombEltActINS1F_6thread7SigmoidESJ_fSJ_fLNS_15FloatRoundStyleE2EEESI_S1L_JEEES11_NS12_INS13_ILi2ELi4ELi3EEES16_NSU_INS5_IJS17_S1K_EEENS5_IJS1K_SC_EEEEEEENS4_17SM75_U32x4_LDSM_NENS4_14SM90_TMA_STOREES1Y_NS4_17SM90_U32x4_STSM_NENS4_9Copy_AtomIJS21_NS_6half_tEEEEvEEEvvEEEEvNT_6ParamsE)
        /*0008*/ 	.word	0x000000a8


	//----- nvinfo : EIATTR_FRAME_SIZE
	.align		4
.L_18:
        /*000c*/ 	.byte	0x04, 0x11
        /*000e*/ 	.short	(.L_20 - .L_19)
	.align		4
.L_19:
        /*0010*/ 	.word	index@($__internal_0_$__cuda_sm20_rcp_rn_f32_slowpath)
        /*0014*/ 	.word	0x00000000


	//----- nvinfo : EIATTR_FRAME_SIZE
	.align		4
.L_20:
        /*0018*/ 	.byte	0x04, 0x11
        /*001a*/ 	.short	(.L_22 - .L_21)
	.align		4
.L_21:
        /*001c*/ 	.word	index@(_ZN7cutlass13device_kernelINS_4gemm6kernel13GemmUniversalIN4cute5tupleIJiiiiEEENS1_10collective13CollectiveMmaINS1_34MainloopSm90TmaGmmaWarpSpecializedILi6ENS5_IJNS4_1CILi2EEENSA_ILi1EEESC_EEENS1_35KernelTmaWarpSpecializedCooperativeEEENS5_IJNSA_ILi128EEESG_NSA_ILi64EEEEEENS_10bfloat16_tENS5_IJlSC_lEEESJ_SK_NS4_8TiledMMAINS4_8MMA_AtomIJNS4_4SM904GMMA28MMA_64x128x16_F32BF16BF16_SSILNSO_5MajorE0ELSQ_0ELNSO_7ScaleInE1ELSR_1EEEEEENS4_6LayoutISD_NS5_IJSC_NSA_ILi0EEESV_EEEEENS5_IJNS4_10UnderscoreESY_SY_EEEEENS4_13SM90_TMA_LOADENS4_14ComposedLayoutINS4_7SwizzleILi3ELi4ELi3EEENS4_18smem_ptr_flag_bitsILi16EEENSU_INS5_IJNSA_ILi8EEESH_EEENS5_IJSH_SC_EEEEEEEvNS4_8identityENS4_23SM90_TMA_LOAD_MULTICASTES1B_vS1C_EENS_8epilogue10collective18CollectiveEpilogueINS1F_22Sm90TmaWarpSpecializedILi4ELi2ELi16ELb1ELb0EEEJSI_NS5_IJSG_NSA_ILi32EEEEEESJ_SK_SJ_SK_NS1F_6fusion15FusionCallbacksIS1J_NS1M_13LinCombEltActINS1F_6thread7SigmoidESJ_fSJ_fLNS_15FloatRoundStyleE2EEESI_S1L_JEEES11_NS12_INS13_ILi2ELi4ELi3EEES16_NSU_INS5_IJS17_S1K_EEENS5_IJS1K_SC_EEEEEEENS4_17SM75_U32x4_LDSM_NENS4_14SM90_TMA_STOREES1Y_NS4_17SM90_U32x4_STSM_NENS4_9Copy_AtomIJS21_NS_6half_tEEEEvEEEvvEEEEvNT_6ParamsE)
        /*0020*/ 	.word	0x00000000


	//----- nvinfo : EIATTR_MIN_STACK_SIZE
	.align		4
.L_22:
        /*0024*/ 	.byte	0x04, 0x12
        /*0026*/ 	.short	(.L_24 - .L_23)
	.align		4
.L_23:
        /*0028*/ 	.word	index@(_ZN7cutlass13device_kernelINS_4gemm6kernel13GemmUniversalIN4cute5tupleIJiiiiEEENS1_10collective13CollectiveMmaINS1_34MainloopSm90TmaGmmaWarpSpecializedILi6ENS5_IJNS4_1CILi2EEENSA_ILi1EEESC_EEENS1_35KernelTmaWarpSpecializedCooperativeEEENS5_IJNSA_ILi128EEESG_NSA_ILi64EEEEEENS_10bfloat16_tENS5_IJlSC_lEEESJ_SK_NS4_8TiledMMAINS4_8MMA_AtomIJNS4_4SM904GMMA28MMA_64x128x16_F32BF16BF16_SSILNSO_5MajorE0ELSQ_0ELNSO_7ScaleInE1ELSR_1EEEEEENS4_6LayoutISD_NS5_IJSC_NSA_ILi0EEESV_EEEEENS5_IJNS4_10UnderscoreESY_SY_EEEEENS4_13SM90_TMA_LOADENS4_14ComposedLayoutINS4_7SwizzleILi3ELi4ELi3EEENS4_18smem_ptr_flag_bitsILi16EEENSU_INS5_IJNSA_ILi8EEESH_EEENS5_IJSH_SC_EEEEEEEvNS4_8identityENS4_23SM90_TMA_LOAD_MULTICASTES1B_vS1C_EENS_8epilogue10collective18CollectiveEpilogueINS1F_22Sm90TmaWarpSpecializedILi4ELi2ELi16ELb1ELb0EEEJSI_NS5_IJSG_NSA_ILi32EEEEEESJ_SK_SJ_SK_NS1F_6fusion15FusionCallbacksIS1J_NS1M_13LinCombEltActINS1F_6thread7SigmoidESJ_fSJ_fLNS_15FloatRoundStyleE2EEESI_S1L_JEEES11_NS12_INS13_ILi2ELi4ELi3EEES16_NSU_INS5_IJS17_S1K_EEENS5_IJS1K_SC_EEEEEEENS4_17SM75_U32x4_LDSM_NENS4_14SM90_TMA_STOREES1Y_NS4_17SM90_U32x4_STSM_NENS4_9Copy_AtomIJS21_NS_6half_tEEEEvEEEvvEEEEvNT_6ParamsE)
        /*002c*/ 	.word	0x00000000
.L_24:


//--------------------- .nv.compat                --------------------------
	.section	.nv.compat,"",@"SHT_CUDA_COMPAT_INFO"
	.align	4
        /*0000*/ 	.byte	0x02, 0x09, 0x01, 0x00, 0x02, 0x02, 0x04, 0x00, 0x02, 0x05, 0x05, 0x00, 0x03, 0x07, 0x01, 0x01
        /*0010*/ 	.byte	0x02, 0x03, 0x01, 0x00, 0x02, 0x06, 0x01, 0x00, 0x04, 0x0b, 0x08, 0x00, 0x00, 0x00, 0x00, 0x00
        /*0020*/ 	.byte	0x00, 0x00, 0x00, 0x00


//--------------------- .nv.info._ZN7cutlass13device_kernelINS_4gemm6kernel13GemmUniversalIN4cute5tupleIJiiiiEEENS1_10collective13CollectiveMmaINS1_34MainloopSm90TmaGmmaWarpSpecializedILi6ENS5_IJNS4_1CILi2EEENSA_ILi1EEESC_EEENS1_35KernelTmaWarpSpecializedCooperativeEEENS5_IJNSA_ILi128EEESG_NSA_ILi64EEEEEENS_10bfloat16_tENS5_IJlSC_lEEESJ_SK_NS4_8TiledMMAINS4_8MMA_AtomIJNS4_4SM904GMMA28MMA_64x128x16_F32BF16BF16_SSILNSO_5MajorE0ELSQ_0ELNSO_7ScaleInE1ELSR_1EEEEEENS4_6LayoutISD_NS5_IJSC_NSA_ILi0EEESV_EEEEENS5_IJNS4_10UnderscoreESY_SY_EEEEENS4_13SM90_TMA_LOADENS4_14ComposedLayoutINS4_7SwizzleILi3ELi4ELi3EEENS4_18smem_ptr_flag_bitsILi16EEENSU_INS5_IJNSA_ILi8EEESH_EEENS5_IJSH_SC_EEEEEEEvNS4_8identityENS4_23SM90_TMA_LOAD_MULTICASTES1B_vS1C_EENS_8epilogue10collective18CollectiveEpilogueINS1F_22Sm90TmaWarpSpecializedILi4ELi2ELi16ELb1ELb0EEEJSI_NS5_IJSG_NSA_ILi32EEEEEESJ_SK_SJ_SK_NS1F_6fusion15FusionCallbacksIS1J_NS1M_13LinCombEltActINS1F_6thread7SigmoidESJ_fSJ_fLNS_15FloatRoundStyleE2EEESI_S1L_JEEES11_NS12_INS13_ILi2ELi4ELi3EEES16_NSU_INS5_IJS17_S1K_EEENS5_IJS1K_SC_EEEEEEENS4_17SM75_U32x4_LDSM_NENS4_14SM90_TMA_STOREES1Y_NS4_17SM90_U32x4_STSM_NENS4_9Copy_AtomIJS21_NS_6half_tEEEEvEEEvvEEEEvNT_6ParamsE --------------------------
	.section	.nv.info._ZN7cutlass13device_kernelINS_4gemm6kernel13GemmUniversalIN4cute5tupleIJiiiiEEENS1_10collective13CollectiveMmaINS1_34MainloopSm90TmaGmmaWarpSpecializedILi6ENS5_IJNS4_1CILi2EEENSA_ILi1EEESC_EEENS1_35KernelTmaWarpSpecializedCooperativeEEENS5_IJNSA_ILi128EEESG_NSA_ILi64EEEEEENS_10bfloat16_tENS5_IJlSC_lEEESJ_SK_NS4_8TiledMMAINS4_8MMA_AtomIJNS4_4SM904GMMA28MMA_64x128x16_F32BF16BF16_SSILNSO_5MajorE0ELSQ_0ELNSO_7ScaleInE1ELSR_1EEEEEENS4_6LayoutISD_NS5_IJSC_NSA_ILi0EEESV_EEEEENS5_IJNS4_10UnderscoreESY_SY_EEEEENS4_13SM90_TMA_LOADENS4_14ComposedLayoutINS4_7SwizzleILi3ELi4ELi3EEENS4_18smem_ptr_flag_bitsILi16EEENSU_INS5_IJNSA_ILi8EEESH_EEENS5_IJSH_SC_EEEEEEEvNS4_8identityENS4_23SM90_TMA_LOAD_MULTICASTES1B_vS1C_EENS_8epilogue10collective18CollectiveEpilogueINS1F_22Sm90TmaWarpSpecializedILi4ELi2ELi16ELb1ELb0EEEJSI_NS5_IJSG_NSA_ILi32EEEEEESJ_SK_SJ_SK_NS1F_6fusion15FusionCallbacksIS1J_NS1M_13LinCombEltActINS1F_6thread7SigmoidESJ_fSJ_fLNS_15FloatRoundStyleE2EEESI_S1L_JEEES11_NS12_INS13_ILi2ELi4ELi3EEES16_NSU_INS5_IJS17_S1K_EEENS5_IJS1K_SC_EEEEEEENS4_17SM75_U32x4_LDSM_NENS4_14SM90_TMA_STOREES1Y_NS4_17SM90_U32x4_STSM_NENS4_9Copy_AtomIJS21_NS_6half_tEEEEvEEEvvEEEEvNT_6ParamsE,"",@"SHT_CUDA_INFO"
	.sectionflags	@""
	.align	4


	//----- nvinfo : EIATTR_CUDA_API_VERSION
	.align		4
        /*0000*/ 	.byte	0x04, 0x37
        /*0002*/ 	.short	(.L_26 - .L_25)
.L_25:
        /*0004*/ 	.word	0x00000082


	//----- nvinfo : EIATTR_KPARAM_INFO
	.align		4
.L_26:
        /*0008*/ 	.byte	0x04, 0x17
        /*000a*/ 	.short	(.L_28 - .L_27)
.L_27:
        /*000c*/ 	.word	0x00000000
        /*0010*/ 	.short	0x0000
        /*0012*/ 	.short	0x0070
        /*0014*/ 	.byte	0x00, 0xf0, 0x01, 0x1c


	//----- nvinfo : EIATTR_SPARSE_MMA_MASK
	.align		4
.L_28:
        /*0018*/ 	.byte	0x03, 0x50
        /*001a*/ 	.short	0x0000


	//----- nvinfo : EIATTR_MAXREG_COUNT
	.align		4
        /*001c*/ 	.byte	0x03, 0x1b
        /*001e*/ 	.short	0x00a8


	//----- nvinfo : EIATTR_NUM_BARRIERS
	.align		4
        /*0020*/ 	.byte	0x02, 0x4c
        /*0022*/ 	.byte	0x02
	.zero		1


	//----- nvinfo : EIATTR_EXTERNS
	.align		4
        /*0024*/ 	.byte	0x04, 0x0f
        /*0026*/ 	.short	(.L_30 - .L_29)


	//   ....[0]....
	.align		4
.L_29:
        /*0028*/ 	.word	index@(__assertfail)


	//----- nvinfo : EIATTR_MERCURY_ISA_VERSION
	.align		4
.L_30:
        /*002c*/ 	.byte	0x03, 0x5f
        /*002e*/ 	.short	0x0101


	//----- nvinfo : EIATTR_INT_WARP_WIDE_INSTR_OFFSETS
	.align		4
        /*0030*/ 	.byte	0x04, 0x31
        /*0032*/ 	.short	(.L_32 - .L_31)


	//   ....[0]....
.L_31:
        /*0034*/ 	.word	0x00000a10


	//   ....[1]....
        /*0038*/ 	.word	0x00000b00


	//   ....[2]....
        /*003c*/ 	.word	0x00000b80


	//   ....[3]....
        /*0040*/ 	.word	0x00002290


	//----- nvinfo : EIATTR_COOP_GROUP_MASK_REGIDS
	.align		4
.L_32:
        /*0044*/ 	.byte	0x04, 0x29
        /*0046*/ 	.short	(.L_34 - .L_33)


	//   ....[0]....
.L_33:
        /*0048*/ 	.word	0xffffffff


	//   ....[1]....
        /*004c*/ 	.word	0xffffffff


	//   ....[2]....
        /*0050*/ 	.word	0xffffffff


	//   ....[3]....
        /*0054*/ 	.word	0xffffffff


	//   ....[4]....
        /*0058*/ 	.word	0xffffffff


	//   ....[5]....
        /*005c*/ 	.word	0xffffffff


	//   ....[6]....
        /*0060*/ 	.word	0xffffffff


	//----- nvinfo : EIATTR_COOP_GROUP_INSTR_OFFSETS
	.align		4
.L_34:
        /*0064*/ 	.byte	0x04, 0x28
        /*0066*/ 	.short	(.L_36 - .L_35)


	//   ....[0]....
.L_35:
        /*0068*/ 	.word	0x00000070


	//   ....[1]....
        /*006c*/ 	.word	0x00000080


	//   ....[2]....
        /*0070*/ 	.word	0x00000440


	//   ....[3]....
        /*0074*/ 	.word	0x00000610


	//   ....[4]....
        /*0078*/ 	.word	0x00000840


	//   ....[5]....
        /*007c*/ 	.word	0x00000cc0


	//   ....[6]....
        /*0080*/ 	.word	0x000018b0


	//----- nvinfo : EIATTR_REG_RECONFIG
	.align		4
.L_36:
        /*0084*/ 	.byte	0x01, 0x54
	.zero		2


	//----- nvinfo : EIATTR_SYSCALL_OFFSETS
	.align		4
        /*0088*/ 	.byte	0x04, 0x46
        /*008a*/ 	.short	(.L_38 - .L_37)


	//   ....[0]....
.L_37:
        /*008c*/ 	.word	0x00001aa0


	//   ....[1]....
        /*0090*/ 	.word	0x00002570


	//   ....[2]....
        /*0094*/ 	.word	0x00002660


	//----- nvinfo : EIATTR_MBARRIER_INSTR_OFFSETS
	.align		4
.L_38:
        /*0098*/ 	.byte	0x04, 0x39
        /*009a*/ 	.short	(.L_40 - .L_39)


	//   ....[0]....
.L_39:
        /*009c*/ 	.word	0x00000540
        /*00a0*/ 	.word	0x000000ff
        /*00a4*/ 	.word	0x00000000
        /*00a8*/ 	.short	0x0100
        /*00aa*/ 	.byte	0x08
	.zero		1


	//   ....[1]....
        /*00ac*/ 	.word	0x00000550
        /*00b0*/ 	.word	0x000000ff
        /*00b4*/ 	.word	0x00000030
        /*00b8*/ 	.short	0x0100
        /*00ba*/ 	.byte	0x08
	.zero		1


	//   ....[2]....
        /*00bc*/ 	.word	0x00000560
        /*00c0*/ 	.word	0x000000ff
        /*00c4*/ 	.word	0x00000008
        /*00c8*/ 	.short	0x0100
        /*00ca*/ 	.byte	0x08
	.zero		1


	//   ....[3]....
        /*00cc*/ 	.word	0x00000570
        /*00d0*/ 	.word	0x000000ff
        /*00d4*/ 	.word	0x00000038
        /*00d8*/ 	.short	0x0100
        /*00da*/ 	.byte	0x08
	.zero		1


	//   ....[4]....
        /*00dc*/ 	.word	0x00000580
        /*00e0*/ 	.word	0x000000ff
        /*00e4*/ 	.word	0x00000010
        /*00e8*/ 	.short	0x0100
        /*00ea*/ 	.byte	0x08
	.zero		1


	//   ....[5]....
        /*00ec*/ 	.word	0x00000590
        /*00f0*/ 	.word	0x000000ff
        /*00f4*/ 	.word	0x00000040
        /*00f8*/ 	.short	0x0100
        /*00fa*/ 	.byte	0x08
	.zero		1


	//   ....[6]....
        /*00fc*/ 	.word	0x000005a0
        /*0100*/ 	.word	0x000000ff
        /*0104*/ 	.word	0x00000018
        /*0108*/ 	.short	0x0100
        /*010a*/ 	.byte	0x08
	.zero		1


	//   ....[7]....
        /*010c*/ 	.word	0x000005b0
        /*0110*/ 	.word	0x000000ff
        /*0114*/ 	.word	0x00000048
        /*0118*/ 	.short	0x0100
        /*011a*/ 	.byte	0x08
	.zero		1


	//   ....[8]....
        /*011c*/ 	.word	0x000005c0
        /*0120*/ 	.word	0x000000ff
        /*0124*/ 	.word	0x00000020
        /*0128*/ 	.short	0x0100
        /*012a*/ 	.byte	0x08
	.zero		1


	//   ....[9]....
        /*012c*/ 	.word	0x000005d0
        /*0130*/ 	.word	0x000000ff
        /*0134*/ 	.word	0x00000050
        /*0138*/ 	.short	0x0100
        /*013a*/ 	.byte	0x08
	.zero		1


	//   ....[10]....
        /*013c*/ 	.word	0x000005e0
        /*0140*/ 	.word	0x000000ff
        /*0144*/ 	.word	0x00000028
        /*0148*/ 	.short	0x0100
        /*014a*/ 	.byte	0x08
	.zero		1


	//   ....[11]....
        /*014c*/ 	.word	0x000005f0
        /*0150*/ 	.word	0x000000ff
        /*0154*/ 	.word	0x00000058
        /*0158*/ 	.short	0x0100
        /*015a*/ 	.byte	0x08
	.zero		1


	//   ....[12]....
        /*015c*/ 	.word	0x00000750
        /*0160*/ 	.word	0x000000ff
        /*0164*/ 	.word	0x00000060
        /*0168*/ 	.short	0x0100
        /*016a*/ 	.byte	0x08
	.zero		1


	//   ....[13]....
        /*016c*/ 	.word	0x00000760
        /*0170*/ 	.word	0x000000ff
        /*0174*/ 	.word	0x00000080
        /*0178*/ 	.short	0x0100
        /*017a*/ 	.byte	0x08
	.zero		1


	//   ....[14]....
        /*017c*/ 	.word	0x00000770
        /*0180*/ 	.word	0x000000ff
        /*0184*/ 	.word	0x00000068
        /*0188*/ 	.short	0x0100
        /*018a*/ 	.byte	0x08
	.zero		1


	//   ....[15]....
        /*018c*/ 	.word	0x00000780
        /*0190*/ 	.word	0x000000ff
        /*0194*/ 	.word	0x00000088
        /*0198*/ 	.short	0x0100
        /*019a*/ 	.byte	0x08
	.zero		1


	//   ....[16]....
        /*019c*/ 	.word	0x00000790
        /*01a0*/ 	.word	0x000000ff
        /*01a4*/ 	.word	0x00000070
        /*01a8*/ 	.short	0x0100
        /*01aa*/ 	.byte	0x08
	.zero		1


	//   ....[17]....
        /*01ac*/ 	.word	0x000007a0
        /*01b0*/ 	.word	0x000000ff
        /*01b4*/ 	.word	0x00000090
        /*01b8*/ 	.short	0x0100
        /*01ba*/ 	.byte	0x08
	.zero		1


	//   ....[18]....
        /*01bc*/ 	.word	0x000007b0
        /*01c0*/ 	.word	0x000000ff
        /*01c4*/ 	.word	0x00000078
        /*01c8*/ 	.short	0x0100
        /*01ca*/ 	.byte	0x08
	.zero		1


	//   ....[19]....
        /*01cc*/ 	.word	0x000007c0
        /*01d0*/ 	.word	0x000000ff
        /*01d4*/ 	.word	0x00000098
        /*01d8*/ 	.short	0x0100
        /*01da*/ 	.byte	0x08
	.zero		1


	//   ....[20]....
        /*01dc*/ 	.word	0x00000bf0
        /*01e0*/ 	.word	0x000000ff
        /*01e4*/ 	.word	0x000000a0
        /*01e8*/ 	.short	0x0100
        /*01ea*/ 	.byte	0x06
	.zero		1


	//   ....[21]....
        /*01ec*/ 	.word	0x00000c70
        /*01f0*/ 	.word	0x000000ff
        /*01f4*/ 	.word	0x000000a8
        /*01f8*/ 	.short	0x0100
        /*01fa*/ 	.byte	0x06
	.zero		1


	//   ....[22]....
        /*01fc*/ 	.word	0x00001b20
        /*0200*/ 	.word	0x00000003
        /*0204*/ 	.word	0x00000000
        /*0208*/ 	.short	0x010a
        /*020a*/ 	.byte	0x3f
	.zero		1


	//   ....[23]....
        /*020c*/ 	.word	0x00001b80
        /*0210*/ 	.word	0x00000003
        /*0214*/ 	.word	0x00000000
        /*0218*/ 	.short	0x010a
        /*021a*/ 	.byte	0x3f
	.zero		1


	//   ....[24]....
        /*021c*/ 	.word	0x00001ea0
        /*0220*/ 	.word	0x000000ff
        /*0224*/ 	.word	0x00000000
        /*0228*/ 	.short	0x010a
        /*022a*/ 	.byte	0x04
	.zero		1


	//   ....[25]....
        /*022c*/ 	.word	0x00001ee0
        /*0230*/ 	.word	0x000000ff
        /*0234*/ 	.word	0x00000000
        /*0238*/ 	.short	0x010a
        /*023a*/ 	.byte	0x04
	.zero		1


	//   ....[26]....
        /*023c*/ 	.word	0x00002140
        /*0240*/ 	.word	0x00000005
        /*0244*/ 	.word	0x00000000
        /*0248*/ 	.short	0x0101
        /*024a*/ 	.byte	0x3f
	.zero		1


	//   ....[27]....
        /*024c*/ 	.word	0x00002330
        /*0250*/ 	.word	0x00000003
        /*0254*/ 	.word	0x00000000
        /*0258*/ 	.short	0x0101
        /*025a*/ 	.byte	0x3f
	.zero		1


	//   ....[28]....
        /*025c*/ 	.word	0x00002b10
        /*0260*/ 	.word	0x000000ff
        /*0264*/ 	.word	0x00000060
        /*0268*/ 	.short	0x010a
        /*026a*/ 	.byte	0x33
	.zero		1


	//   ....[29]....
        /*026c*/ 	.word	0x000048a0
        /*0270*/ 	.word	0x000000ff
        /*0274*/ 	.word	0x00000000
        /*0278*/ 	.short	0x0101
        /*027a*/ 	.byte	0x04
	.zero		1


	//   ....[30]....
        /*027c*/ 	.word	0x00004970
        /*0280*/ 	.word	0x00000000
        /*0284*/ 	.word	0x00000060
        /*0288*/ 	.short	0x010a
        /*028a*/ 	.byte	0x3f
	.zero		1


	//   ....[31]....
        /*028c*/ 	.word	0x00006690
        /*0290*/ 	.word	0x000000ff
        /*0294*/ 	.word	0x00000000
        /*0298*/ 	.short	0x0101
        /*029a*/ 	.byte	0x04
	.zero		1


	//   ....[32]....
        /*029c*/ 	.word	0x00006780
        /*02a0*/ 	.word	0x00000000
        /*02a4*/ 	.word	0x00000060
        /*02a8*/ 	.short	0x010a
        /*02aa*/ 	.byte	0x3f
	.zero		1


	//   ....[33]....
        /*02ac*/ 	.word	0x000084d0
        /*02b0*/ 	.word	0x000000ff
        /*02b4*/ 	.word	0x00000000
        /*02b8*/ 	.short	0x0101
        /*02ba*/ 	.byte	0x04
	.zero		1


	//   ....[34]....
        /*02bc*/ 	.word	0x000085a0
        /*02c0*/ 	.word	0x00000003
        /*02c4*/ 	.word	0x00000060
        /*02c8*/ 	.short	0x010a
        /*02ca*/ 	.byte	0x3f
	.zero		1


	//   ....[35]....
        /*02cc*/ 	.word	0x0000a2c0
        /*02d0*/ 	.word	0x000000ff
        /*02d4*/ 	.word	0x00000000
        /*02d8*/ 	.short	0x0101
        /*02da*/ 	.byte	0x04
	.zero		1


	//   ....[36]....
        /*02dc*/ 	.word	0x0000abc0
        /*02e0*/ 	.word	0x000000ff
        /*02e4*/ 	.word	0x00000000
        /*02e8*/ 	.short	0x0101
        /*02ea*/ 	.byte	0x04
	.zero		1


	//   ....[37]....
        /*02ec*/ 	.word	0x0000b1d0
        /*02f0*/ 	.word	0x000000ff
        /*02f4*/ 	.word	0x000000a8
        /*02f8*/ 	.short	0x010a
        /*02fa*/ 	.byte	0x04
	.zero		1


	//   ....[38]....
        /*02fc*/ 	.word	0x0000b5e0
        /*0300*/ 	.word	0x000000ff
        /*0304*/ 	.word	0x00000080
        /*0308*/ 	.short	0x010a
        /*030a*/ 	.byte	0x05
	.zero		1


	//   ....[39]....
        /*030c*/ 	.word	0x0000b6d0
        /*0310*/ 	.word	0x000000ff
        /*0314*/ 	.word	0x00000060
        /*0318*/ 	.short	0x010b
        /*031a*/ 	.byte	0x05
	.zero		1


	//   ....[40]....
        /*031c*/ 	.word	0x0000b730
        /*0320*/ 	.word	0x000000ff
        /*0324*/ 	.word	0x00000000
        /*0328*/ 	.short	0x0101
        /*032a*/ 	.byte	0x04
	.zero		1


	//   ....[41]....
        /*032c*/ 	.word	0x0000b760
        /*0330*/ 	.word	0x000000ff
        /*0334*/ 	.word	0x00000088
        /*0338*/ 	.short	0x010a
        /*033a*/ 	.byte	0x05
	.zero		1


	//   ....[42]....
        /*033c*/ 	.word	0x0000b870
        /*0340*/ 	.word	0x000000ff
        /*0344*/ 	.word	0x00000068
        /*0348*/ 	.short	0x010b
        /*034a*/ 	.byte	0x05
	.zero		1


	//   ....[43]....
        /*034c*/ 	.word	0x0000b8d0
        /*0350*/ 	.word	0x000000ff
        /*0354*/ 	.word	0x00000000
        /*0358*/ 	.short	0x0101
        /*035a*/ 	.byte	0x04
	.zero		1


	//   ....[44]....
        /*035c*/ 	.word	0x0000b900
        /*0360*/ 	.word	0x000000ff
        /*0364*/ 	.word	0x00000090
        /*0368*/ 	.short	0x010a
        /*036a*/ 	.byte	0x05
	.zero		1


	//   ....[45]....
        /*036c*/ 	.word	0x0000ba10
        /*0370*/ 	.word	0x000000ff
        /*0374*/ 	.word	0x00000070
        /*0378*/ 	.short	0x010b
        /*037a*/ 	.byte	0x05
	.zero		1


	//   ....[46]....
        /*037c*/ 	.word	0x0000ba70
        /*0380*/ 	.word	0x000000ff
        /*0384*/ 	.word	0x00000000
        /*0388*/ 	.short	0x0101
        /*038a*/ 	.byte	0x04
	.zero		1


	//   ....[47]....
        /*038c*/ 	.word	0x0000baa0
        /*0390*/ 	.word	0x000000ff
        /*0394*/ 	.word	0x00000098
        /*0398*/ 	.short	0x010a
        /*039a*/ 	.byte	0x05
	.zero		1


	//   ....[48]....
        /*039c*/ 	.word	0x0000bbb0
        /*03a0*/ 	.word	0x000000ff
        /*03a4*/ 	.word	0x00000078
        /*03a8*/ 	.short	0x010b
        /*03aa*/ 	.byte	0x05
	.zero		1


	//   ....[49]....
        /*03ac*/ 	.word	0x0000bc90
        /*03b0*/ 	.word	0x000000ff
        /*03b4*/ 	.word	0x00000000
        /*03b8*/ 	.short	0x0101
        /*03ba*/ 	.byte	0x04
	.zero		1


	//   ....[50]....
        /*03bc*/ 	.word	0x0000c2e0
        /*03c0*/ 	.word	0x00000003
        /*03c4*/ 	.word	0x00000080
        /*03c8*/ 	.short	0x010a
        /*03ca*/ 	.byte	0x3f
	.zero		1


	//   ....[51]....
        /*03cc*/ 	.word	0x0000c320
        /*03d0*/ 	.word	0x00000003
        /*03d4*/ 	.word	0x00000088
        /*03d8*/ 	.short	0x010a
        /*03da*/ 	.byte	0x3f
	.zero		1


	//   ....[52]....
        /*03dc*/ 	.word	0x0000c360
        /*03e0*/ 	.word	0x00000003
        /*03e4*/ 	.word	0x00000090
        /*03e8*/ 	.short	0x010a
        /*03ea*/ 	.byte	0x3f
	.zero		1


	//   ....[53]....
        /*03ec*/ 	.word	0x0000c3b0
        /*03f0*/ 	.word	0x00000003
        /*03f4*/ 	.word	0x00000098
        /*03f8*/ 	.short	0x010a
        /*03fa*/ 	.byte	0x3f
	.zero		1


	//   ....[54]....
        /*03fc*/ 	.word	0x0000c700
        /*0400*/ 	.word	0x0000000e
        /*0404*/ 	.word	0x00000030
        /*0408*/ 	.short	0x010a
        /*040a*/ 	.byte	0x3f
	.zero		1


	//   ....[55]....
        /*040c*/ 	.word	0x0000ca90
        /*0410*/ 	.word	0x00000006
        /*0414*/ 	.word	0x000000a8
        /*0418*/ 	.short	0x0101
        /*041a*/ 	.byte	0x3f
	.zero		1


	//   ....[56]....
        /*041c*/ 	.word	0x0000d1a0
        /*0420*/ 	.word	0x00000007
        /*0424*/ 	.word	0x00000000
        /*0428*/ 	.short	0x010a
        /*042a*/ 	.byte	0x3f
	.zero		1


	//   ....[57]....
        /*042c*/ 	.word	0x0000d220
        /*0430*/ 	.word	0x00000008
        /*0434*/ 	.word	0x00000000
        /*0438*/ 	.short	0x010a
        /*043a*/ 	.byte	0x3f
	.zero		1


	//   ....[58]....
        /*043c*/ 	.word	0x0000d2b0
        /*0440*/ 	.word	0x00000009
        /*0444*/ 	.word	0x00000000
        /*0448*/ 	.short	0x010a
        /*044a*/ 	.byte	0x3f
	.zero		1


	//   ....[59]....
        /*044c*/ 	.word	0x0000d340
        /*0450*/ 	.word	0x00000008
        /*0454*/ 	.word	0x00000000
        /*0458*/ 	.short	0x010a
        /*045a*/ 	.byte	0x3f
	.zero		1


	//   ....[60]....
        /*045c*/ 	.word	0x0000d3d0
        /*0460*/ 	.word	0x0000000b
        /*0464*/ 	.word	0x00000000
        /*0468*/ 	.short	0x010a
        /*046a*/ 	.byte	0x3f
	.zero		1


	//   ....[61]....
        /*046c*/ 	.word	0x0000d460
        /*0470*/ 	.word	0x00000003
        /*0474*/ 	.word	0x00000000
        /*0478*/ 	.short	0x010a
        /*047a*/ 	.byte	0x3f
	.zero		1


	//   ....[62]....
        /*047c*/ 	.word	0x0000d4c0
        /*0480*/ 	.word	0x00000003
        /*0484*/ 	.word	0x00000000
        /*0488*/ 	.short	0x010a
        /*048a*/ 	.byte	0x3f
	.zero		1


	//   ....[63]....
        /*048c*/ 	.word	0x0000d520
        /*0490*/ 	.word	0x00000005
        /*0494*/ 	.word	0x00000000
        /*0498*/ 	.short	0x010a
        /*049a*/ 	.byte	0x3f
	.zero		1


	//   ....[64]....
        /*049c*/ 	.word	0x0000d580
        /*04a0*/ 	.word	0x00000004
        /*04a4*/ 	.word	0x00000060
        /*04a8*/ 	.short	0x010a
        /*04aa*/ 	.byte	0x3f
	.zero		1


	//   ....[65]....
        /*04ac*/ 	.word	0x0000d5d0
        /*04b0*/ 	.word	0x00000000
        /*04b4*/ 	.word	0x00000060
        /*04b8*/ 	.short	0x010a
        /*04ba*/ 	.byte	0x3f
	.zero		1


	//   ....[66]....
        /*04bc*/ 	.word	0x0000d620
        /*04c0*/ 	.word	0x00000000
        /*04c4*/ 	.word	0x00000060
        /*04c8*/ 	.short	0x010a
        /*04ca*/ 	.byte	0x3f
	.zero		1


	//   ....[67]....
        /*04cc*/ 	.word	0x0000d670
        /*04d0*/ 	.word	0x00000003
        /*04d4*/ 	.word	0x00000060
        /*04d8*/ 	.short	0x010a
        /*04da*/ 	.byte	0x3f
	.zero		1


	//   ....[68]....
        /*04dc*/ 	.word	0x0000d6d0
        /*04e0*/ 	.word	0x00000003
        /*04e4*/ 	.word	0x000000a8
        /*04e8*/ 	.short	0x010a
        /*04ea*/ 	.byte	0x3f
	.zero		1


	//   ....[69]....
        /*04ec*/ 	.word	0x0000d730
        /*04f0*/ 	.word	0x00000005
        /*04f4*/ 	.word	0x00000080
        /*04f8*/ 	.short	0x010a
        /*04fa*/ 	.byte	0x3f
	.zero		1


	//   ....[70]....
        /*04fc*/ 	.word	0x0000d790
        /*0500*/ 	.word	0x00000005
        /*0504*/ 	.word	0x00000088
        /*0508*/ 	.short	0x010a
        /*050a*/ 	.byte	0x3f
	.zero		1


	//   ....[71]....
        /*050c*/ 	.word	0x0000d7f0
        /*0510*/ 	.word	0x00000005
        /*0514*/ 	.word	0x00000090
        /*0518*/ 	.short	0x010a
        /*051a*/ 	.byte	0x3f
	.zero		1


	//   ....[72]....
        /*051c*/ 	.word	0x0000d850
        /*0520*/ 	.word	0x00000005
        /*0524*/ 	.word	0x00000098
        /*0528*/ 	.short	0x010a
        /*052a*/ 	.byte	0x3f
	.zero		1


	//   ....[73]....
        /*052c*/ 	.word	0x0000d8a0
        /*0530*/ 	.word	0x00000003
        /*0534*/ 	.word	0x00000080
        /*0538*/ 	.short	0x010a
        /*053a*/ 	.byte	0x3f
	.zero		1


	//   ....[74]....
        /*053c*/ 	.word	0x0000d8f0
        /*0540*/ 	.word	0x00000003
        /*0544*/ 	.word	0x00000088
        /*0548*/ 	.short	0x010a
        /*054a*/ 	.byte	0x3f
	.zero		1


	//   ....[75]....
        /*054c*/ 	.word	0x0000d940
        /*0550*/ 	.word	0x00000003
        /*0554*/ 	.word	0x00000090
        /*0558*/ 	.short	0x010a
        /*055a*/ 	.byte	0x3f
	.zero		1


	//   ....[76]....
        /*055c*/ 	.word	0x0000da10
        /*0560*/ 	.word	0x0000000e
        /*0564*/ 	.word	0x00000030
        /*0568*/ 	.short	0x010a
        /*056a*/ 	.byte	0x3f
	.zero		1


	//   ....[77]....
        /*056c*/ 	.word	0x0000dae0
        /*0570*/ 	.word	0x00000007
        /*0574*/ 	.word	0x00000000
        /*0578*/ 	.short	0x010a
        /*057a*/ 	.byte	0x3f
	.zero		1


	//   ....[78]....
        /*057c*/ 	.word	0x0000db30
        /*0580*/ 	.word	0x00000008
        /*0584*/ 	.word	0x00000000
        /*0588*/ 	.short	0x010a
        /*058a*/ 	.byte	0x3f
	.zero		1


	//   ....[79]....
        /*058c*/ 	.word	0x0000db80
        /*0590*/ 	.word	0x00000009
        /*0594*/ 	.word	0x00000000
        /*0598*/ 	.short	0x010a
        /*059a*/ 	.byte	0x3f
	.zero		1


	//   ....[80]....
        /*059c*/ 	.word	0x0000dbd0
        /*05a0*/ 	.word	0x00000008
        /*05a4*/ 	.word	0x00000000
        /*05a8*/ 	.short	0x010a
        /*05aa*/ 	.byte	0x3f
	.zero		1


	//   ....[81]....
        /*05ac*/ 	.word	0x0000dc20
        /*05b0*/ 	.word	0x0000000b
        /*05b4*/ 	.word	0x00000000
        /*05b8*/ 	.short	0x010a
        /*05ba*/ 	.byte	0x3f
	.zero		1


	//----- nvinfo : EIATTR_NUM_MBARRIERS
	.align		4
.L_40:
        /*05bc*/ 	.byte	0x03, 0x38
        /*05be*/ 	.short	0x0016


	//----- nvinfo : EIATTR_EXIT_INSTR_OFFSETS
	.align		4
        /*05c0*/ 	.byte	0x04, 0x1c
        /*05c2*/ 	.short	(.L_42 - .L_41)


	//   ....[0]....
.L_41:
        /*05c4*/ 	.word	0x0000d4b0


	//----- nvinfo : EIATTR_MAX_THREADS
	.align		4
.L_42:
        /*05c8*/ 	.byte	0x04, 0x05
        /*05ca*/ 	.short	(.L_44 - .L_43)
.L_43:
        /*05cc*/ 	.word	0x00000180
        /*05d0*/ 	.word	0x00000001
        /*05d4*/ 	.word	0x00000001


	//----- nvinfo : EIATTR_CRS_STACK_SIZE
	.align		4
.L_44:
        /*05d8*/ 	.byte	0x04, 0x1e
        /*05da*/ 	.short	(.L_46 - .L_45)
.L_45:
        /*05dc*/ 	.word	0x00000000


	//----- nvinfo : EIATTR_CBANK_PARAM_SIZE
	.align		4
.L_46:
        /*05e0*/ 	.byte	0x03, 0x19
        /*05e2*/ 	.short	0x0770


	//----- nvinfo : EIATTR_PARAM_CBANK
	.align		4
        /*05e4*/ 	.byte	0x04, 0x0a
        /*05e6*/ 	.short	(.L_48 - .L_47)
	.align		4
.L_47:
        /*05e8*/ 	.word	index@(.nv.constant0._ZN7cutlass13device_kernelINS_4gemm6kernel13GemmUniversalIN4cute5tupleIJiiiiEEENS1_10collective13CollectiveMmaINS1_34MainloopSm90TmaGmmaWarpSpecializedILi6ENS5_IJNS4_1CILi2EEENSA_ILi1EEESC_EEENS1_35KernelTmaWarpSpecializedCooperativeEEENS5_IJNSA_ILi128EEESG_NSA_ILi64EEEEEENS_10bfloat16_tENS5_IJlSC_lEEESJ_SK_NS4_8TiledMMAINS4_8MMA_AtomIJNS4_4SM904GMMA28MMA_64x128x16_F32BF16BF16_SSILNSO_5MajorE0ELSQ_0ELNSO_7ScaleInE1ELSR_1EEEEEENS4_6LayoutISD_NS5_IJSC_NSA_ILi0EEESV_EEEEENS5_IJNS4_10UnderscoreESY_SY_EEEEENS4_13SM90_TMA_LOADENS4_14ComposedLayoutINS4_7SwizzleILi3ELi4ELi3EEENS4_18smem_ptr_flag_bitsILi16EEENSU_INS5_IJNSA_ILi8EEESH_EEENS5_IJSH_SC_EEEEEEEvNS4_8identityENS4_23SM90_TMA_LOAD_MULTICASTES1B_vS1C_EENS_8epilogue10collective18CollectiveEpilogueINS1F_22Sm90TmaWarpSpecializedILi4ELi2ELi16ELb1ELb0EEEJSI_NS5_IJSG_NSA_ILi32EEEEEESJ_SK_SJ_SK_NS1F_6fusion15FusionCallbacksIS1J_NS1M_13LinCombEltActINS1F_6thread7SigmoidESJ_fSJ_fLNS_15FloatRoundStyleE2EEESI_S1L_JEEES11_NS12_INS13_ILi2ELi4ELi3EEES16_NSU_INS5_IJS17_S1K_EEENS5_IJS1K_SC_EEEEEEENS4_17SM75_U32x4_LDSM_NENS4_14SM90_TMA_STOREES1Y_NS4_17SM90_U32x4_STSM_NENS4_9Copy_AtomIJS21_NS_6half_tEEEEvEEEvvEEEEvNT_6ParamsE)
        /*05ec*/ 	.short	0x0210
        /*05ee*/ 	.short	0x0770


	//----- nvinfo : EIATTR_SW_WAR
	.align		4
.L_48:
        /*05f0*/ 	.byte	0x04, 0x36
        /*05f2*/ 	.short	(.L_50 - .L_49)
.L_49:
        /*05f4*/ 	.word	0x00000008
.L_50:


//--------------------- .nv.callgraph             --------------------------
	.section	.nv.callgraph,"",@"SHT_CUDA_CALLGRAPH"
	.align	4
	.sectionentsize	8
	.align		4
        /*0000*/ 	.word	0x00000000
	.align		4
        /*0004*/ 	.word	0xffffffff
	.align		4
        /*0008*/ 	.word	index@(_ZN7cutlass13device_kernelINS_4gemm6kernel13GemmUniversalIN4cute5tupleIJiiiiEEENS1_10collective13CollectiveMmaINS1_34MainloopSm90TmaGmmaWarpSpecializedILi6ENS5_IJNS4_1CILi2EEENSA_ILi1EEESC_EEENS1_35KernelTmaWarpSpecializedCooperativeEEENS5_IJNSA_ILi128EEESG_NSA_ILi64EEEEEENS_10bfloat16_tENS5_IJlSC_lEEESJ_SK_NS4_8TiledMMAINS4_8MMA_AtomIJNS4_4SM904GMMA28MMA_64x128x16_F32BF16BF16_SSILNSO_5MajorE0ELSQ_0ELNSO_7ScaleInE1ELSR_1EEEEEENS4_6LayoutISD_NS5_IJSC_NSA_ILi0EEESV_EEEEENS5_IJNS4_10UnderscoreESY_SY_EEEEENS4_13SM90_TMA_LOADENS4_14ComposedLayoutINS4_7SwizzleILi3ELi4ELi3EEENS4_18smem_ptr_flag_bitsILi16EEENSU_INS5_IJNSA_ILi8EEESH_EEENS5_IJSH_SC_EEEEEEEvNS4_8identityENS4_23SM90_TMA_LOAD_MULTICASTES1B_vS1C_EENS_8epilogue10collective18CollectiveEpilogueINS1F_22Sm90TmaWarpSpecializedILi4ELi2ELi16ELb1ELb0EEEJSI_NS5_IJSG_NSA_ILi32EEEEEESJ_SK_SJ_SK_NS1F_6fusion15FusionCallbacksIS1J_NS1M_13LinCombEltActINS1F_6thread7SigmoidESJ_fSJ_fLNS_15FloatRoundStyleE2EEESI_S1L_JEEES11_NS12_INS13_ILi2ELi4ELi3EEES16_NSU_INS5_IJS17_S1K_EEENS5_IJS1K_SC_EEEEEEENS4_17SM75_U32x4_LDSM_NENS4_14SM90_TMA_STOREES1Y_NS4_17SM90_U32x4_STSM_NENS4_9Copy_AtomIJS21_NS_6half_tEEEEvEEEvvEEEEvNT_6ParamsE)
	.align		4
        /*000c*/ 	.word	index@(__assertfail)
	.align		4
        /*0010*/ 	.word	0x00000000
	.align		4
        /*0014*/ 	.word	0xfffffffe
	.align		4
        /*0018*/ 	.word	0x00000000
	.align		4
        /*001c*/ 	.word	0xfffffffd
	.align		4
        /*0020*/ 	.word	0x00000000
	.align		4
        /*0024*/ 	.word	0xfffffffc


//--------------------- .nv.constant4             --------------------------
	.section	.nv.constant4,"a",@progbits
	.align	8
	.align		8
.nv.constant4:
        /*0000*/ 	.dword	__assertfail
	.align		8
        /*0008*/ 	.dword	__unnamed_1
	.align		8
        /*0010*/ 	.dword	__unnamed_2
	.align		8
        /*0018*/ 	.dword	_ZN39_INTERNAL_6117a16d_4_k_cu_f23d9d3d_38754cuda3std3__45__cpo5beginE
	.align		8
        /*0020*/ 	.dword	_ZN39_INTERNAL_6117a16d_4_k_cu_f23d9d3d_38754cuda3std3__45__cpo3endE
	.align		8
        /*0028*/ 	.dword	_ZN39_INTERNAL_6117a16d_4_k_cu_f23d9d3d_38754cuda3std3__45__cpo6cbeginE
	.align		8
        /*0030*/ 	.dword	_ZN39_INTERNAL_6117a16d_4_k_cu_f23d9d3d_38754cuda3std3__45__cpo4cendE
	.align		8
        /*0038*/ 	.dword	_ZN39_INTERNAL_6117a16d_4_k_cu_f23d9d3d_38754cuda3std3__441_GLOBAL__N__6117a16d_4_k_cu_f23d9d3d_38756ignoreE
	.align		8
        /*0040*/ 	.dword	_ZN39_INTERNAL_6117a16d_4_k_cu_f23d9d3d_38754cuda3std3__419piecewise_constructE
	.align		8
        /*0048*/ 	.dword	_ZN39_INTERNAL_6117a16d_4_k_cu_f23d9d3d_38754cuda3std3__48in_placeE
	.align		8
        /*0050*/ 	.dword	_ZN39_INTERNAL_6117a16d_4_k_cu_f23d9d3d_38754cuda3std6ranges3__45__cpo4swapE
	.align		8
        /*0058*/ 	.dword	_ZN39_INTERNAL_6117a16d_4_k_cu_f23d9d3d_38754cuda3std6ranges3__45__cpo9iter_moveE
	.align		8
        /*0060*/ 	.dword	_ZN39_INTERNAL_6117a16d_4_k_cu_f23d9d3d_38754cute7productE
	.align		8
        /*0068*/ 	.dword	_ZN39_INTERNAL_6117a16d_4_k_cu_f23d9d3d_38754cute1_E
	.align		8
        /*0070*/ 	.dword	$str$22
	.align		8
        /*0078*/ 	.dword	$str$23
	.align		8
        /*0080*/ 	.dword	$str$26
	.align		8
        /*0088*/ 	.dword	$str$27


//--------------------- .text._ZN7cutlass13device_kernelINS_4gemm6kernel13GemmUniversalIN4cute5tupleIJiiiiEEENS1_10collective13CollectiveMmaINS1_34MainloopSm90TmaGmmaWarpSpecializedILi6ENS5_IJNS4_1CILi2EEENSA_ILi1EEESC_EEENS1_35KernelTmaWarpSpecializedCooperativeEEENS5_IJNSA_ILi128EEESG_NSA_ILi64EEEEEENS_10bfloat16_tENS5_IJlSC_lEEESJ_SK_NS4_8TiledMMAINS4_8MMA_AtomIJNS4_4SM904GMMA28MMA_64x128x16_F32BF16BF16_SSILNSO_5MajorE0ELSQ_0ELNSO_7ScaleInE1ELSR_1EEEEEENS4_6LayoutISD_NS5_IJSC_NSA_ILi0EEESV_EEEEENS5_IJNS4_10UnderscoreESY_SY_EEEEENS4_13SM90_TMA_LOADENS4_14ComposedLayoutINS4_7SwizzleILi3ELi4ELi3EEENS4_18smem_ptr_flag_bitsILi16EEENSU_INS5_IJNSA_ILi8EEESH_EEENS5_IJSH_SC_EEEEEEEvNS4_8identityENS4_23SM90_TMA_LOAD_MULTICASTES1B_vS1C_EENS_8epilogue10collective18CollectiveEpilogueINS1F_22Sm90TmaWarpSpecializedILi4ELi2ELi16ELb1ELb0EEEJSI_NS5_IJSG_NSA_ILi32EEEEEESJ_SK_SJ_SK_NS1F_6fusion15FusionCallbacksIS1J_NS1M_13LinCombEltActINS1F_6thread7SigmoidESJ_fSJ_fLNS_15FloatRoundStyleE2EEESI_S1L_JEEES11_NS12_INS13_ILi2ELi4ELi3EEES16_NSU_INS5_IJS17_S1K_EEENS5_IJS1K_SC_EEEEEEENS4_17SM75_U32x4_LDSM_NENS4_14SM90_TMA_STOREES1Y_NS4_17SM90_U32x4_STSM_NENS4_9Copy_AtomIJS21_NS_6half_tEEEEvEEEvvEEEEvNT_6ParamsE --------------------------
	.section	.text._ZN7cutlass13device_kernelINS_4gemm6kernel13GemmUniversalIN4cute5tupleIJiiiiEEENS1_10collective13CollectiveMmaINS1_34MainloopSm90TmaGmmaWarpSpecializedILi6ENS5_IJNS4_1CILi2EEENSA_ILi1EEESC_EEENS1_35KernelTmaWarpSpecializedCooperativeEEENS5_IJNSA_ILi128EEESG_NSA_ILi64EEEEEENS_10bfloat16_tENS5_IJlSC_lEEESJ_SK_NS4_8TiledMMAINS4_8MMA_AtomIJNS4_4SM904GMMA28MMA_64x128x16_F32BF16BF16_SSILNSO_5MajorE0ELSQ_0ELNSO_7ScaleInE1ELSR_1EEEEEENS4_6LayoutISD_NS5_IJSC_NSA_ILi0EEESV_EEEEENS5_IJNS4_10UnderscoreESY_SY_EEEEENS4_13SM90_TMA_LOADENS4_14ComposedLayoutINS4_7SwizzleILi3ELi4ELi3EEENS4_18smem_ptr_flag_bitsILi16EEENSU_INS5_IJNSA_ILi8EEESH_EEENS5_IJSH_SC_EEEEEEEvNS4_8identityENS4_23SM90_TMA_LOAD_MULTICASTES1B_vS1C_EENS_8epilogue10collective18CollectiveEpilogueINS1F_22Sm90TmaWarpSpecializedILi4ELi2ELi16ELb1ELb0EEEJSI_NS5_IJSG_NSA_ILi32EEEEEESJ_SK_SJ_SK_NS1F_6fusion15FusionCallbacksIS1J_NS1M_13LinCombEltActINS1F_6thread7SigmoidESJ_fSJ_fLNS_15FloatRoundStyleE2EEESI_S1L_JEEES11_NS12_INS13_ILi2ELi4ELi3EEES16_NSU_INS5_IJS17_S1K_EEENS5_IJS1K_SC_EEEEEEENS4_17SM75_U32x4_LDSM_NENS4_14SM90_TMA_STOREES1Y_NS4_17SM90_U32x4_STSM_NENS4_9Copy_AtomIJS21_NS_6half_tEEEEvEEEvvEEEEvNT_6ParamsE,"ax",@progbits
	.align	128
.text._ZN7cutlass13device_kernelINS_4gemm6kernel13GemmUniversalIN4cute5tupleIJiiiiEEENS1_10collective13CollectiveMmaINS1_34MainloopSm90TmaGmmaWarpSpecializedILi6ENS5_IJNS4_1CILi2EEENSA_ILi1EEESC_EEENS1_35KernelTmaWarpSpecializedCooperativeEEENS5_IJNSA_ILi128EEESG_NSA_ILi64EEEEEENS_10bfloat16_tENS5_IJlSC_lEEESJ_SK_NS4_8TiledMMAINS4_8MMA_AtomIJNS4_4SM904GMMA28MMA_64x128x16_F32BF16BF16_SSILNSO_5MajorE0ELSQ_0ELNSO_7ScaleInE1ELSR_1EEEEEENS4_6LayoutISD_NS5_IJSC_NSA_ILi0EEESV_EEEEENS5_IJNS4_10UnderscoreESY_SY_EEEEENS4_13SM90_TMA_LOADENS4_14ComposedLayoutINS4_7SwizzleILi3ELi4ELi3EEENS4_18smem_ptr_flag_bitsILi16EEENSU_INS5_IJNSA_ILi8EEESH_EEENS5_IJSH_SC_EEEEEEEvNS4_8identityENS4_23SM90_TMA_LOAD_MULTICASTES1B_vS1C_EENS_8epilogue10collective18CollectiveEpilogueINS1F_22Sm90TmaWarpSpecializedILi4ELi2ELi16ELb1ELb0EEEJSI_NS5_IJSG_NSA_ILi32EEEEEESJ_SK_SJ_SK_NS1F_6fusion15FusionCallbacksIS1J_NS1M_13LinCombEltActINS1F_6thread7SigmoidESJ_fSJ_fLNS_15FloatRoundStyleE2EEESI_S1L_JEEES11_NS12_INS13_ILi2ELi4ELi3EEES16_NSU_INS5_IJS17_S1K_EEENS5_IJS1K_SC_EEEEEEENS4_17SM75_U32x4_LDSM_NENS4_14SM90_TMA_STOREES1Y_NS4_17SM90_U32x4_STSM_NENS4_9Copy_AtomIJS21_NS_6half_tEEEEvEEEvvEEEEvNT_6ParamsE:
        .type           _ZN7cutlass13device_kernelINS_4gemm6kernel13GemmUniversalIN4cute5tupleIJiiiiEEENS1_10collective13CollectiveMmaINS1_34MainloopSm90TmaGmmaWarpSpecializedILi6ENS5_IJNS4_1CILi2EEENSA_ILi1EEESC_EEENS1_35KernelTmaWarpSpecializedCooperativeEEENS5_IJNSA_ILi128EEESG_NSA_ILi64EEEEEENS_10bfloat16_tENS5_IJlSC_lEEESJ_SK_NS4_8TiledMMAINS4_8MMA_AtomIJNS4_4SM904GMMA28MMA_64x128x16_F32BF16BF16_SSILNSO_5MajorE0ELSQ_0ELNSO_7ScaleInE1ELSR_1EEEEEENS4_6LayoutISD_NS5_IJSC_NSA_ILi0EEESV_EEEEENS5_IJNS4_10UnderscoreESY_SY_EEEEENS4_13SM90_TMA_LOADENS4_14ComposedLayoutINS4_7SwizzleILi3ELi4ELi3EEENS4_18smem_ptr_flag_bitsILi16EEENSU_INS5_IJNSA_ILi8EEESH_EEENS5_IJSH_SC_EEEEEEEvNS4_8identityENS4_23SM90_TMA_LOAD_MULTICASTES1B_vS1C_EENS_8epilogue10collective18CollectiveEpilogueINS1F_22Sm90TmaWarpSpecializedILi4ELi2ELi16ELb1ELb0EEEJSI_NS5_IJSG_NSA_ILi32EEEEEESJ_SK_SJ_SK_NS1F_6fusion15FusionCallbacksIS1J_NS1M_13LinCombEltActINS1F_6thread7SigmoidESJ_fSJ_fLNS_15FloatRoundStyleE2EEESI_S1L_JEEES11_NS12_INS13_ILi2ELi4ELi3EEES16_NSU_INS5_IJS17_S1K_EEENS5_IJS1K_SC_EEEEEEENS4_17SM75_U32x4_LDSM_NENS4_14SM90_TMA_STOREES1Y_NS4_17SM90_U32x4_STSM_NENS4_9Copy_AtomIJS21_NS_6half_tEEEEvEEEvvEEEEvNT_6ParamsE,@function
        .size           _ZN7cutlass13device_kernelINS_4gemm6kernel13GemmUniversalIN4cute5tupleIJiiiiEEENS1_10collective13CollectiveMmaINS1_34MainloopSm90TmaGmmaWarpSpecializedILi6ENS5_IJNS4_1CILi2EEENSA_ILi1EEESC_EEENS1_35KernelTmaWarpSpecializedCooperativeEEENS5_IJNSA_ILi128EEESG_NSA_ILi64EEEEEENS_10bfloat16_tENS5_IJlSC_lEEESJ_SK_NS4_8TiledMMAINS4_8MMA_AtomIJNS4_4SM904GMMA28MMA_64x128x16_F32BF16BF16_SSILNSO_5MajorE0ELSQ_0ELNSO_7ScaleInE1ELSR_1EEEEEENS4_6LayoutISD_NS5_IJSC_NSA_ILi0EEESV_EEEEENS5_IJNS4_10UnderscoreESY_SY_EEEEENS4_13SM90_TMA_LOADENS4_14ComposedLayoutINS4_7SwizzleILi3ELi4ELi3EEENS4_18smem_ptr_flag_bitsILi16EEENSU_INS5_IJNSA_ILi8EEESH_EEENS5_IJSH_SC_EEEEEEEvNS4_8identityENS4_23SM90_TMA_LOAD_MULTICASTES1B_vS1C_EENS_8epilogue10collective18CollectiveEpilogueINS1F_22Sm90TmaWarpSpecializedILi4ELi2ELi16ELb1ELb0EEEJSI_NS5_IJSG_NSA_ILi32EEEEEESJ_SK_SJ_SK_NS1F_6fusion15FusionCallbacksIS1J_NS1M_13LinCombEltActINS1F_6thread7SigmoidESJ_fSJ_fLNS_15FloatRoundStyleE2EEESI_S1L_JEEES11_NS12_INS13_ILi2ELi4ELi3EEES16_NSU_INS5_IJS17_S1K_EEENS5_IJS1K_SC_EEEEEEENS4_17SM75_U32x4_LDSM_NENS4_14SM90_TMA_STOREES1Y_NS4_17SM90_U32x4_STSM_NENS4_9Copy_AtomIJS21_NS_6half_tEEEEvEEEvvEEEEvNT_6ParamsE,(.L_x_388 - _ZN7cutlass13device_kernelINS_4gemm6kernel13GemmUniversalIN4cute5tupleIJiiiiEEENS1_10collective13CollectiveMmaINS1_34MainloopSm90TmaGmmaWarpSpecializedILi6ENS5_IJNS4_1CILi2EEENSA_ILi1EEESC_EEENS1_35KernelTmaWarpSpecializedCooperativeEEENS5_IJNSA_ILi128EEESG_NSA_ILi64EEEEEENS_10bfloat16_tENS5_IJlSC_lEEESJ_SK_NS4_8TiledMMAINS4_8MMA_AtomIJNS4_4SM904GMMA28MMA_64x128x16_F32BF16BF16_SSILNSO_5MajorE0ELSQ_0ELNSO_7ScaleInE1ELSR_1EEEEEENS4_6LayoutISD_NS5_IJSC_NSA_ILi0EEESV_EEEEENS5_IJNS4_10UnderscoreESY_SY_EEEEENS4_13SM90_TMA_LOADENS4_14ComposedLayoutINS4_7SwizzleILi3ELi4ELi3EEENS4_18smem_ptr_flag_bitsILi16EEENSU_INS5_IJNSA_ILi8EEESH_EEENS5_IJSH_SC_EEEEEEEvNS4_8identityENS4_23SM90_TMA_LOAD_MULTICASTES1B_vS1C_EENS_8epilogue10collective18CollectiveEpilogueINS1F_22Sm90TmaWarpSpecializedILi4ELi2ELi16ELb1ELb0EEEJSI_NS5_IJSG_NSA_ILi32EEEEEESJ_SK_SJ_SK_NS1F_6fusion15FusionCallbacksIS1J_NS1M_13LinCombEltActINS1F_6thread7SigmoidESJ_fSJ_fLNS_15FloatRoundStyleE2EEESI_S1L_JEEES11_NS12_INS13_ILi2ELi4ELi3EEES16_NSU_INS5_IJS17_S1K_EEENS5_IJS1K_SC_EEEEEEENS4_17SM75_U32x4_LDSM_NENS4_14SM90_TMA_STOREES1Y_NS4_17SM90_U32x4_STSM_NENS4_9Copy_AtomIJS21_NS_6half_tEEEEvEEEvvEEEEvNT_6ParamsE)
        .other          _ZN7cutlass13device_kernelINS_4gemm6kernel13GemmUniversalIN4cute5tupleIJiiiiEEENS1_10collective13CollectiveMmaINS1_34MainloopSm90TmaGmmaWarpSpecializedILi6ENS5_IJNS4_1CILi2EEENSA_ILi1EEESC_EEENS1_35KernelTmaWarpSpecializedCooperativeEEENS5_IJNSA_ILi128EEESG_NSA_ILi64EEEEEENS_10bfloat16_tENS5_IJlSC_lEEESJ_SK_NS4_8TiledMMAINS4_8MMA_AtomIJNS4_4SM904GMMA28MMA_64x128x16_F32BF16BF16_SSILNSO_5MajorE0ELSQ_0ELNSO_7ScaleInE1ELSR_1EEEEEENS4_6LayoutISD_NS5_IJSC_NSA_ILi0EEESV_EEEEENS5_IJNS4_10UnderscoreESY_SY_EEEEENS4_13SM90_TMA_LOADENS4_14ComposedLayoutINS4_7SwizzleILi3ELi4ELi3EEENS4_18smem_ptr_flag_bitsILi16EEENSU_INS5_IJNSA_ILi8EEESH_EEENS5_IJSH_SC_EEEEEEEvNS4_8identityENS4_23SM90_TMA_LOAD_MULTICASTES1B_vS1C_EENS_8epilogue10collective18CollectiveEpilogueINS1F_22Sm90TmaWarpSpecializedILi4ELi2ELi16ELb1ELb0EEEJSI_NS5_IJSG_NSA_ILi32EEEEEESJ_SK_SJ_SK_NS1F_6fusion15FusionCallbacksIS1J_NS1M_13LinCombEltActINS1F_6thread7SigmoidESJ_fSJ_fLNS_15FloatRoundStyleE2EEESI_S1L_JEEES11_NS12_INS13_ILi2ELi4ELi3EEES16_NSU_INS5_IJS17_S1K_EEENS5_IJS1K_SC_EEEEEEENS4_17SM75_U32x4_LDSM_NENS4_14SM90_TMA_STOREES1Y_NS4_17SM90_U32x4_STSM_NENS4_9Copy_AtomIJS21_NS_6half_tEEEEvEEEvvEEEEvNT_6ParamsE,@"STO_CUDA_ENTRY STV_DEFAULT"
_ZN7cutlass13device_kernelINS_4gemm6kernel13GemmUniversalIN4cute5tupleIJiiiiEEENS1_10collective13CollectiveMmaINS1_34MainloopSm90TmaGmmaWarpSpecializedILi6ENS5_IJNS4_1CILi2EEENSA_ILi1EEESC_EEENS1_35KernelTmaWarpSpecializedCooperativeEEENS5_IJNSA_ILi128EEESG_NSA_ILi64EEEEEENS_10bfloat16_tENS5_IJlSC_lEEESJ_SK_NS4_8TiledMMAINS4_8MMA_AtomIJNS4_4SM904GMMA28MMA_64x128x16_F32BF16BF16_SSILNSO_5MajorE0ELSQ_0ELNSO_7ScaleInE1ELSR_1EEEEEENS4_6LayoutISD_NS5_IJSC_NSA_ILi0EEESV_EEEEENS5_IJNS4_10UnderscoreESY_SY_EEEEENS4_13SM90_TMA_LOADENS4_14ComposedLayoutINS4_7SwizzleILi3ELi4ELi3EEENS4_18smem_ptr_flag_bitsILi16EEENSU_INS5_IJNSA_ILi8EEESH_EEENS5_IJSH_SC_EEEEEEEvNS4_8identityENS4_23SM90_TMA_LOAD_MULTICASTES1B_vS1C_EENS_8epilogue10collective18CollectiveEpilogueINS1F_22Sm90TmaWarpSpecializedILi4ELi2ELi16ELb1ELb0EEEJSI_NS5_IJSG_NSA_ILi32EEEEEESJ_SK_SJ_SK_NS1F_6fusion15FusionCallbacksIS1J_NS1M_13LinCombEltActINS1F_6thread7SigmoidESJ_fSJ_fLNS_15FloatRoundStyleE2EEESI_S1L_JEEES11_NS12_INS13_ILi2ELi4ELi3EEES16_NSU_INS5_IJS17_S1K_EEENS5_IJS1K_SC_EEEEEEENS4_17SM75_U32x4_LDSM_NENS4_14SM90_TMA_STOREES1Y_NS4_17SM90_U32x4_STSM_NENS4_9Copy_AtomIJS21_NS_6half_tEEEEvEEEvvEEEEvNT_6ParamsE:
[----:B------:R-:W1:Y:S01]  /*0000*/  LDC R1, c[0x0][0x28] ;  /* 0x00000a00ff017b82 */ /* 0x000e620000000800 */
[----:B------:R-:W2:Y:S07]  /*0010*/  S2R R0, SR_TID.X ;  /* 0x0000000000007919 */ /* 0x000eae0000002100 */
[----:B------:R-:W3:Y:S01]  /*0020*/  LDC.64 R4, c[0x0][0x588] ;  /* 0x00016200ff047b82 */ /* 0x000ee20000000a00 */
[----:B------:R-:W-:Y:S01]  /*0030*/  ELECT P0, URZ, PT ;  /* 0x00000000003f782f */ /* 0x000fe20003800000 */
[----:B------:R-:W-:Y:S01]  /*0040*/  BSSY B0, `(.L_x_0) ;  /* 0x0000016000007945 */ /* 0x000fe20003800000 */
[----:B--2---:R-:W-:-:S02]  /*0050*/  SHF.R.U32.HI R2, RZ, 0x5, R0 ;  /* 0x00000005ff027819 */ /* 0x004fc40000011600 */
[----:B------:R-:W-:-:S03]  /*0060*/  SHF.R.U32.HI R7, RZ, 0x7, R0 ;  /* 0x00000007ff077819 */ /* 0x000fc60000011600 */
[----:B------:R-:W2:Y:S04]  /*0070*/  SHFL.IDX PT, R3, R2, RZ, 0x1f ;  /* 0x00001fff02037589 */ /* 0x000ea800000e0000 */
[----:B------:R4:W1:Y:S01]  /*0080*/  SHFL.IDX PT, R10, R7, RZ, 0x1f ;  /* 0x00001fff070a7589 */ /* 0x00086200000e0000 */
[----:B--2---:R-:W-:Y:S02]  /*0090*/  ISETP.NE.OR P0, PT, R3, RZ, !P0 ;  /* 0x000000ff0300720c */ /* 0x004fe40004705670 */
[----:B------:R-:W-:-:S11]  /*00a0*/  SHF.R.S32.HI R6, RZ, 0x1f, R3 ;  /* 0x0000001fff067819 */ /* 0x000fd60000011403 */
[----:B-1-34-:R-:W-:Y:S05]  /*00b0*/  @P0 BRA `(.L_x_1) ;  /* 0x0000000000380947 */ /* 0x01afea0003800000 */
[----:B------:R-:W-:Y:S02]  /*00c0*/  ULDC.64 UR4, c[0x0][0x198] ;  /* 0x0000660000047ab9 */ /* 0x000fe40000000a00 */
[----:B------:R-:W-:Y:S02]  /*00d0*/  UIADD3 UR6, UP0, UR4, 0xf0, URZ ;  /* 0x000000f004067890 */ /* 0x000fe4000ff1e03f */
[----:B------:R-:W-:Y:S02]  /*00e0*/  UIADD3 UR8, UP1, UR4, 0x1f0, URZ ;  /* 0x000001f004087890 */ /* 0x000fe4000ff3e03f */
[----:B------:R-:W-:Y:S02]  /*00f0*/  UIADD3 UR10, UP2, UR4, 0x3f0, URZ ;  /* 0x000003f0040a7890 */ /* 0x000fe4000ff5e03f */
[----:B------:R-:W-:Y:S02]  /*0100*/  UIADD3 UR4, UP3, UR4, 0x4f0, URZ ;  /* 0x000004f004047890 */ /* 0x000fe4000ff7e03f */
[----:B------:R-:W-:-:S02]  /*0110*/  UIADD3.X UR7, URZ, UR5, URZ, UP0, !UPT ;  /* 0x000000053f077290 */ /* 0x000fc400087fe43f */
[----:B------:R-:W-:Y:S02]  /*0120*/  UIADD3.X UR9, URZ, UR5, URZ, UP1, !UPT ;  /* 0x000000053f097290 */ /* 0x000fe40008ffe43f */
[----:B------:R-:W-:Y:S02]  /*0130*/  UIADD3.X UR11, URZ, UR5, URZ, UP2, !UPT ;  /* 0x000000053f0b7290 */ /* 0x000fe400097fe43f */
[----:B------:R-:W-:-:S03]  /*0140*/  UIADD3.X UR5, URZ, UR5, URZ, UP3, !UPT ;  /* 0x000000053f057290 */ /* 0x000fc60009ffe43f */
[----:B------:R1:W-:Y:S02]  /*0150*/  UTMACCTL.PF [UR6] ;  /* 0x00000000060079b9 */ /* 0x0003e40008040000 */
[----:B------:R1:W-:Y:S02]  /*0160*/  UTMACCTL.PF [UR8] ;  /* 0x00000000080079b9 */ /* 0x0003e40008040000 */
[----:B------:R1:W-:Y:S02]  /*0170*/  UTMACCTL.PF [UR10] ;  /* 0x000000000a0079b9 */ /* 0x0003e40008040000 */
[----:B------:R1:W-:Y:S02]  /*0180*/  UTMACCTL.PF [UR4] ;  /* 0x00000000040079b9 */ /* 0x0003e40008040000 */
[----:B-1----:R-:W-:Y:S01]  /*0190*/  NOP ;  /* 0x0000000000007918 */ /* 0x002fe20000000000 */
.L_x_1:
[----:B------:R-:W-:Y:S05]  /*01a0*/  BSYNC B0 ;  /* 0x0000000000007941 */ /* 0x000fea0003800000 */
.L_x_0:
[----:B------:R-:W-:Y:S01]  /*01b0*/  ULDC.64 UR4, c[0x0][0x590] ;  /* 0x0001640000047ab9 */ /* 0x000fe20000000a00 */
[----:B------:R-:W-:Y:S01]  /*01c0*/  LEA.HI R6, R6, R3, RZ, 0x2 ;  /* 0x0000000306067211 */ /* 0x000fe200078f10ff */
[----:B------:R-:W-:Y:S01]  /*01d0*/  ULDC.64 UR52, c[0x0][0x208] ;  /* 0x0000820000347ab9 */ /* 0x000fe20000000a00 */
[----:B------:R-:W-:Y:S02]  /*01e0*/  ISETP.NE.U32.AND P2, PT, RZ, UR4, PT ;  /* 0x00000004ff007c0c */ /* 0x000fe4000bf45070 */
[----:B------:R-:W-:Y:S02]  /*01f0*/  LOP3.LUT R6, R6, 0xfffffffc, RZ, 0xc0, !PT ;  /* 0xfffffffc06067812 */ /* 0x000fe400078ec0ff */
[----:B------:R-:W-:Y:S02]  /*0200*/  ISETP.NE.AND.EX P3, PT, RZ, UR5, PT, P2 ;  /* 0x00000005ff007c0c */ /* 0x000fe4000bf65320 */
[----:B------:R-:W-:Y:S01]  /*0210*/  IADD3 R3, R3, -R6, RZ ;  /* 0x8000000603037210 */ /* 0x000fe20007ffe0ff */
[----:B------:R-:W-:Y:S01]  /*0220*/  IMAD.MOV.U32 R6, RZ, RZ, R4 ;  /* 0x000000ffff067224 */ /* 0x000fe200078e0004 */
[----:B------:R-:W-:-:S02]  /*0230*/  PRMT R8, RZ, 0x7610, R8 ;  /* 0x00007610ff087816 */ /* 0x000fc40000000008 */
[----:B------:R-:W-:-:S07]  /*0240*/  MOV R7, R5 ;  /* 0x0000000500077202 */ /* 0x000fce0000000f00 */
[----:B------:R-:W-:Y:S05]  /*0250*/  @P3 BRA `(.L_x_2) ;  /* 0x0000000000303947 */ /* 0x000fea0003800000 */
[----:B------:R-:W-:Y:S02]  /*0260*/  ULDC.64 UR6, c[0x0][0x588] ;  /* 0x0001620000067ab9 */ /* 0x000fe40000000a00 */
[----:B------:R-:W-:-:S04]  /*0270*/  ISETP.NE.U32.AND P0, PT, RZ, UR6, PT ;  /* 0x00000006ff007c0c */ /* 0x000fc8000bf05070 */
[----:B------:R-:W-:-:S13]  /*0280*/  ISETP.NE.AND.EX P0, PT, RZ, UR7, PT, P0 ;  /* 0x00000007ff007c0c */ /* 0x000fda000bf05300 */
[----:B------:R-:W-:Y:S05]  /*0290*/  @!P0 BRA `(.L_x_3) ;  /* 0x0000000000108947 */ /* 0x000fea0003800000 */
[----:B------:R-:W2:Y:S02]  /*02a0*/  LDG.E R8, desc[UR52][R6.64] ;  /* 0x0000003406087981 */ /* 0x000ea4000c1e1900 */
[----:B--2---:R-:W-:Y:S01]  /*02b0*/  FSETP.NEU.AND P1, PT, R8, RZ, PT ;  /* 0x000000ff0800720b */ /* 0x004fe20003f2d000 */
[----:B------:R-:W-:Y:S01]  /*02c0*/  IMAD.MOV.U32 R8, RZ, RZ, 0x1 ;  /* 0x00000001ff087424 */ /* 0x000fe200078e00ff */
[----:B------:R-:W-:Y:S11]  /*02d0*/  BRA `(.L_x_2) ;  /* 0x0000000000107947 */ /* 0x000ff60003800000 */
.L_x_3:
[----:B------:R-:W-:Y:S01]  /*02e0*/  ULDC UR6, c[0x0][0x580] ;  /* 0x0001600000067ab9 */ /* 0x000fe20000000800 */
[----:B------:R-:W-:Y:S02]  /*02f0*/  MOV R8, 0x1 ;  /* 0x0000000100087802 */ /* 0x000fe40000000f00 */
[----:B------:R-:W-:Y:S02]  /*0300*/  CS2R R6, SRZ ;  /* 0x0000000000067805 */ /* 0x000fe4000001ff00 */
[----:B------:R-:W-:-:S13]  /*0310*/  FSETP.NEU.AND P1, PT, RZ, UR6, PT ;  /* 0x00000006ff007c0b */ /* 0x000fda000bf2d000 */
.L_x_2:
[----:B------:R-:W-:Y:S02]  /*0320*/  ISETP.NE.U32.AND P4, PT, R6, RZ, PT ;  /* 0x000000ff0600720c */ /* 0x000fe40003f85070 */
[----:B------:R-:W-:Y:S02]  /*0330*/  ISETP.NE.AND.EX P5, PT, RZ, UR5, PT, P2 ;  /* 0x00000005ff007c0c */ /* 0x000fe4000bfa5320 */
[----:B------:R-:W-:Y:S02]  /*0340*/  ISETP.NE.AND.EX P2, PT, R7, RZ, PT, P4 ;  /* 0x000000ff0700720c */ /* 0x000fe40003f45340 */
[----:B------:R-:W-:-:S11]  /*0350*/  PLOP3.LUT P0, PT, PT, PT, PT, 0x8, 0x0 ;  /* 0x000000000000781c */ /* 0x000fd60003f0e170 */
[----:B------:R-:W-:Y:S05]  /*0360*/  @P2 BRA P5, `(.L_x_4) ;  /* 0x0000000000342947 */ /* 0x000fea0002800000 */
[----:B------:R-:W-:-:S04]  /*0370*/  ISETP.NE.U32.AND P0, PT, RZ, UR4, PT ;  /* 0x00000004ff007c0c */ /* 0x000fc8000bf05070 */
[----:B------:R-:W-:-:S13]  /*0380*/  ISETP.NE.AND.EX P0, PT, RZ, UR5, PT, P0 ;  /* 0x00000005ff007c0c */ /* 0x000fda000bf05300 */
[----:B------:R-:W-:Y:S05]  /*0390*/  @!P0 BRA `(.L_x_5) ;  /* 0x0000000000248947 */ /* 0x000fea0003800000 */
[----:B------:R-:W-:Y:S02]  /*03a0*/  PRMT R8, R8, 0x9910, RZ ;  /* 0x0000991008087816 */ /* 0x000fe400000000ff */
[----:B------:R-:W-:Y:S02]  /*03b0*/  ISETP.NE.U32.AND P0, PT, R6, RZ, PT ;  /* 0x000000ff0600720c */ /* 0x000fe40003f05070 */
[----:B------:R-:W-:Y:S02]  /*03c0*/  ISETP.NE.AND P2, PT, R8, RZ, PT ;  /* 0x000000ff0800720c */ /* 0x000fe40003f45270 */
[----:B------:R-:W-:Y:S02]  /*03d0*/  ISETP.NE.AND.EX P0, PT, R7, RZ, PT, P0 ;  /* 0x000000ff0700720c */ /* 0x000fe40003f05300 */
[----:B------:R-:W-:-:S09]  /*03e0*/  SEL R6, RZ, 0xffffffff, P1 ;  /* 0xffffffffff067807 */ /* 0x000fd20000800000 */
[----:B------:R-:W-:-:S04]  /*03f0*/  @!P2 SEL R6, RZ, 0xffffffff, P0 ;  /* 0xffffffffff06a807 */ /* 0x000fc80000000000 */
[----:B------:R-:W-:-:S04]  /*0400*/  LOP3.LUT R6, R6, 0x1, RZ, 0xc0, !PT ;  /* 0x0000000106067812 */ /* 0x000fc800078ec0ff */
[----:B------:R-:W-:Y:S01]  /*0410*/  ISETP.EQ.U32.AND P0, PT, R6, 0x1, PT ;  /* 0x000000010600780c */ /* 0x000fe20003f02070 */
[----:B------:R-:W-:-:S12]  /*0420*/  BRA `(.L_x_4) ;  /* 0x0000000000047947 */ /* 0x000fd80003800000 */
.L_x_5:
[----:B------:R-:W-:-:S13]  /*0430*/  PLOP3.LUT P0, PT, P1, PT, PT, 0x8, 0x0 ;  /* 0x000000000000781c */ /* 0x000fda0000f0e170 */
.L_x_4:
[----:B------:R-:W1:Y:S02]  /*0440*/  SHFL.IDX PT, R7, R2, RZ, 0x1f ;  /* 0x00001fff02077589 */ /* 0x000e6400000e0000 */
[----:B-1----:R-:W-:-:S13]  /*0450*/  ISETP.NE.AND P1, PT, R7, RZ, PT ;  /* 0x000000ff0700720c */ /* 0x002fda0003f25270 */
[----:B------:R-:W-:Y:S05]  /*0460*/  @P1 BRA `(.L_x_6) ;  /* 0x0000000000681947 */ /* 0x000fea0003800000 */
[----:B------:R-:W1:Y:S01]  /*0470*/  S2UR UR8, SR_CgaCtaId ;  /* 0x00000000000879c3 */ /* 0x000e620000008800 */
[----:B------:R-:W-:Y:S01]  /*0480*/  UMOV UR4, 0x400 ;  /* 0x0000040000047882 */ /* 0x000fe20000000000 */
[----:B------:R-:W-:Y:S01]  /*0490*/  UMOV UR5, 0x1 ;  /* 0x0000000100057882 */ /* 0x000fe20000000000 */
[----:B------:R-:W-:Y:S01]  /*04a0*/  UMOV UR6, 0x4 ;  /* 0x0000000400067882 */ /* 0x000fe20000000000 */
[----:B------:R-:W-:Y:S01]  /*04b0*/  ELECT P1, URZ, PT ;  /* 0x00000000003f782f */ /* 0x000fe20003820000 */
[----:B------:R-:W-:-:S04]  /*04c0*/  UIADD3 UR6, -UR6, 0x100000, URZ ;  /* 0x0010000006067890 */ /* 0x000fc8000fffe13f */
[----:B------:R-:W-:Y:S02]  /*04d0*/  USHF.L.U32 UR7, UR6, 0xb, URZ ;  /* 0x0000000b06077899 */ /* 0x000fe4000800063f */
[----:B------:R-:W-:Y:S02]  /*04e0*/  USHF.L.U32 UR6, UR6, 0x1, URZ ;  /* 0x0000000106067899 */ /* 0x000fe4000800063f */
[----:B-1----:R-:W-:Y:S02]  /*04f0*/  ULEA UR8, UR8, UR4, 0x18 ;  /* 0x0000000408087291 */ /* 0x002fe4000f8ec03f */
[----:B------:R-:W-:-:S04]  /*0500*/  UIADD3 UR4, -UR5, 0x100000, URZ ;  /* 0x0010000005047890 */ /* 0x000fc8000fffe13f */
[----:B------:R-:W-:Y:S02]  /*0510*/  USHF.L.U32 UR5, UR4, 0xb, URZ ;  /* 0x0000000b04057899 */ /* 0x000fe4000800063f */
[----:B------:R-:W-:Y:S01]  /*0520*/  USHF.L.U32 UR4, UR4, 0x1, URZ ;  /* 0x0000000104047899 */ /* 0x000fe2000800063f */
[----:B------:R-:W1:Y:S11]  /*0530*/  FENCE.VIEW.ASYNC.S ;  /* 0x00000000000073c6 */ /* 0x000e760000000000 */
[----:B-1----:R1:W2:Y:S01]  /*0540*/  SYNCS.EXCH.64 URZ, [UR8], UR4 ;  /* 0x00000004083f75b2 */ /* 0x0022a20008000100 */
[----:B------:R1:W3:Y:S01]  /*0550*/  SYNCS.EXCH.64 URZ, [UR8+0x30], UR6 ;  /* 0x00003006083f75b2 */ /* 0x0002e20008000100 */
[----:B------:R1:W4:Y:S01]  /*0560*/  SYNCS.EXCH.64 URZ, [UR8+0x8], UR4 ;  /* 0x00000804083f75b2 */ /* 0x0003220008000100 */
[----:B------:R1:W1:Y:S01]  /*0570*/  SYNCS.EXCH.64 URZ, [UR8+0x38], UR6 ;  /* 0x00003806083f75b2 */ /* 0x0002620008000100 */
        /* <DEDUP_REMOVED lines=8> */
[----:B------:R-:W-:Y:S01]  /*0600*/  NOP ;  /* 0x0000000000007918 */ /* 0x000fe20000000000 */
.L_x_6:
[----:B------:R-:W5:Y:S01]  /*0610*/  SHFL.IDX PT, R6, R2, RZ, 0x1f ;  /* 0x00001fff02067589 */ /* 0x000f6200000e0000 */
[----:B------:R-:W-:Y:S01]  /*0620*/  SHF.R.S32.HI R9, RZ, 0x1f, R0 ;  /* 0x0000001fff097819 */ /* 0x000fe20000011400 */
[----:B------:R-:W1:Y:S01]  /*0630*/  S2UR UR9, SR_CTAID.X ;  /* 0x00000000000979c3 */ /* 0x000e620000002500 */
[----:B------:R-:W-:Y:S02]  /*0640*/  NOP ;  /* 0x0000000000007918 */ /* 0x000fe40000000000 */
[----:B------:R-:W-:Y:S02]  /*0650*/  LEA.HI R9, R9, R0, RZ, 0x7 ;  /* 0x0000000009097211 */ /* 0x000fe400078f38ff */
[----:B-----5:R-:W-:-:S13]  /*0660*/  ISETP.NE.AND P1, PT, R6, RZ, PT ;  /* 0x000000ff0600720c */ /* 0x020fda0003f25270 */
[----:B-1----:R-:W-:Y:S05]  /*0670*/  @P1 BRA `(.L_x_7) ;  /* 0x0000000000581947 */ /* 0x002fea0003800000 */
[----:B------:R-:W1:Y:S01]  /*0680*/  S2UR UR5, SR_CgaCtaId ;  /* 0x00000000000579c3 */ /* 0x000e620000008800 */
[----:B------:R-:W-:Y:S01]  /*0690*/  UMOV UR4, 0x400 ;  /* 0x0000040000047882 */ /* 0x000fe20000000000 */
[----:B------:R-:W-:Y:S01]  /*06a0*/  UMOV UR6, 0x20 ;  /* 0x0000002000067882 */ /* 0x000fe20000000000 */
[----:B------:R-:W-:Y:S01]  /*06b0*/  UMOV UR7, 0x100 ;  /* 0x0000010000077882 */ /* 0x000fe20000000000 */
[----:B------:R-:W-:Y:S01]  /*06c0*/  ELECT P1, URZ, PT ;  /* 0x00000000003f782f */ /* 0x000fe20003820000 */
[----:B-1----:R-:W-:Y:S02]  /*06d0*/  ULEA UR8, UR5, UR4, 0x18 ;  /* 0x0000000405087291 */ /* 0x002fe4000f8ec03f */
[----:B------:R-:W-:-:S04]  /*06e0*/  UIADD3 UR4, -UR6, 0x100000, URZ ;  /* 0x0010000006047890 */ /* 0x000fc8000fffe13f */
[----:B------:R-:W-:Y:S02]  /*06f0*/  USHF.L.U32 UR5, UR4, 0xb, URZ ;  /* 0x0000000b04057899 */ /* 0x000fe4000800063f */
[----:B------:R-:W-:Y:S02]  /*0700*/  USHF.L.U32 UR4, UR4, 0x1, URZ ;  /* 0x0000000104047899 */ /* 0x000fe4000800063f */
[----:B------:R-:W-:-:S04]  /*0710*/  UIADD3 UR6, -UR7, 0x100000, URZ ;  /* 0x0010000007067890 */ /* 0x000fc8000fffe13f */
[----:B------:R-:W-:Y:S02]  /*0720*/  USHF.L.U32 UR7, UR6, 0xb, URZ ;  /* 0x0000000b06077899 */ /* 0x000fe4000800063f */
[----:B------:R-:W-:Y:S01]  /*0730*/  USHF.L.U32 UR6, UR6, 0x1, URZ ;  /* 0x0000000106067899 */ /* 0x000fe2000800063f */
[----:B------:R-:W1:Y:S03]  /*0740*/  FENCE.VIEW.ASYNC.S ;  /* 0x00000000000073c6 */ /* 0x000e660000000000 */
[----:B-1----:R1:W1:Y:S08]  /*0750*/  SYNCS.EXCH.64 URZ, [UR8+0x60], UR4 ;  /* 0x00006004083f75b2 */ /* 0x0022700008000100 */
        /* <DEDUP_REMOVED lines=8> */
.L_x_7:
[----:B------:R-:W-:Y:S01]  /*07e0*/  LOP3.LUT R9, R9, 0xffffff80, RZ, 0xc0, !PT ;  /* 0xffffff8009097812 */ /* 0x000fe200078ec0ff */
[----:B------:R-:W5:Y:S01]  /*07f0*/  S2R R6, SR_CTAID.Y ;  /* 0x0000000000067919 */ /* 0x000f620000002600 */
[----:B------:R-:W-:Y:S01]  /*0800*/  I2FP.F32.U32 R13, UR9 ;  /* 0x00000009000d7c45 */ /* 0x000fe20008201000 */
[----:B-1----:R-:W-:Y:S01]  /*0810*/  ULDC UR4, c[0x0][0x150] ;  /* 0x0000540000047ab9 */ /* 0x002fe20000000800 */
[----:B------:R-:W-:Y:S01]  /*0820*/  SHF.R.S32.HI R12, RZ, 0x1f, R7 ;  /* 0x0000001fff0c7819 */ /* 0x000fe20000011407 */
[----:B------:R-:W-:Y:S01]  /*0830*/  IMAD.IADD R11, R0, 0x1, -R9 ;  /* 0x00000001000b7824 */ /* 0x000fe200078e0a09 */
[----:B------:R-:W1:Y:S01]  /*0840*/  SHFL.IDX PT, R2, R2, RZ, 0x1f ;  /* 0x00001fff02027589 */ /* 0x000e6200000e0000 */
[----:B------:R-:W-:Y:S01]  /*0850*/  FMUL R14, R13, UR4 ;  /* 0x000000040d0e7c20 */ /* 0x000fe20008400000 */
[----:B------:R-:W2:Y:S01]  /*0860*/  LDC R15, c[0x0][0x144] ;  /* 0x00005100ff0f7b82 */ /* 0x000ea20000000800 */
[----:B------:R-:W-:Y:S02]  /*0870*/  LEA.HI R12, R12, R7, RZ, 0x2 ;  /* 0x000000070c0c7211 */ /* 0x000fe400078f10ff */
[----:B------:R-:W-:-:S02]  /*0880*/  ELECT P1, URZ, PT ;  /* 0x00000000003f782f */ /* 0x000fc40003820000 */
[----:B------:R-:W-:Y:S01]  /*0890*/  SHF.R.S32.HI R8, RZ, 0x1f, R11 ;  /* 0x0000001fff087819 */ /* 0x000fe2000001140b */
[----:B------:R-:W-:Y:S01]  /*08a0*/  ULDC UR4, c[0x0][0x154] ;  /* 0x0000550000047ab9 */ /* 0x000fe20000000800 */
[----:B------:R-:W-:Y:S01]  /*08b0*/  LOP3.LUT R12, R12, 0x3ffffffc, RZ, 0xc0, !PT ;  /* 0x3ffffffc0c0c7812 */ /* 0x000fe200078ec0ff */
[----:B------:R-:W3:Y:S01]  /*08c0*/  F2I.U32.TRUNC.NTZ R14, R14 ;  /* 0x0000000e000e7305 */ /* 0x000ee2000020f000 */
[----:B------:R-:W-:Y:S01]  /*08d0*/  LEA.HI R8, R8, R11, RZ, 0x3 ;  /* 0x0000000b08087211 */ /* 0x000fe200078f18ff */
[----:B------:R-:W-:Y:S01]  /*08e0*/  IMAD.MOV.U32 R89, RZ, RZ, 0x1 ;  /* 0x00000001ff597424 */ /* 0x000fe200078e00ff */
[----:B------:R-:W-:Y:S01]  /*08f0*/  IADD3 R13, R7, -R12, RZ ;  /* 0x8000000c070d7210 */ /* 0x000fe20007ffe0ff */
[----:B------:R-:W-:Y:S01]  /*0900*/  NOP ;  /* 0x0000000000007918 */ /* 0x000fe20000000000 */
[--C-:B------:R-:W-:Y:S02]  /*0910*/  SHF.R.S32.HI R9, RZ, 0x3, R8.reuse ;  /* 0x00000003ff097819 */ /* 0x100fe40000011408 */
[----:B------:R-:W-:-:S02]  /*0920*/  SHF.R.S32.HI R8, RZ, 0x1f, R8 ;  /* 0x0000001fff087819 */ /* 0x000fc40000011408 */
[C---:B------:R-:W-:Y:S02]  /*0930*/  ISETP.NE.AND P4, PT, R3.reuse, RZ, PT ;  /* 0x000000ff0300720c */ /* 0x040fe40003f85270 */
[----:B------:R-:W-:Y:S02]  /*0940*/  LEA.HI R8, R8, R9, RZ, 0x2 ;  /* 0x0000000908087211 */ /* 0x000fe400078f10ff */
[----:B------:R-:W-:Y:S02]  /*0950*/  ISETP.EQ.OR P2, PT, R3, 0x3, !P4 ;  /* 0x000000030300780c */ /* 0x000fe40006742670 */
[----:B------:R-:W-:Y:S01]  /*0960*/  LOP3.LUT R8, R8, 0xfffffffc, RZ, 0xc0, !PT ;  /* 0xfffffffc08087812 */ /* 0x000fe200078ec0ff */
[----:B---3--:R-:W-:Y:S01]  /*0970*/  IMAD.MOV R16, RZ, RZ, -R14 ;  /* 0x000000ffff107224 */ /* 0x008fe200078e0a0e */
[----:B-1----:R-:W-:Y:S01]  /*0980*/  ISETP.NE.OR P1, PT, R2, RZ, !P1 ;  /* 0x000000ff0200720c */ /* 0x002fe20004f25670 */
[----:B------:R-:W1:Y:S01]  /*0990*/  LDC R14, c[0x0][0x140] ;  /* 0x00005000ff0e7b82 */ /* 0x000e620000000800 */
[----:B------:R-:W-:Y:S01]  /*09a0*/  ISETP.EQ.AND P2, PT, R10, RZ, P2 ;  /* 0x000000ff0a00720c */ /* 0x000fe20001742270 */
[----:B------:R-:W-:-:S03]  /*09b0*/  IMAD.IADD R8, R9, 0x1, -R8 ;  /* 0x0000000109087824 */ /* 0x000fc600078e0a08 */
[----:B------:R-:W-:Y:S02]  /*09c0*/  SEL R19, RZ, 0x1, !P2 ;  /* 0x00000001ff137807 */ /* 0x000fe40005000000 */
[----:B------:R-:W-:Y:S01]  /*09d0*/  LEA R13, R13, R8, 0x2 ;  /* 0x000000080d0d7211 */ /* 0x000fe200078e10ff */
[----:B------:R-:W3:Y:S01]  /*09e0*/  LDC R9, c[0x0][0x148] ;  /* 0x00005200ff097b82 */ /* 0x000ee20000000800 */
[----:B-----5:R-:W-:Y:S02]  /*09f0*/  I2FP.F32.U32 R8, R6 ;  /* 0x0000000600087245 */ /* 0x020fe40000201000 */
[C---:B------:R-:W-:Y:S01]  /*0a00*/  LEA.HI R2, R13.reuse, R13, RZ, 0x1 ;  /* 0x0000000d0d027211 */ /* 0x040fe200078f08ff */
[----:B------:R-:W-:Y:S01]  /*0a10*/  VOTEU.ALL UP0, P1 ;  /* 0x00000000003f7886 */ /* 0x000fe20000800000 */
[----:B------:R-:W-:Y:S02]  /*0a20*/  IMAD.SHL.U32 R88, R13, 0x4, RZ ;  /* 0x000000040d587824 */ /* 0x000fe400078e00ff */
[----:B------:R-:W-:Y:S01]  /*0a30*/  FMUL R12, R8, UR4 ;  /* 0x00000004080c7c20 */ /* 0x000fe20008400000 */
[----:B------:R-:W-:Y:S01]  /*0a40*/  LOP3.LUT R2, R2, 0xfffffffe, RZ, 0xc0, !PT ;  /* 0xfffffffe02027812 */ /* 0x000fe200078ec0ff */
[----:B--2---:R-:W-:Y:S01]  /*0a50*/  IMAD R8, R15, R16, UR9 ;  /* 0x000000090f087e24 */ /* 0x004fe2000f8e0210 */
[----:B------:R-:W2:Y:S01]  /*0a60*/  @!UP0 S2UR UR7, SR_CgaCtaId ;  /* 0x00000000000789c3 */ /* 0x000ea20000008800 */
[C---:B------:R-:W-:Y:S01]  /*0a70*/  LOP3.LUT R88, R13.reuse, 0xc, R88, 0x78, !PT ;  /* 0x0000000c0d587812 */ /* 0x040fe200078e7858 */
[----:B------:R-:W-:Y:S01]  /*0a80*/  UMOV UR4, 0x20 ;  /* 0x0000002000047882 */ /* 0x000fe20000000000 */
[----:B------:R-:W5:Y:S01]  /*0a90*/  F2I.U32.TRUNC.NTZ R12, R12 ;  /* 0x0000000c000c7305 */ /* 0x000f62000020f000 */
[----:B------:R-:W-:Y:S01]  /*0aa0*/  IADD3 R15, R13, -R2, RZ ;  /* 0x800000020d0f7210 */ /* 0x000fe20007ffe0ff */
[----:B------:R-:W-:Y:S01]  /*0ab0*/  @!UP0 UMOV UR6, 0x400 ;  /* 0x0000040000068882 */ /* 0x000fe20000000000 */
[----:B------:R-:W-:-:S04]  /*0ac0*/  @!UP0 UIADD3 UR4, -UR4, 0x100000, URZ ;  /* 0x0010000004048890 */ /* 0x000fc8000fffe13f */
[----:B------:R-:W-:Y:S02]  /*0ad0*/  @!UP0 USHF.L.U32 UR5, UR4, 0xb, URZ ;  /* 0x0000000b04058899 */ /* 0x000fe4000800063f */
[----:B------:R-:W-:Y:S01]  /*0ae0*/  @!UP0 USHF.L.U32 UR4, UR4, 0x1, URZ ;  /* 0x0000000104048899 */ /* 0x000fe2000800063f */
[----:B-1----:R-:W-:Y:S01]  /*0af0*/  ISETP.EQ.U32.AND P2, PT, R14, 0x1, PT ;  /* 0x000000010e00780c */ /* 0x002fe20003f42070 */
[----:B------:R-:W-:Y:S01]  /*0b00*/  VOTEU.ALL UP1, P1 ;  /* 0x00000000003f7886 */ /* 0x000fe20000820000 */
[----:B------:R-:W-:Y:S02]  /*0b10*/  ISETP.NE.AND P5, PT, R15, R8, PT ;  /* 0x000000080f00720c */ /* 0x000fe40003fa5270 */
[----:B-----5:R-:W-:Y:S02]  /*0b20*/  IADD3 R23, -R12, RZ, RZ ;  /* 0x000000ff0c177210 */ /* 0x020fe40007ffe1ff */
[----:B------:R-:W-:-:S09]  /*0b30*/  IADD3 R12, R10, -0x1, RZ ;  /* 0xffffffff0a0c7810 */ /* 0x000fd20007ffe0ff */
[----:B------:R-:W-:Y:S01]  /*0b40*/  @P5 LEA.HI R2, R88, R88, RZ, 0x1 ;  /* 0x0000005858025211 */ /* 0x000fe200078f08ff */
[----:B---3--:R-:W-:Y:S01]  /*0b50*/  IMAD R13, R9, R23, R6 ;  /* 0x00000017090d7224 */ /* 0x008fe200078e0206 */
[----:B--2---:R-:W-:Y:S02]  /*0b60*/  @!UP0 ULEA UR6, UR7, UR6, 0x18 ;  /* 0x0000000607068291 */ /* 0x004fe4000f8ec03f */
[----:B------:R-:W-:Y:S01]  /*0b70*/  @P5 SHF.R.S32.HI R2, RZ, 0x1, R2 ;  /* 0x00000001ff025819 */ /* 0x000fe20000011402 */
[----:B------:R-:W-:Y:S01]  /*0b80*/  VOTEU.ALL UP0, P1 ;  /* 0x00000000003f7886 */ /* 0x000fe20000800000 */
[----:B------:R-:W-:Y:S02]  /*0b90*/  LOP3.LUT P1, RZ, R11, 0x7, RZ, 0xc0, !PT ;  /* 0x000000070bff7812 */ /* 0x000fe4000782c0ff */
[----:B------:R-:W-:Y:S02]  /*0ba0*/  @P5 ISETP.NE.AND P6, PT, R2, R13, PT ;  /* 0x0000000d0200520c */ /* 0x000fe40003fc5270 */
[----:B------:R-:W-:-:S02]  /*0bb0*/  ISETP.LT.U32.AND P1, PT, R88, 0x2, !P1 ;  /* 0x000000025800780c */ /* 0x000fc40004f21070 */
[----:B------:R-:W-:Y:S02]  /*0bc0*/  @P5 SEL R89, RZ, 0x1, P6 ;  /* 0x00000001ff595807 */ /* 0x000fe40003000000 */
[----:B------:R-:W-:Y:S01]  /*0bd0*/  ISETP.NE.AND P5, PT, R10, RZ, PT ;  /* 0x000000ff0a00720c */ /* 0x000fe20003fa5270 */
[----:B------:R-:W1:Y:S02]  /*0be0*/  FENCE.VIEW.ASYNC.S ;  /* 0x00000000000073c6 */ /* 0x000e640000000000 */
[----:B-1----:R1:W2:Y:S01]  /*0bf0*/  @!UP0 SYNCS.EXCH.64 URZ, [UR6+0xa0], UR4 ;  /* 0x0000a004063f85b2 */ /* 0x0022a20008000100 */
[----:B------:R-:W-:Y:S02]  /*0c00*/  SEL R2, RZ, 0x1, !P1 ;  /* 0x00000001ff027807 */ /* 0x000fe40004800000 */
[----:B------:R-:W-:Y:S02]  /*0c10*/  ISETP.EQ.AND P6, PT, R3, 0x2, !P5 ;  /* 0x000000020300780c */ /* 0x000fe40006fc2270 */
[----:B------:R-:W-:-:S02]  /*0c20*/  ISETP.GE.U32.AND P1, PT, R12, 0x2, PT ;  /* 0x000000020c00780c */ /* 0x000fc40003f26070 */
[----:B------:R-:W-:Y:S02]  /*0c30*/  SEL R18, RZ, 0x1, !P6 ;  /* 0x00000001ff127807 */ /* 0x000fe40007000000 */
[----:B------:R-:W-:Y:S02]  /*0c40*/  LOP3.LUT R89, R89, R2, RZ, 0xc0, !PT ;  /* 0x0000000259597212 */ /* 0x000fe400078ec0ff */
[----:B------:R-:W-:Y:S02]  /*0c50*/  SEL R18, R18, 0x2, P1 ;  /* 0x0000000212127807 */ /* 0x000fe40000800000 */
[----:B------:R-:W-:Y:S01]  /*0c60*/  SEL R19, R19, 0x2, P1 ;  /* 0x0000000213137807 */ /* 0x000fe20000800000 */
[----:B------:R1:W3:Y:S01]  /*0c70*/  @!UP1 SYNCS.EXCH.64 URZ, [UR6+0xa8], UR4 ;  /* 0x0000a804063f95b2 */ /* 0x0002e20008000100 */
[----:B------:R-:W-:Y:S01]  /*0c80*/  NOP ;  /* 0x0000000000007918 */ /* 0x000fe20000000000 */
[----:B------:R-:W-:Y:S05]  /*0c90*/  @!P2 BRA `(.L_x_8) ;  /* 0x000000000008a947 */ /* 0x000fea0003800000 */
[----:B--234-:R-:W-:Y:S01]  /*0ca0*/  UCGABAR_ARV ;  /* 0x00000000000079c7 */ /* 0x01cfe20008000000 */
[----:B------:R-:W-:Y:S05]  /*0cb0*/  BRA `(.L_x_9) ;  /* 0x0000000000047947 */ /* 0x000fea0003800000 */
.L_x_8:
[----:B--234-:R-:W-:Y:S01]  /*0cc0*/  NOP ;  /* 0x0000000000007918 */ /* 0x01cfe20000000000 */
.L_x_9:
[----:B------:R-:W2:Y:S01]  /*0cd0*/  LDC R2, c[0x0][0x904] ;  /* 0x00024100ff027b82 */ /* 0x000ea20000000800 */
[----:B------:R-:W-:Y:S02]  /*0ce0*/  IMAD.U32 R10, RZ, RZ, UR9 ;  /* 0x00000009ff0a7e24 */ /* 0x000fe4000f8e00ff */
[----:B------:R-:W-:Y:S01]  /*0cf0*/  IMAD.MOV.U32 R11, RZ, RZ, RZ ;  /* 0x000000ffff0b7224 */ /* 0x000fe200078e00ff */
[----:B--2---:R-:W-:-:S04]  /*0d00*/  ISETP.NE.AND P1, PT, R2, 0x1, PT ;  /* 0x000000010200780c */ /* 0x004fc80003f25270 */
[----:B------:R-:W-:-:S09]  /*0d10*/  P2R R7, PR, RZ, 0x2 ;  /* 0x00000002ff077803 */ /* 0x000fd20000000000 */
[----:B------:R-:W2:Y:S01]  /*0d20*/  @P1 LDC R17, c[0x0][0x10] ;  /* 0x00000400ff111b82 */ /* 0x000ea20000000800 */
[----:B------:R-:W-:Y:S02]  /*0d30*/  @P1 MOV R7, RZ ;  /* 0x000000ff00071202 */ /* 0x000fe40000000f00 */
[----:B------:R-:W-:-:S05]  /*0d40*/  @P1 MOV R15, RZ ;  /* 0x000000ff000f1202 */ /* 0x000fca0000000f00 */
[----:B------:R-:W3:Y:S01]  /*0d50*/  @!P1 LDC R13, c[0x0][0xc] ;  /* 0x00000300ff0d9b82 */ /* 0x000ee20000000800 */
[----:B-1----:R-:W-:Y:S01]  /*0d60*/  ULDC UR4, c[0x0][0xc] ;  /* 0x0000030000047ab9 */ /* 0x002fe20000000800 */
[----:B------:R-:W-:Y:S01]  /*0d70*/  ULDC UR5, c[0x0][0x10] ;  /* 0x0000040000057ab9 */ /* 0x000fe20000000800 */
[----:B------:R-:W-:Y:S01]  /*0d80*/  ULDC UR6, c[0x0][0x14] ;  /* 0x0000050000067ab9 */ /* 0x000fe20000000800 */
[----:B------:R-:W-:-:S04]  /*0d90*/  UIMAD.WIDE.U32 UR4, UR4, UR5, URZ ;  /* 0x00000005040472a5 */ /* 0x000fc8000f8e003f */
[----:B------:R-:W-:Y:S02]  /*0da0*/  UIMAD.WIDE.U32 UR38, UR4, UR6, URZ ;  /* 0x00000006042672a5 */ /* 0x000fe4000f8e003f */
[----:B------:R-:W-:-:S04]  /*0db0*/  UIMAD UR37, UR5, UR6, URZ ;  /* 0x00000006052572a4 */ /* 0x000fc8000f8e023f */
[----:B------:R-:W-:Y:S01]  /*0dc0*/  UIADD3 UR37, UR39, UR37, URZ ;  /* 0x0000002527257290 */ /* 0x000fe2000fffe03f */
[----:B--2---:R-:W-:-:S04]  /*0dd0*/  @P1 IMAD.WIDE.U32 R16, R17, UR9, R6 ;  /* 0x0000000911101c25 */ /* 0x004fc8000f8e0006 */
[----:B------:R-:W-:Y:S02]  /*0de0*/  @P1 IMAD.IADD R17, R17, 0x1, R15 ;  /* 0x0000000111111824 */ /* 0x000fe400078e020f */
[----:B---3--:R-:W-:-:S04]  /*0df0*/  @!P1 IMAD.WIDE.U32 R10, R6, R13, R10 ;  /* 0x0000000d060a9225 */ /* 0x008fc800078e000a */
[----:B------:R-:W-:Y:S01]  /*0e00*/  @!P1 IMAD.MOV.U32 R17, RZ, RZ, R11 ;  /* 0x000000ffff119224 */ /* 0x000fe200078e000b */
[----:B------:R-:W-:Y:S01]  /*0e10*/  @!P1 MOV R16, R10 ;  /* 0x0000000a00109202 */ /* 0x000fe20000000f00 */
[----:B------:R-:W-:Y:S06]  /*0e20*/  @!P2 BRA `(.L_x_10) ;  /* 0x00000000000ca947 */ /* 0x000fec0003800000 */
[----:B------:R-:W-:Y:S01]  /*0e30*/  UCGABAR_WAIT ;  /* 0x0000000000007dc7 */ /* 0x000fe20008000000 */
[----:B------:R-:W-:Y:S01]  /*0e40*/  CCTL.IVALL ;  /* 0x00000000ff00798f */ /* 0x000fe20002000000 */
[----:B------:R-:W-:Y:S05]  /*0e50*/  BRA `(.L_x_11) ;  /* 0x0000000000047947 */ /* 0x000fea0003800000 */
.L_x_10:
[----:B------:R-:W-:Y:S06]  /*0e60*/  BAR.SYNC.DEFER_BLOCKING 0x0 ;  /* 0x0000000000007b1d */ /* 0x000fec0000010000 */
.L_x_11:
[----:B------:R-:W1:Y:S01]  /*0e70*/  S2UR UR36, SR_CgaCtaId ;  /* 0x00000000002479c3 */ /* 0x000e620000008800 */
[----:B------:R-:W-:Y:S04]  /*0e80*/  BSSY B6, `(.L_x_12) ;  /* 0x0000c62000067945 */ /* 0x000fe80003800000 */
[----:B------:R-:W-:Y:S05]  /*0e90*/  @!P5 BRA `(.L_x_13) ;  /* 0x0000009c0050d947 */ /* 0x000fea0003800000 */
[----:B------:R-:W-:-:S13]  /*0ea0*/  ISETP.GT.U32.AND P0, PT, R12, 0x1, PT ;  /* 0x000000010c00780c */ /* 0x000fda0003f04070 */
[----:B------:R-:W-:Y:S05]  /*0eb0*/  @P0 BRA `(.L_x_14) ;  /* 0x000000c400780947 */ /* 0x000fea0003800000 */
[----:B------:R-:W-:Y:S01]  /*0ec0*/  ULDC.64 UR4, c[0x0][0x8f8] ;  /* 0x00023e0000047ab9 */ /* 0x000fe20000000a00 */
[----:B------:R-:W-:Y:S01]  /*0ed0*/  UMOV UR47, 0xffffffff ;  /* 0xffffffff002f7882 */ /* 0x000fe20000000000 */
[----:B------:R-:W-:Y:S01]  /*0ee0*/  ISETP.GE.U32.AND P0, PT, R16, UR4, PT ;  /* 0x0000000410007c0c */ /* 0x000fe2000bf06070 */
[----:B------:R-:W-:Y:S01]  /*0ef0*/  IMAD.MOV.U32 R100, RZ, RZ, -0x1 ;  /* 0xffffffffff647424 */ /* 0x000fe200078e00ff */
[----:B------:R-:W-:Y:S02]  /*0f00*/  PRMT R90, RZ, 0x7610, R90 ;  /* 0x00007610ff5a7816 */ /* 0x000fe4000000005a */
[----:B------:R-:W-:Y:S02]  /*0f10*/  ISETP.GE.U32.AND.EX P0, PT, R17, UR5, PT, P0 ;  /* 0x0000000511007c0c */ /* 0x000fe4000bf06100 */
[----:B------:R-:W-:Y:S02]  /*0f20*/  MOV R22, 0xffffffff ;  /* 0xffffffff00167802 */ /* 0x000fe40000000f00 */
[----:B------:R-:W-:-:S09]  /*0f30*/  PRMT R3, RZ, 0x7610, R3 ;  /* 0x00007610ff037816 */ /* 0x000fd20000000003 */
[----:B------:R-:W-:Y:S05]  /*0f40*/  @P0 BRA `(.L_x_15) ;  /* 0x00000004002c0947 */ /* 0x000fea0003800000 */
[----:B------:R-:W2:Y:S01]  /*0f50*/  LDC.64 R20, c[0x0][0x8d0] ;  /* 0x00023400ff147b82 */ /* 0x000ea20000000a00 */
[----:B------:R-:W-:Y:S01]  /*0f60*/  MOV R4, R16 ;  /* 0x0000001000047202 */ /* 0x000fe20000000f00 */
[----:B------:R-:W-:-:S06]  /*0f70*/  IMAD.MOV.U32 R5, RZ, RZ, R17 ;  /* 0x000000ffff057224 */ /* 0x000fcc00078e0011 */
[----:B------:R-:W3:Y:S08]  /*0f80*/  LDC R14, c[0x0][0x8d8] ;  /* 0x00023600ff0e7b82 */ /* 0x000ef00000000800 */
[----:B------:R-:W4:Y:S01]  /*0f90*/  LDC.64 R24, c[0x0][0x8c8] ;  /* 0x00023200ff187b82 */ /* 0x000f220000000a00 */
[----:B--2---:R-:W-:-:S04]  /*0fa0*/  ISETP.NE.U32.AND P0, PT, R20, RZ, PT ;  /* 0x000000ff1400720c */ /* 0x004fc80003f05070 */
[----:B------:R-:W-:-:S13]  /*0fb0*/  ISETP.NE.AND.EX P0, PT, R21, RZ, PT, P0 ;  /* 0x000000ff1500720c */ /* 0x000fda0003f05300 */
[----:B---34-:R-:W-:Y:S05]  /*0fc0*/  @!P0 BRA `(.L_x_16) ;  /* 0x0000000000288947 */ /* 0x018fea0003800000 */
[----:B------:R-:W2:Y:S02]  /*0fd0*/  LDC R3, c[0x0][0x8dc] ;  /* 0x00023700ff037b82 */ /* 0x000ea40000000800 */
[----:B--2---:R-:W-:-:S04]  /*0fe0*/  IADD3 R3, P0, R16, R3, RZ ;  /* 0x0000000310037210 */ /* 0x004fc80007f1e0ff */
[----:B------:R-:W-:-:S05]  /*0ff0*/  IADD3.X R15, RZ, R17, RZ, P0, !PT ;  /* 0x00000011ff0f7210 */ /* 0x000fca00007fe4ff */
[----:B------:R-:W-:-:S04]  /*1000*/  IMAD.WIDE.U32 R4, R15, R20, RZ ;  /* 0x000000140f047225 */ /* 0x000fc800078e00ff */
[----:B------:R-:W-:-:S04]  /*1010*/  IMAD.WIDE.U32 R10, P0, R3, R21, R4 ;  /* 0x00000015030a7225 */ /* 0x000fc80007800004 */
[----:B------:R-:W-:Y:S01]  /*1020*/  IMAD.WIDE.U32 R4, R3, R20, RZ ;  /* 0x0000001403047225 */ /* 0x000fe200078e00ff */
[----:B------:R-:W-:-:S03]  /*1030*/  MOV R12, R11 ;  /* 0x0000000b000c7202 */ /* 0x000fc60000000f00 */
[----:B------:R-:W-:Y:S01]  /*1040*/  IMAD.X R13, RZ, RZ, RZ, P0 ;  /* 0x000000ffff0d7224 */ /* 0x000fe200000e06ff */
[----:B------:R-:W-:-:S05]  /*1050*/  IADD3 RZ, P0, R5, R10, RZ ;  /* 0x0000000a05ff7210 */ /* 0x000fca0007f1e0ff */
[----:B------:R-:W-:-:S08]  /*1060*/  IMAD.WIDE.U32.X R4, R15, R21, R12, P0 ;  /* 0x000000150f047225 */ /* 0x000fd000000e040c */
.L_x_16:
[----:B------:R-:W2:Y:S01]  /*1070*/  LDC.64 R26, c[0x0][0x8e8] ;  /* 0x00023a00ff1a7b82 */ /* 0x000ea20000000a00 */
[-CC-:B------:R-:W-:Y:S01]  /*1080*/  SHF.R.U64 R29, R4, R14.reuse, R5.reuse ;  /* 0x0000000e041d7219 */ /* 0x180fe20000001205 */
[----:B------:R-:W-:Y:S01]  /*1090*/  IMAD R23, R9, R23, R6 ;  /* 0x0000001709177224 */ /* 0x000fe200078e0206 */
[----:B------:R-:W-:Y:S02]  /*10a0*/  SHF.R.U32.HI R3, RZ, R14, R5 ;  /* 0x0000000eff037219 */ /* 0x000fe40000011605 */
[----:B------:R-:W-:Y:S02]  /*10b0*/  IADD3 R7, P0, RZ, -R29, RZ ;  /* 0x8000001dff077210 */ /* 0x000fe40007f1e0ff */
[----:B------:R-:W-:Y:S01]  /*10c0*/  MOV R30, 0x1 ;  /* 0x00000001001e7802 */ /* 0x000fe20000000f00 */
[----:B------:R-:W3:Y:S02]  /*10d0*/  LDC R12, c[0x0][0x8c0] ;  /* 0x00023000ff0c7b82 */ /* 0x000ee40000000800 */
[----:B------:R-:W-:-:S02]  /*10e0*/  IMAD.X R3, RZ, RZ, ~R3, P0 ;  /* 0x000000ffff037224 */ /* 0x000fc400000e0e03 */
[----:B------:R-:W-:-:S04]  /*10f0*/  IMAD.WIDE.U32 R4, R7, R24, R16 ;  /* 0x0000001807047225 */ /* 0x000fc800078e0010 */
[----:B------:R-:W4:Y:S01]  /*1100*/  LDC R11, c[0x0][0x8b0] ;  /* 0x00022c00ff0b7b82 */ /* 0x000f220000000800 */
[----:B------:R-:W-:-:S04]  /*1110*/  IMAD R10, R3, R24, RZ ;  /* 0x00000018030a7224 */ /* 0x000fc800078e02ff */
[----:B------:R-:W-:Y:S02]  /*1120*/  IMAD R3, R7, R25, R10 ;  /* 0x0000001907037224 */ /* 0x000fe400078e020a */
[----:B------:R-:W-:Y:S01]  /*1130*/  IMAD.MOV.U32 R10, RZ, RZ, -0x1 ;  /* 0xffffffffff0a7424 */ /* 0x000fe200078e00ff */
[----:B------:R-:W5:Y:S01]  /*1140*/  LDC R21, c[0x0][0x900] ;  /* 0x00024000ff157b82 */ /* 0x000f620000000800 */
[----:B--2---:R-:W-:Y:S02]  /*1150*/  ISETP.NE.U32.AND P0, PT, R26, RZ, PT ;  /* 0x000000ff1a00720c */ /* 0x004fe40003f05070 */
[----:B------:R-:W-:Y:S02]  /*1160*/  IADD3 R3, R5, R3, RZ ;  /* 0x0000000305037210 */ /* 0x000fe40007ffe0ff */
[----:B------:R-:W-:-:S03]  /*1170*/  ISETP.NE.AND.EX P0, PT, R27, RZ, PT, P0 ;  /* 0x000000ff1b00720c */ /* 0x000fc60003f05300 */
[----:B------:R-:W2:Y:S01]  /*1180*/  LDC R14, c[0x0][0x8a8] ;  /* 0x00022a00ff0e7b82 */ /* 0x000ea20000000800 */
[-CC-:B---3--:R-:W-:Y:S02]  /*1190*/  SHF.R.U64 R15, R4, R12.reuse, R3.reuse ;  /* 0x0000000c040f7219 */ /* 0x188fe40000001203 */
[----:B------:R-:W-:-:S05]  /*11a0*/  SHF.R.U32.HI R4, RZ, R12, R3 ;  /* 0x0000000cff047219 */ /* 0x000fca0000011603 */
[----:B------:R-:W3:Y:S01]  /*11b0*/  LDC R20, c[0x0][0x8f0] ;  /* 0x00023c00ff147b82 */ /* 0x000ee20000000800 */
[-CC-:B----4-:R-:W-:Y:S02]  /*11c0*/  SHF.R.U64 R12, R15, R11.reuse, R4.reuse ;  /* 0x0000000b0f0c7219 */ /* 0x190fe40000001204 */
[----:B------:R-:W-:-:S05]  /*11d0*/  SHF.R.U32.HI R4, RZ, R11, R4 ;  /* 0x0000000bff047219 */ /* 0x000fca0000011604 */
[----:B------:R-:W4:Y:S01]  /*11e0*/  LDC R22, c[0x0][0x8e0] ;  /* 0x00023800ff167b82 */ /* 0x000f220000000800 */
[-CC-:B-----5:R-:W-:Y:S02]  /*11f0*/  SHF.R.U64 R28, R12, R21.reuse, R4.reuse ;  /* 0x000000150c1c7219 */ /* 0x1a0fe40000001204 */
[-C--:B------:R-:W-:Y:S02]  /*1200*/  SHF.L.U32 R3, R10, R21.reuse, RZ ;  /* 0x000000150a037219 */ /* 0x080fe400000006ff */
[----:B------:R-:W-:Y:S01]  /*1210*/  SHF.R.U32.HI R5, RZ, R21, R4 ;  /* 0x00000015ff057219 */ /* 0x000fe20000011604 */
[----:B------:R-:W-:Y:S01]  /*1220*/  IMAD.MOV.U32 R4, RZ, RZ, R28 ;  /* 0x000000ffff047224 */ /* 0x000fe200078e001c */
[----:B------:R-:W-:Y:S01]  /*1230*/  LOP3.LUT R9, RZ, R3, RZ, 0x33, !PT ;  /* 0x00000003ff097212 */ /* 0x000fe200078e33ff */
[----:B------:R-:W1:Y:S01]  /*1240*/  LDC R24, c[0x0][0x8b8] ;  /* 0x00022e00ff187b82 */ /* 0x000e620000000800 */
[----:B------:R-:W-:Y:S05]  /*1250*/  @!P0 BRA `(.L_x_17) ;  /* 0x0000000000288947 */ /* 0x000fea0003800000 */
[----:B------:R-:W5:Y:S02]  /*1260*/  LDC R3, c[0x0][0x8f4] ;  /* 0x00023d00ff037b82 */ /* 0x000f640000000800 */
[----:B-----5:R-:W-:-:S04]  /*1270*/  IADD3 R3, P0, R28, R3, RZ ;  /* 0x000000031c037210 */ /* 0x020fc80007f1e0ff */
        /* <DEDUP_REMOVED lines=8> */
.L_x_17:
[----:B---3--:R-:W-:Y:S01]  /*1300*/  SHF.R.U64 R5, R4, R20, R5 ;  /* 0x0000001404057219 */ /* 0x008fe20000001205 */
[----:B--2---:R-:W-:Y:S01]  /*1310*/  VIADD R6, R14, 0xffffffff ;  /* 0xffffffff0e067836 */ /* 0x004fe20000000000 */
[----:B------:R-:W-:Y:S02]  /*1320*/  SHF.L.U32 R3, R30, R21, RZ ;  /* 0x000000151e037219 */ /* 0x000fe400000006ff */
[----:B------:R-:W-:Y:S02]  /*1330*/  LOP3.LUT R4, R12, R9, RZ, 0xc0, !PT ;  /* 0x000000090c047212 */ /* 0x000fe400078ec0ff */
[----:B------:R-:W-:Y:S02]  /*1340*/  IADD3 R7, -R5, RZ, RZ ;  /* 0x000000ff05077210 */ /* 0x000fe40007ffe1ff */
[----:B------:R-:W-:Y:S01]  /*1350*/  SEL R8, R8, R23, !P1 ;  /* 0x0000001708087207 */ /* 0x000fe20004800000 */
[----:B------:R-:W-:Y:S01]  /*1360*/  IMAD R5, R3, R5, R4 ;  /* 0x0000000503057224 */ /* 0x000fe200078e0204 */
[----:B------:R-:W-:Y:S01]  /*1370*/  LOP3.LUT R6, R15, R6, RZ, 0xc0, !PT ;  /* 0x000000060f067212 */ /* 0x000fe200078ec0ff */
[----:B----4-:R-:W-:Y:S01]  /*1380*/  IMAD R3, R7, R22, R28 ;  /* 0x0000001607037224 */ /* 0x010fe200078e021c */
[----:B------:R-:W-:Y:S01]  /*1390*/  R2UR UR47, R29 ;  /* 0x000000001d2f72ca */ /* 0x000fe200000e0000 */
[----:B-1----:R-:W-:-:S02]  /*13a0*/  IMAD R8, R5, R24, R8 ;  /* 0x0000001805087224 */ /* 0x002fc400078e0208 */
[----:B------:R-:W-:Y:S02]  /*13b0*/  IMAD R3, R3, R14, R6 ;  /* 0x0000000e03037224 */ /* 0x000fe400078e0206 */
[----:B------:R-:W-:-:S03]  /*13c0*/  IMAD.MOV.U32 R4, RZ, RZ, 0x1 ;  /* 0x00000001ff047424 */ /* 0x000fc600078e00ff */
[----:B------:R-:W-:Y:S02]  /*13d0*/  SEL R100, R3, R8, !P1 ;  /* 0x0000000803647207 */ /* 0x000fe40004800000 */
[----:B------:R-:W-:Y:S02]  /*13e0*/  SEL R22, R8, R3, !P1 ;  /* 0x0000000308167207 */ /* 0x000fe40004800000 */
[----:B------:R-:W-:-:S07]  /*13f0*/  PRMT R3, R4, 0x7610, R3 ;  /* 0x0000761004037816 */ /* 0x000fce0000000003 */
.L_x_15:
[----:B------:R-:W-:-:S08]  /*1400*/  NOP ;  /* 0x0000000000007918 */ /* 0x000fd00000000000 */
[----:B------:R-:W2:Y:S02]  /*1410*/  USETMAXREG.TRY_ALLOC.CTAPOOL UP0, 0xe8 ;  /* 0x000000e8000079c8 */ /* 0x000ea40008000600 */
[----:B--2---:R-:W-:-:S13]  /*1420*/  PLOP3.LUT P0, PT, PT, PT, UP0, 0x80, 0x0 ;  /* 0x000000000000781c */ /* 0x004fda0003f0f008 */
[----:B------:R-:W-:Y:S05]  /*1430*/  @!P0 BRA `(.L_x_15) ;  /* 0xfffffffc00f08947 */ /* 0x000fea000383ffff */
[----:B------:R-:W-:Y:S02]  /*1440*/  ULDC.64 UR4, c[0x0][0x590] ;  /* 0x0001640000047ab9 */ /* 0x000fe40000000a00 */
[----:B------:R-:W-:-:S04]  /*1450*/  ISETP.NE.U32.AND P0, PT, RZ, UR4, PT ;  /* 0x00000004ff007c0c */ /* 0x000fc8000bf05070 */
[----:B------:R-:W-:-:S13]  /*1460*/  ISETP.NE.AND.EX P0, PT, RZ, UR5, PT, P0 ;  /* 0x00000005ff007c0c */ /* 0x000fda000bf05300 */
[----:B------:R-:W-:Y:S05]  /*1470*/  @P0 BRA `(.L_x_18) ;  /* 0x00000000002c0947 */ /* 0x000fea0003800000 */
[----:B------:R-:W-:Y:S02]  /*1480*/  ULDC.64 UR4, c[0x0][0x588] ;  /* 0x0001620000047ab9 */ /* 0x000fe40000000a00 */
[----:B------:R-:W-:-:S04]  /*1490*/  ISETP.NE.U32.AND P0, PT, RZ, UR4, PT ;  /* 0x00000004ff007c0c */ /* 0x000fc8000bf05070 */
[----:B------:R-:W-:-:S13]  /*14a0*/  ISETP.NE.AND.EX P0, PT, RZ, UR5, PT, P0 ;  /* 0x00000005ff007c0c */ /* 0x000fda000bf05300 */
[----:B------:R-:W-:Y:S05]  /*14b0*/  @!P0 BRA `(.L_x_19) ;  /* 0x0000000000108947 */ /* 0x000fea0003800000 */
[----:B------:R-:W2:Y:S02]  /*14c0*/  LDC.64 R4, c[0x0][0x588] ;  /* 0x00016200ff047b82 */ /* 0x000ea40000000a00 */
[----:B--2---:R2:W5:Y:S01]  /*14d0*/  LDG.E R91, desc[UR52][R4.64] ;  /* 0x00000034045b7981 */ /* 0x004562000c1e1900 */
[----:B------:R-:W-:Y:S01]  /*14e0*/  MOV R90, 0x1 ;  /* 0x00000001005a7802 */ /* 0x000fe20000000f00 */
[----:B------:R-:W-:Y:S06]  /*14f0*/  BRA `(.L_x_18) ;  /* 0x00000000000c7947 */ /* 0x000fec0003800000 */
.L_x_19:
[----:B------:R-:W-:Y:S01]  /*1500*/  ULDC UR4, c[0x0][0x580] ;  /* 0x0001600000047ab9 */ /* 0x000fe20000000800 */
[----:B------:R-:W-:Y:S01]  /*1510*/  IMAD.MOV.U32 R90, RZ, RZ, 0x1 ;  /* 0x00000001ff5a7424 */ /* 0x000fe200078e00ff */
[----:B------:R-:W-:-:S07]  /*1520*/  MOV R91, UR4 ;  /* 0x00000004005b7c02 */ /* 0x000fce0008000f00 */
.L_x_18:
        /* <DEDUP_REMOVED lines=8> */
[----:B------:R-:W3:Y:S02]  /*15b0*/  LDC.64 R92, c[0x0][0x5a8] ;  /* 0x00016a00ff5c7b82 */ /* 0x000ee40000000a00 */
[----:B---3--:R3:W5:Y:S01]  /*15c0*/  LDG.E R92, desc[UR52][R92.64] ;  /* 0x000000345c5c7981 */ /* 0x008762000c1e1900 */
[----:B------:R-:W-:Y:S05]  /*15d0*/  BRA `(.L_x_20) ;  /* 0x0000000000087947 */ /* 0x000fea0003800000 */
.L_x_21:
[----:B------:R-:W-:Y:S02]  /*15e0*/  ULDC UR4, c[0x0][0x5a0] ;  /* 0x0001680000047ab9 */ /* 0x000fe40000000800 */
[----:B------:R-:W-:-:S07]  /*15f0*/  IMAD.U32 R92, RZ, RZ, UR4 ;  /* 0x00000004ff5c7e24 */ /* 0x000fce000f8e00ff */
.L_x_20:
[----:B------:R-:W-:Y:S01]  /*1600*/  LOP3.LUT P1, RZ, R3, 0xff, RZ, 0xc0, !PT ;  /* 0x000000ff03ff7812 */ /* 0x000fe2000782c0ff */
[----:B------:R-:W-:Y:S01]  /*1610*/  UMOV UR40, URZ ;  /* 0x0000003f00287c82 */ /* 0x000fe20008000000 */
[----:B------:R-:W-:-:S11]  /*1620*/  PLOP3.LUT P0, PT, PT, PT, PT, 0x80, 0x0 ;  /* 0x000000000000781c */ /* 0x000fd60003f0f070 */
[----:B------:R-:W-:Y:S05]  /*1630*/  @!P1 BRA `(.L_x_22) ;  /* 0x0000009000c89947 */ /* 0x000fea0003800000 */
[----:B---3--:R-:W3:Y:S01]  /*1640*/  LDC R93, c[0x0][0x900] ;  /* 0x00024000ff5d7b82 */ /* 0x008ee20000000800 */
[C---:B------:R-:W-:Y:S01]  /*1650*/  IMAD.SHL.U32 R6, R0.reuse, 0x10, RZ ;  /* 0x0000001000067824 */ /* 0x040fe200078e00ff */
[----:B------:R-:W-:Y:S01]  /*1660*/  ULDC UR4, c[0x0][0x28c] ;  /* 0x0000a30000047ab9 */ /* 0x000fe20000000800 */
[----:B------:R-:W-:Y:S01]  /*1670*/  SHF.L.U32 R3, R0, 0x5, RZ ;  /* 0x0000000500037819 */ /* 0x000fe200000006ff */
[----:B------:R-:W-:Y:S01]  /*1680*/  UIADD3 UR4, UR4, 0x3f, URZ ;  /* 0x0000003f04047890 */ /* 0x000fe2000fffe03f */
[----:B--2---:R-:W-:Y:S01]  /*1690*/  SHF.R.U32.HI R5, RZ, 0x1, R0 ;  /* 0x00000001ff057819 */ /* 0x004fe20000011600 */
[----:B------:R-:W-:Y:S01]  /*16a0*/  IMAD.MOV.U32 R97, RZ, RZ, 0x10 ;  /* 0x00000010ff617424 */ /* 0x000fe200078e00ff */
[----:B------:R-:W-:Y:S01]  /*16b0*/  LOP3.LUT R6, R6, 0xe00, RZ, 0xc0, !PT ;  /* 0x00000e0006067812 */ /* 0x000fe200078ec0ff */
[----:B------:R-:W-:Y:S01]  /*16c0*/  USHF.R.S32.HI UR5, URZ, 0x1f, UR4 ;  /* 0x0000001f3f057899 */ /* 0x000fe20008011404 */
[----:B------:R-:W-:Y:S01]  /*16d0*/  LOP3.LUT R4, R3, 0xc0, RZ, 0xc0, !PT ;  /* 0x000000c003047812 */ /* 0x000fe200078ec0ff */
[----:B------:R-:W-:Y:S01]  /*16e0*/  ULDC.64 UR54, c[0x0][0x198] ;  /* 0x0000660000367ab9 */ /* 0x000fe20000000a00 */
[----:B------:R-:W-:Y:S01]  /*16f0*/  LOP3.LUT R6, R6, 0x20, R3, 0xf8, !PT ;  /* 0x0000002006067812 */ /* 0x000fe200078ef803 */
[----:B------:R-:W-:Y:S01]  /*1700*/  ULEA.HI UR5, UR5, UR4, URZ, 0x6 ;  /* 0x0000000405057291 */ /* 0x000fe2000f8f303f */
[----:B------:R-:W-:Y:S01]  /*1710*/  LOP3.LUT R4, R4, 0x8, R5, 0xf8, !PT ;  /* 0x0000000804047812 */ /* 0x000fe200078ef805 */
[----:B------:R-:W-:Y:S01]  /*1720*/  UMOV UR41, URZ ;  /* 0x0000003f00297c82 */ /* 0x000fe20008000000 */
[----:B------:R-:W-:Y:S01]  /*1730*/  LOP3.LUT R3, R6, 0x100, R3, 0xf8, !PT ;  /* 0x0000010006037812 */ /* 0x000fe200078ef803 */
[----:B------:R-:W-:Y:S01]  /*1740*/  IMAD.MOV.U32 R6, RZ, RZ, -0x1 ;  /* 0xffffffffff067424 */ /* 0x000fe200078e00ff */
[----:B------:R-:W-:Y:S01]  /*1750*/  USHF.R.S32.HI UR48, URZ, 0x6, UR5 ;  /* 0x000000063f307899 */ /* 0x000fe20008011405 */
[C---:B------:R-:W-:Y:S01]  /*1760*/  SHF.L.U32 R5, R0.reuse, 0x2, RZ ;  /* 0x0000000200057819 */ /* 0x040fe200000006ff */
[----:B------:R-:W-:Y:S01]  /*1770*/  UMOV UR42, URZ ;  /* 0x0000003f002a7c82 */ /* 0x000fe20008000000 */
[C---:B------:R-:W-:Y:S01]  /*1780*/  LOP3.LUT P0, RZ, R0.reuse, 0x4, RZ, 0xc0, !PT ;  /* 0x0000000400ff7812 */ /* 0x040fe2000780c0ff */
[----:B------:R-:W-:Y:S01]  /*1790*/  UISETP.LT.AND UP0, UPT, UR48, 0x1, UPT ;  /* 0x000000013000788c */ /* 0x000fe2000bf01270 */
[----:B------:R-:W-:Y:S01]  /*17a0*/  LOP3.LUT R0, R0, 0xff, RZ, 0xc0, !PT ;  /* 0x000000ff00007812 */ /* 0x000fe200078ec0ff */
[----:B------:R-:W-:Y:S01]  /*17b0*/  UMOV UR43, URZ ;  /* 0x0000003f002b7c82 */ /* 0x000fe20008000000 */
[----:B------:R-:W-:Y:S01]  /*17c0*/  LOP3.LUT R4, R4, 0x18, R5, 0x78, !PT ;  /* 0x0000001804047812 */ /* 0x000fe200078e7805 */
[----:B------:R-:W-:Y:S01]  /*17d0*/  USEL UR49, UR48, 0x1, UP0 ;  /* 0x0000000130317887 */ /* 0x000fe20008000000 */
[----:B------:R-:W-:Y:S01]  /*17e0*/  MOV R8, 0x1 ;  /* 0x0000000100087802 */ /* 0x000fe20000000f00 */
[----:B------:R-:W-:Y:S01]  /*17f0*/  VIADD R96, R0, 0x1f ;  /* 0x0000001f00607836 */ /* 0x000fe20000000000 */
[-C--:B---3--:R-:W-:Y:S01]  /*1800*/  SHF.L.U32 R6, R6, R93.reuse, RZ ;  /* 0x0000005d06067219 */ /* 0x088fe200000006ff */
[----:B------:R-:W-:Y:S01]  /*1810*/  UIADD3 UR49, UR48, -UR49, URZ ;  /* 0x8000003130317290 */ /* 0x000fe2000fffe03f */
[----:B------:R-:W-:Y:S01]  /*1820*/  LOP3.LUT R94, R3, R4, RZ, 0xfc, !PT ;  /* 0x00000004035e7212 */ /* 0x000fe200078efcff */
[----:B------:R-:W-:Y:S01]  /*1830*/  UMOV UR40, URZ ;  /* 0x0000003f00287c82 */ /* 0x000fe20008000000 */
[----:B------:R-:W-:-:S02]  /*1840*/  SHF.L.U32 R93, R8, R93, RZ ;  /* 0x0000005d085d7219 */ /* 0x000fc400000006ff */
[----:B------:R-:W-:Y:S02]  /*1850*/  LOP3.LUT R99, R19, 0x1, RZ, 0xfc, !PT ;  /* 0x0000000113637812 */ /* 0x000fe400078efcff */
[----:B------:R-:W-:Y:S02]  /*1860*/  LOP3.LUT R101, R18, 0x1, RZ, 0xfc, !PT ;  /* 0x0000000112657812 */ /* 0x000fe400078efcff */
[----:B------:R-:W-:Y:S02]  /*1870*/  MOV R95, 0x1 ;  /* 0x00000001005f7802 */ /* 0x000fe40000000f00 */
[----:B------:R-:W-:Y:S02]  /*1880*/  SHF.R.U32.HI R103, RZ, 0x7, R0 ;  /* 0x00000007ff677819 */ /* 0x000fe40000011600 */
[----:B------:R-:W-:Y:S02]  /*1890*/  SEL R97, R97, 0xfffffff0, !P0 ;  /* 0xfffffff061617807 */ /* 0x000fe40004000000 */
[----:B------:R-:W-:-:S07]  /*18a0*/  LOP3.LUT R98, RZ, R6, RZ, 0x33, !PT ;  /* 0x00000006ff627212 */ /* 0x000fce00078e33ff */
.L_x_285:
[----:B------:R-:W2:Y:S01]  /*18b0*/  SHFL.IDX PT, R0, R103, RZ, 0x1f ;  /* 0x00001fff67007589 */ /* 0x000ea200000e0000 */
[----:B------:R-:W3:Y:S01]  /*18c0*/  S2UR UR50, SR_CgaCtaId ;  /* 0x00000000003279c3 */ /* 0x000ee20000008800 */
[----:B------:R-:W-:Y:S01]  /*18d0*/  UMOV UR51, 0x400 ;  /* 0x0000040000337882 */ /* 0x000fe20000000000 */
[----:B--2---:R-:W-:Y:S01]  /*18e0*/  R2UR UR4, R0 ;  /* 0x00000000000472ca */ /* 0x004fe200000e0000 */
[----:B---3--:R-:W-:-:S12]  /*18f0*/  ULEA UR51, UR50, UR51, 0x18 ;  /* 0x0000003332337291 */ /* 0x008fd8000f8ec03f */
[----:B------:R-:W-:-:S04]  /*1900*/  ULEA.HI UR5, UR4, UR4, URZ, 0x1 ;  /* 0x0000000404057291 */ /* 0x000fc8000f8f083f */
[----:B------:R-:W-:-:S04]  /*1910*/  ULOP3.LUT UR5, UR5, 0x7fffe, URZ, 0xc0, !UPT ;  /* 0x0007fffe05057892 */ /* 0x000fc8000f8ec03f */
[----:B------:R-:W-:-:S03]  /*1920*/  UIADD3 UR5, UR4, -UR5, URZ ;  /* 0x8000000504057290 */ /* 0x000fc6000fffe03f */
[----:B------:R-:W-:Y:S01]  /*1930*/  ULDC UR4, c[0x0][0x28c] ;  /* 0x0000a30000047ab9 */ /* 0x000fe20000000800 */
[----:B------:R-:W-:Y:S01]  /*1940*/  ULEA UR5, UR5, UR51, 0xd ;  /* 0x0000003305057291 */ /* 0x000fe2000f8e683f */
[----:B------:R-:W-:-:S03]  /*1950*/  ISETP.LT.AND P0, PT, RZ, UR4, PT ;  /* 0x00000004ff007c0c */ /* 0x000fc6000bf01270 */
[----:B------:R-:W-:-:S04]  /*1960*/  UIADD3 UR5, UR5, 0x8400, URZ ;  /* 0x0000840005057890 */ /* 0x000fc8000fffe03f */
[----:B------:R-:W-:-:S04]  /*1970*/  USHF.R.U32.HI UR5, URZ, 0x4, UR5 ;  /* 0x000000043f057899 */ /* 0x000fc80008011605 */
[----:B------:R-:W-:-:S04]  /*1980*/  ULOP3.LUT UR5, UR5, 0x3fff, URZ, 0xc0, !UPT ;  /* 0x00003fff05057892 */ /* 0x000fc8000f8ec03f */
[----:B------:R-:W-:Y:S01]  /*1990*/  ULOP3.LUT UR44, UR5, 0x10000, URZ, 0xfc, !UPT ;  /* 0x00010000052c7892 */ /* 0x000fe2000f8efc3f */
[----:B------:R-:W-:Y:S11]  /*19a0*/  @P0 BRA `(.L_x_23) ;  /* 0x0000000000400947 */ /* 0x000ff60003800000 */
[----:B------:R-:W-:Y:S01]  /*19b0*/  MOV R0, 0x0 ;  /* 0x0000000000007802 */ /* 0x000fe20000000f00 */
[----:B------:R-:W-:Y:S01]  /*19c0*/  ULDC.64 UR4, c[0x4][0x70] ;  /* 0x01001c0000047ab9 */ /* 0x000fe20000000a00 */
[----:B------:R-:W-:Y:S01]  /*19d0*/  ULDC.64 UR6, c[0x4][0x8] ;  /* 0x0100020000067ab9 */ /* 0x000fe20000000a00 */
[----:B------:R-:W-:Y:S01]  /*19e0*/  MOV R4, UR4 ;  /* 0x0000000400047c02 */ /* 0x000fe20008000f00 */
[----:B------:R2:W3:Y:S01]  /*19f0*/  LDC.64 R14, c[0x4][R0] ;  /* 0x01000000000e7b82 */ /* 0x0004e20000000a00 */
[----:B------:R-:W-:Y:S01]  /*1a00*/  IMAD.U32 R5, RZ, RZ, UR5 ;  /* 0x00000005ff057e24 */ /* 0x000fe2000f8e00ff */
[----:B------:R-:W-:Y:S01]  /*1a10*/  ULDC.64 UR4, c[0x4][0x78] ;  /* 0x01001e0000047ab9 */ /* 0x000fe20000000a00 */
[----:B------:R-:W-:Y:S01]  /*1a20*/  MOV R10, UR6 ;  /* 0x00000006000a7c02 */ /* 0x000fe20008000f00 */
[----:B------:R-:W-:Y:S01]  /*1a30*/  IMAD.U32 R7, RZ, RZ, UR5 ;  /* 0x00000005ff077e24 */ /* 0x000fe2000f8e00ff */
[----:B------:R-:W-:Y:S01]  /*1a40*/  MOV R6, UR4 ;  /* 0x0000000400067c02 */ /* 0x000fe20008000f00 */
[----:B------:R-:W-:Y:S01]  /*1a50*/  IMAD.U32 R11, RZ, RZ, UR7 ;  /* 0x00000007ff0b7e24 */ /* 0x000fe2000f8e00ff */
[----:B------:R-:W-:Y:S01]  /*1a60*/  MOV R8, 0x1e1 ;  /* 0x000001e100087802 */ /* 0x000fe20000000f00 */
[----:B------:R-:W-:Y:S01]  /*1a70*/  IMAD.MOV.U32 R12, RZ, RZ, 0x1 ;  /* 0x00000001ff0c7424 */ /* 0x000fe200078e00ff */
[----:B--2---:R-:W-:-:S07]  /*1a80*/  MOV R13, RZ ;  /* 0x000000ff000d7202 */ /* 0x004fce0000000f00 */
[----:B------:R-:W-:-:S07]  /*1a90*/  LEPC R20, `(.L_x_23) ;  /* 0x000000001014794e */ /* 0x000fce0000000000 */
[----:B-1-3-5:R-:W-:Y:S05]  /*1aa0*/  CALL.ABS.NOINC R14 ;  /* 0x000000000e007343 */ /* 0x02afea0003c00000 */
.L_x_23:
[----:B------:R-:W-:-:S13]  /*1ab0*/  ISETP.NE.AND P0, PT, R99, 0x3, PT ;  /* 0x000000036300780c */ /* 0x000fda0003f05270 */
[----:B------:R-:W-:Y:S05]  /*1ac0*/  @!P0 BRA `(.L_x_24) ;  /* 0x0000000000048947 */ /* 0x000fea0003800000 */
[----:B-1----:R-:W-:Y:S01]  /*1ad0*/  BPT.TRAP 0x1 ;  /* 0x000000040000795c */ /* 0x002fe20000300000 */
.L_x_24:
[----:B------:R-:W-:Y:S01]  /*1ae0*/  IMAD.U32 R3, RZ, RZ, UR43 ;  /* 0x0000002bff037e24 */ /* 0x000fe2000f8e00ff */
[----:B------:R-:W-:-:S04]  /*1af0*/  MOV R0, UR42 ;  /* 0x0000002a00007c02 */ /* 0x000fc80008000f00 */
[----:B------:R-:W-:Y:S02]  /*1b00*/  LEA R3, R3, UR51, 0x3 ;  /* 0x0000003303037c11 */ /* 0x000fe4000f8e18ff */
[----:B------:R-:W-:-:S04]  /*1b10*/  SHF.L.U32 R0, R0, 0x1f, RZ ;  /* 0x0000001f00007819 */ /* 0x000fc800000006ff */
[----:B------:R2:W3:Y:S01]  /*1b20*/  SYNCS.PHASECHK.TRANS64.TRYWAIT P1, [R3+URZ], R0 ;  /* 0x00000000030075a7 */ /* 0x0004e2000802017f */
[----:B------:R-:W-:Y:S05]  /*1b30*/  @!P0 BRA `(.L_x_25) ;  /* 0x0000000000048947 */ /* 0x000fea0003800000 */
[----:B-1----:R-:W-:Y:S01]  /*1b40*/  BPT.TRAP 0x1 ;  /* 0x000000040000795c */ /* 0x002fe20000300000 */
.L_x_25:
[----:B------:R-:W-:-:S05]  /*1b50*/  IMAD.U32 R4, RZ, RZ, UR49 ;  /* 0x00000031ff047e24 */ /* 0x000fca000f8e00ff */
[----:B------:R-:W-:Y:S01]  /*1b60*/  ISETP.GE.AND P2, PT, R4, 0x1, PT ;  /* 0x000000010400780c */ /* 0x000fe20003f46270 */
[----:B---3--:R-:W-:-:S12]  /*1b70*/  @P1 BRA `(.L_x_26) ;  /* 0x0000000000081947 */ /* 0x008fd80003800000 */
[----:B------:R-:W3:Y:S02]  /*1b80*/  SYNCS.PHASECHK.TRANS64.TRYWAIT P1, [R3+URZ], R0 ;  /* 0x00000000030075a7 */ /* 0x000ee4000802017f */
[----:B---3--:R-:W-:Y:S05]  /*1b90*/  @!P1 BRA `(.L_x_27) ;  /* 0x000000b800489947 */ /* 0x008fea0003800000 */
.L_x_26:
[----:B------:R-:W-:Y:S05]  /*1ba0*/  WARPSYNC.ALL ;  /* 0x0000000000007948 */ /* 0x000fea0003800000 */
[----:B------:R-:W-:Y:S01]  /*1bb0*/  UIADD3 UR4, UR51, 0x20400, URZ ;  /* 0x0002040033047890 */ /* 0x000fe2000fffe03f */
[----:B------:R-:W-:Y:S01]  /*1bc0*/  WARPGROUP.ARRIVE ;  /* 0x00000000000079c5 */ /* 0x000fe20000000000 */
[----:B------:R-:W-:Y:S02]  /*1bd0*/  ULEA UR9, UR43, UR44, 0xa ;  /* 0x0000002c2b097291 */ /* 0x000fe4000f8e503f */
[----:B------:R-:W-:Y:S01]  /*1be0*/  USHF.R.U32.HI UR4, URZ, 0x4, UR4 ;  /* 0x000000043f047899 */ /* 0x000fe20008011604 */
[----:B------:R-:W-:Y:S01]  /*1bf0*/  UMOV UR5, 0x40000040 ;  /* 0x4000004000057882 */ /* 0x000fe20000000000 */
[----:B------:R-:W-:-:S02]  /*1c00*/  UMOV UR7, 0x40000040 ;  /* 0x4000004000077882 */ /* 0x000fc40000000000 */
[----:B------:R-:W-:-:S04]  /*1c10*/  ULOP3.LUT UR4, UR4, 0x3fff, URZ, 0xc0, !UPT ;  /* 0x00003fff04047892 */ /* 0x000fc8000f8ec03f */
[----:B------:R-:W-:-:S03]  /*1c20*/  ULOP3.LUT UR8, UR4, 0x10000, URZ, 0xfc, !UPT ;  /* 0x0001000004087892 */ /* 0x000fc6000f8efc3f */
[----:B------:R-:W-:Y:S01]  /*1c30*/  UMOV UR4, UR9 ;  /* 0x0000000900047c82 */ /* 0x000fe20008000000 */
[----:B------:R-:W-:-:S07]  /*1c40*/  ULEA UR10, UR43, UR8, 0xa ;  /* 0x000000082b0a7291 */ /* 0x000fce000f8e503f */
[----:B------:R-:W-:Y:S02]  /*1c50*/  UMOV UR6, UR10 ;  /* 0x0000000a00067c82 */ /* 0x000fe40008000000 */
[----:B------:R-:W-:Y:S01]  /*1c60*/  HGMMA.64x128x16.F32.BF16 R24, gdesc[UR4], RZ, !UPT, gsb0 ;  /* 0x01e00000041879f0 */ /* 0x000fe2000c0018ff */
[----:B------:R-:W-:Y:S02]  /*1c70*/  UIADD3 UR4, UR9, 0x2, URZ ;  /* 0x0000000209047890 */ /* 0x000fe4000fffe03f */
[----:B------:R-:W-:Y:S01]  /*1c80*/  UIADD3 UR6, UR10, 0x2, URZ ;  /* 0x000000020a067890 */ /* 0x000fe2000fffe03f */
[----:B------:R-:W-:Y:S01]  /*1c90*/  UMOV UR5, 0x40000040 ;  /* 0x4000004000057882 */ /* 0x000fe20000000000 */
[----:B------:R-:W-:Y:S01]  /*1ca0*/  UMOV UR7, 0x40000040 ;  /* 0x4000004000077882 */ /* 0x000fe20000000000 */
[----:B------:R-:W-:Y:S02]  /*1cb0*/  WARPGROUP.DEPBAR.LE gsb0, 0x0 ;  /* 0x00008000000079c5 */ /* 0x000fe40000010000 */
[----:B------:R-:W-:-:S06]  /*1cc0*/  WARPGROUP.ARRIVE ;  /* 0x00000000000079c5 */ /* 0x000fcc0000000000 */
[----:B------:R-:W-:Y:S01]  /*1cd0*/  HGMMA.64x128x16.F32.BF16 R24, gdesc[UR4], R24, gsb0 ;  /* 0x01e00000041879f0 */ /* 0x000fe20008001818 */
        /* <DEDUP_REMOVED lines=13> */
[----:B------:R-:W-:Y:S03]  /*1db0*/  HGMMA.64x128x16.F32.BF16 R24, gdesc[UR4], R24, gsb0 ;  /* 0x01e00000041879f0 */ /* 0x000fe60008001818 */
[----:B------:R-:W-:Y:S02]  /*1dc0*/  WARPGROUP.DEPBAR.LE gsb0, 0x0 ;  /* 0x00008000000079c5 */ /* 0x000fe40000010000 */
[----:B------:R-:W-:Y:S05]  /*1dd0*/  @!P2 BRA `(.L_x_28) ;  /* 0x000000040014a947 */ /* 0x000fea0003800000 */
[----:B------:R-:W-:Y:S01]  /*1de0*/  UIADD3 UR4, UR43, 0x1, URZ ;  /* 0x000000012b047890 */ /* 0x000fe2000fffe03f */
[----:B--23--:R-:W-:Y:S01]  /*1df0*/  MOV R0, UR49 ;  /* 0x0000003100007c02 */ /* 0x00cfe20008000f00 */
[----:B------:R-:W-:Y:S02]  /*1e00*/  IMAD.U32 R3, RZ, RZ, UR43 ;  /* 0x0000002bff037e24 */ /* 0x000fe4000f8e00ff */
[----:B------:R-:W-:-:S04]  /*1e10*/  UISETP.NE.AND UP0, UPT, UR4, 0x6, UPT ;  /* 0x000000060400788c */ /* 0x000fc8000bf05270 */
[----:B------:R-:W-:Y:S02]  /*1e20*/  USEL UR5, URZ, 0x1, UP0 ;  /* 0x000000013f057887 */ /* 0x000fe40008000000 */
[----:B------:R-:W-:Y:S02]  /*1e30*/  USEL UR9, UR4, URZ, UP0 ;  /* 0x0000003f04097287 */ /* 0x000fe40008000000 */
[----:B------:R-:W-:-:S06]  /*1e40*/  ULOP3.LUT UR5, UR42, UR5, URZ, 0x3c, !UPT ;  /* 0x000000052a057292 */ /* 0x000fcc000f8e3c3f */
[----:B------:R-:W-:-:S07]  /*1e50*/  MOV R6, UR5 ;  /* 0x0000000500067c02 */ /* 0x000fce0008000f00 */
.L_x_35:
[----:B------:R-:W-:Y:S05]  /*1e60*/  @!P0 BRA `(.L_x_29) ;  /* 0x0000000000048947 */ /* 0x000fea0003800000 */
[----:B-1----:R-:W-:Y:S01]  /*1e70*/  BPT.TRAP 0x1 ;  /* 0x000000040000795c */ /* 0x002fe20000300000 */
.L_x_29:
[----:B------:R-:W-:Y:S01]  /*1e80*/  ULEA UR4, UR9, UR51, 0x3 ;  /* 0x0000003309047291 */ /* 0x000fe2000f8e183f */
[----:B------:R-:W-:-:S08]  /*1e90*/  SHF.L.U32 R4, R6, 0x1f, RZ ;  /* 0x0000001f06047819 */ /* 0x000fd000000006ff */
[----:B------:R2:W3:Y:S01]  /*1ea0*/  SYNCS.PHASECHK.TRANS64.TRYWAIT P1, [UR4], R4 ;  /* 0x00000004ff0075a7 */ /* 0x0004e20008020144 */
[----:B------:R-:W-:Y:S05]  /*1eb0*/  @!P0 BRA `(.L_x_30) ;  /* 0x0000000000048947 */ /* 0x000fea0003800000 */
[----:B-1----:R-:W-:Y:S01]  /*1ec0*/  BPT.TRAP 0x1 ;  /* 0x000000040000795c */ /* 0x002fe20000300000 */
.L_x_30:
[----:B---3--:R-:W-:Y:S05]  /*1ed0*/  @P1 BRA `(.L_x_31) ;  /* 0x0000000000081947 */ /* 0x008fea0003800000 */
[----:B------:R-:W3:Y:S02]  /*1ee0*/  SYNCS.PHASECHK.TRANS64.TRYWAIT P1, [UR4], R4 ;  /* 0x00000004ff0075a7 */ /* 0x000ee40008020144 */
[----:B---3--:R-:W-:Y:S05]  /*1ef0*/  @!P1 BRA `(.L_x_32) ;  /* 0x000000b400849947 */ /* 0x008fea0003800000 */
.L_x_31:
[----:B------:R-:W-:Y:S01]  /*1f00*/  ULEA UR10, UR9, UR44, 0xa ;  /* 0x0000002c090a7291 */ /* 0x000fe2000f8e503f */
[----:B------:R-:W-:Y:S01]  /*1f10*/  WARPGROUP.ARRIVE ;  /* 0x00000000000079c5 */ /* 0x000fe20000000000 */
[----:B------:R-:W-:Y:S01]  /*1f20*/  ULEA UR11, UR9, UR8, 0xa ;  /* 0x00000008090b7291 */ /* 0x000fe2000f8e503f */
[----:B------:R-:W-:Y:S01]  /*1f30*/  UMOV UR5, 0x40000040 ;  /* 0x4000004000057882 */ /* 0x000fe20000000000 */
[----:B------:R-:W-:-:S03]  /*1f40*/  UMOV UR7, 0x40000040 ;  /* 0x4000004000077882 */ /* 0x000fc60000000000 */
[----:B------:R-:W-:Y:S02]  /*1f50*/  UMOV UR4, UR10 ;  /* 0x0000000a00047c82 */ /* 0x000fe40008000000 */
[----:B------:R-:W-:Y:S02]  /*1f60*/  UMOV UR6, UR11 ;  /* 0x0000000b00067c82 */ /* 0x000fe40008000000 */
[----:B------:R-:W-:Y:S01]  /*1f70*/  HGMMA.64x128x16.F32.BF16 R24, gdesc[UR4], R24, gsb0 ;  /* 0x01e00000041879f0 */ /* 0x000fe20008001818 */
[----:B------:R-:W-:Y:S02]  /*1f80*/  UIADD3 UR4, UR10, 0x2, URZ ;  /* 0x000000020a047890 */ /* 0x000fe4000fffe03f */
[----:B------:R-:W-:Y:S01]  /*1f90*/  UIADD3 UR6, UR11, 0x2, URZ ;  /* 0x000000020b067890 */ /* 0x000fe2000fffe03f */
[----:B------:R-:W-:Y:S01]  /*1fa0*/  UMOV UR5, 0x40000040 ;  /* 0x4000004000057882 */ /* 0x000fe20000000000 */
[----:B------:R-:W-:Y:S01]  /*1fb0*/  UMOV UR7, 0x40000040 ;  /* 0x4000004000077882 */ /* 0x000fe20000000000 */
[----:B------:R-:W-:-:S02]  /*1fc0*/  WARPGROUP.DEPBAR.LE gsb0, 0x0 ;  /* 0x00008000000079c5 */ /* 0x000fc40000010000 */
        /* <DEDUP_REMOVED lines=18> */
[----:B-1----:R-:W-:Y:S01]  /*20f0*/  BPT.TRAP 0x1 ;  /* 0x000000040000795c */ /* 0x002fe20000300000 */
.L_x_33:
[----:B------:R-:W-:-:S13]  /*2100*/  ISETP.NE.AND P1, PT, R89, RZ, PT ;  /* 0x000000ff5900720c */ /* 0x000fda0003f25270 */
[----:B--23--:R-:W-:-:S05]  /*2110*/  @P1 LEA R4, R3, UR51, 0x3 ;  /* 0x0000003303041c11 */ /* 0x00cfca000f8e18ff */
[----:B------:R-:W-:-:S05]  /*2120*/  @P1 VIADD R5, R4, 0x30 ;  /* 0x0000003004051836 */ /* 0x000fca0000000000 */
[----:B------:R-:W-:-:S04]  /*2130*/  @P1 PRMT R5, R88, 0x654, R5 ;  /* 0x0000065458051816 */ /* 0x000fc80000000005 */
[----:B------:R2:W-:Y:S01]  /*2140*/  @P1 SYNCS.ARRIVE.TRANS64.RED.A1T0 RZ, [R5+URZ], RZ ;  /* 0x000000ff05ff19a7 */ /* 0x0005e2000810043f */
[----:B------:R-:W-:-:S13]  /*2150*/  ISETP.GT.U32.AND P1, PT, R19, 0x1, PT ;  /* 0x000000011300780c */ /* 0x000fda0003f24070 */
[----:B--2---:R-:W-:Y:S05]  /*2160*/  @P1 BRA `(.L_x_34) ;  /* 0x0000000000041947 */ /* 0x004fea0003800000 */
[----:B-1----:R-:W-:Y:S01]  /*2170*/  BPT.TRAP 0x1 ;  /* 0x000000040000795c */ /* 0x002fe20000300000 */
.L_x_34:
[----:B------:R-:W-:Y:S01]  /*2180*/  UIADD3 UR9, UR9, 0x1, URZ ;  /* 0x0000000109097890 */ /* 0x000fe2000fffe03f */
[C---:B------:R-:W-:Y:S01]  /*2190*/  ISETP.GT.AND P2, PT, R0.reuse, 0x1, PT ;  /* 0x000000010000780c */ /* 0x040fe20003f44270 */
[----:B------:R-:W-:Y:S01]  /*21a0*/  VIADD R0, R0, 0xffffffff ;  /* 0xffffffff00007836 */ /* 0x000fe20000000000 */
[----:B------:R-:W-:Y:S01]  /*21b0*/  IADD3 R3, R3, 0x1, RZ ;  /* 0x0000000103037810 */ /* 0x000fe20007ffe0ff */
[----:B------:R-:W-:-:S03]  /*21c0*/  UISETP.NE.AND UP0, UPT, UR9, 0x6, UPT ;  /* 0x000000060900788c */ /* 0x000fc6000bf05270 */
[C---:B------:R-:W-:Y:S01]  /*21d0*/  ISETP.NE.AND P1, PT, R3.reuse, 0x6, PT ;  /* 0x000000060300780c */ /* 0x040fe20003f25270 */
[----:B------:R-:W-:Y:S02]  /*21e0*/  USEL UR4, URZ, 0x1, UP0 ;  /* 0x000000013f047887 */ /* 0x000fe40008000000 */
[----:B------:R-:W-:Y:S01]  /*21f0*/  USEL UR9, UR9, URZ, UP0 ;  /* 0x0000003f09097287 */ /* 0x000fe20008000000 */
[----:B------:R-:W-:-:S03]  /*2200*/  SEL R3, R3, RZ, P1 ;  /* 0x000000ff03037207 */ /* 0x000fc60000800000 */
[----:B------:R-:W-:Y:S01]  /*2210*/  LOP3.LUT R6, R6, UR4, RZ, 0x3c, !PT ;  /* 0x0000000406067c12 */ /* 0x000fe2000f8e3cff */
[----:B------:R-:W-:Y:S07]  /*2220*/  @P2 BRA `(.L_x_35) ;  /* 0xfffffffc000c2947 */ /* 0x000fee000383ffff */
.L_x_28:
[----:B--23--:R-:W2:Y:S02]  /*2230*/  LDC R0, c[0x0][0x28c] ;  /* 0x0000a300ff007b82 */ /* 0x00cea40000000800 */
[----:B--2---:R-:W-:-:S13]  /*2240*/  ISETP.GE.AND P1, PT, R0, 0x1, PT ;  /* 0x000000010000780c */ /* 0x004fda0003f26270 */
[----:B------:R-:W-:Y:S05]  /*2250*/  @!P1 BRA `(.L_x_36) ;  /* 0x0000000000449947 */ /* 0x000fea0003800000 */
[----:B------:R-:W-:Y:S05]  /*2260*/  @!P0 BRA `(.L_x_37) ;  /* 0x0000000000048947 */ /* 0x000fea0003800000 */
[----:B-1----:R-:W-:Y:S01]  /*2270*/  BPT.TRAP 0x1 ;  /* 0x000000040000795c */ /* 0x002fe20000300000 */
.L_x_37:
[----:B------:R-:W-:-:S13]  /*2280*/  ISETP.NE.AND P0, PT, R89, RZ, PT ;  /* 0x000000ff5900720c */ /* 0x000fda0003f05270 */
[----:B------:R-:W-:-:S05]  /*2290*/  VOTEU.ANY UP0, P0 ;  /* 0x00000000003f7886 */ /* 0x000fca0000000100 */
[----:B------:R-:W-:-:S06]  /*22a0*/  @UP0 UIADD3 UR4, UR49, UR43, URZ ;  /* 0x0000002b31040290 */ /* 0x000fcc000fffe03f */
[----:B------:R-:W-:Y:S01]  /*22b0*/  MOV R4, UR4 ;  /* 0x0000000400047c02 */ /* 0x000fe20008000f00 */
[----:B------:R-:W-:-:S04]  /*22c0*/  IMAD.U32 R3, RZ, RZ, UR4 ;  /* 0x00000004ff037e24 */ /* 0x000fc8000f8e00ff */
[----:B------:R-:W-:-:S05]  /*22d0*/  @P0 IMAD.WIDE.U32 R4, R4, -0x55555555, RZ ;  /* 0xaaaaaaab04040825 */ /* 0x000fca00078e00ff */
[----:B------:R-:W-:-:S05]  /*22e0*/  @P0 SHF.R.U32.HI R0, RZ, 0x2, R5 ;  /* 0x00000002ff000819 */ /* 0x000fca0000011605 */
[----:B------:R-:W-:-:S05]  /*22f0*/  @P0 IMAD R0, R0, -0x6, R3 ;  /* 0xfffffffa00000824 */ /* 0x000fca00078e0203 */
[----:B------:R-:W-:-:S04]  /*2300*/  @P0 LEA R0, R0, UR51, 0x3 ;  /* 0x0000003300000c11 */ /* 0x000fc8000f8e18ff */
[----:B------:R-:W-:-:S04]  /*2310*/  @P0 IADD3 R3, R0, 0x30, RZ ;  /* 0x0000003000030810 */ /* 0x000fc80007ffe0ff */
[----:B------:R-:W-:-:S04]  /*2320*/  @P0 PRMT R3, R88, 0x654, R3 ;  /* 0x0000065458030816 */ /* 0x000fc80000000003 */
[----:B------:R2:W-:Y:S01]  /*2330*/  @P0 SYNCS.ARRIVE.TRANS64.RED.A1T0 RZ, [R3+URZ], RZ ;  /* 0x000000ff03ff09a7 */ /* 0x0005e2000810043f */
[----:B------:R-:W-:-:S13]  /*2340*/  ISETP.GT.U32.AND P0, PT, R19, 0x1, PT ;  /* 0x000000011300780c */ /* 0x000fda0003f04070 */
[----:B--2---:R-:W-:Y:S05]  /*2350*/  @P0 BRA `(.L_x_36) ;  /* 0x0000000000040947 */ /* 0x004fea0003800000 */
[----:B-1----:R-:W-:Y:S01]  /*2360*/  BPT.TRAP 0x1 ;  /* 0x000000040000795c */ /* 0x002fe20000300000 */
.L_x_36:
[----:B------:R-:W-:Y:S01]  /*2370*/  UIADD3 UR6, UR51, 0x200, URZ ;  /* 0x0000020033067890 */ /* 0x000fe2000fffe03f */
[----:B------:R-:W-:Y:S01]  /*2380*/  R2UR UR46, R22 ;  /* 0x00000000162e72ca */ /* 0x000fe200000e0000 */
[----:B------:R-:W-:Y:S01]  /*2390*/  UIADD3 UR43, UR48, UR43, URZ ;  /* 0x0000002b302b7290 */ /* 0x000fe2000fffe03f */
[----:B------:R-:W-:Y:S01]  /*23a0*/  R2UR UR45, R100 ;  /* 0x00000000642d72ca */ /* 0x000fe200000e0000 */
[----:B------:R-:W-:Y:S02]  /*23b0*/  UISETP.GE.U32.AND UP1, UPT, UR48, 0x6, UPT ;  /* 0x000000063000788c */ /* 0x000fe4000bf26070 */
[----:B------:R-:W-:Y:S02]  /*23c0*/  ULOP3.LUT UP2, URZ, UR6, 0x1bf, URZ, 0xc0, !UPT ;  /* 0x000001bf063f7892 */ /* 0x000fe4000f84c03f */
[----:B------:R-:W-:-:S04]  /*23d0*/  UISETP.GT.U32.AND UP0, UPT, UR43, 0x5, UPT ;  /* 0x000000052b00788c */ /* 0x000fc8000bf04070 */
[----:B------:R-:W-:Y:S01]  /*23e0*/  UISETP.LT.U32.AND UP0, UPT, UR48, 0x6, UP0 ;  /* 0x000000063000788c */ /* 0x000fe20008701070 */
[----:B------:R-:W-:Y:S01]  /*23f0*/  PLOP3.LUT P0, PT, PT, PT, UP2, 0x80, 0x0 ;  /* 0x000000000000781c */ /* 0x000fe20003f0f028 */
[----:B------:R-:W-:Y:S02]  /*2400*/  USHF.L.U32 UR46, UR46, 0x7, URZ ;  /* 0x000000072e2e7899 */ /* 0x000fe4000800063f */
[----:B------:R-:W-:Y:S02]  /*2410*/  @UP1 UIMAD.WIDE.U32 UR4, UR43, -0x55555555, URZ ;  /* 0xaaaaaaab2b0418a5 */ /* 0x000fe4000f8e003f */
[----:B------:R-:W-:Y:S02]  /*2420*/  USEL UR6, URZ, 0x1, !UP0 ;  /* 0x000000013f067887 */ /* 0x000fe4000c000000 */
[----:B------:R-:W-:Y:S02]  /*2430*/  @UP1 USHF.R.U32.HI UR4, URZ, 0x2, UR5 ;  /* 0x000000023f041899 */ /* 0x000fe40008011605 */
[----:B------:R-:W-:-:S02]  /*2440*/  ULOP3.LUT UR42, UR42, UR6, URZ, 0x3c, !UPT ;  /* 0x000000062a2a7292 */ /* 0x000fc4000f8e3c3f */
[----:B------:R-:W-:Y:S02]  /*2450*/  USHF.L.U32 UR45, UR45, 0x7, URZ ;  /* 0x000000072d2d7899 */ /* 0x000fe4000800063f */
[----:B------:R-:W-:Y:S01]  /*2460*/  @UP1 ULOP3.LUT UR42, UR42, 0x1, UR4, 0x78, !UPT ;  /* 0x000000012a2a1892 */ /* 0x000fe2000f8e7804 */
[----:B------:R-:W-:Y:S11]  /*2470*/  @!P0 BRA `(.L_x_38) ;  /* 0x00000000007c8947 */ /* 0x000ff60003800000 */
[----:B------:R-:W-:Y:S01]  /*2480*/  MOV R22, 0x0 ;  /* 0x0000000000167802 */ /* 0x000fe20000000f00 */
[----:B------:R-:W-:Y:S01]  /*2490*/  ULDC.64 UR4, c[0x4][0x80] ;  /* 0x0100200000047ab9 */ /* 0x000fe20000000a00 */
[----:B------:R-:W-:Y:S01]  /*24a0*/  ULDC.64 UR6, c[0x4][0x10] ;  /* 0x0100040000067ab9 */ /* 0x000fe20000000a00 */
[----:B------:R-:W-:Y:S01]  /*24b0*/  IMAD.U32 R4, RZ, RZ, UR4 ;  /* 0x00000004ff047e24 */ /* 0x000fe2000f8e00ff */
[----:B------:R2:W3:Y:S01]  /*24c0*/  LDC.64 R14, c[0x4][R22] ;  /* 0x01000000160e7b82 */ /* 0x0004e20000000a00 */
[----:B------:R-:W-:Y:S01]  /*24d0*/  MOV R5, UR5 ;  /* 0x0000000500057c02 */ /* 0x000fe20008000f00 */
[----:B------:R-:W-:Y:S01]  /*24e0*/  ULDC.64 UR4, c[0x4][0x88] ;  /* 0x0100220000047ab9 */ /* 0x000fe20000000a00 */
[----:B------:R-:W-:Y:S01]  /*24f0*/  IMAD.U32 R10, RZ, RZ, UR6 ;  /* 0x00000006ff0a7e24 */ /* 0x000fe2000f8e00ff */
[----:B------:R-:W-:Y:S01]  /*2500*/  MOV R7, UR5 ;  /* 0x0000000500077c02 */ /* 0x000fe20008000f00 */
[----:B------:R-:W-:Y:S01]  /*2510*/  IMAD.U32 R6, RZ, RZ, UR4 ;  /* 0x00000004ff067e24 */ /* 0x000fe2000f8e00ff */
[----:B------:R-:W-:Y:S01]  /*2520*/  MOV R11, UR7 ;  /* 0x00000007000b7c02 */ /* 0x000fe20008000f00 */
[----:B------:R-:W-:Y:S01]  /*2530*/  IMAD.MOV.U32 R8, RZ, RZ, 0x70 ;  /* 0x00000070ff087424 */ /* 0x000fe200078e00ff */
[----:B------:R-:W-:Y:S01]  /*2540*/  MOV R12, 0x1 ;  /* 0x00000001000c7802 */ /* 0x000fe20000000f00 */
[----:B--2---:R-:W-:-:S07]  /*2550*/  IMAD.MOV.U32 R13, RZ, RZ, RZ ;  /* 0x000000ffff0d7224 */ /* 0x004fce00078e00ff */
[----:B------:R-:W-:-:S07]  /*2560*/  LEPC R20, `(.L_x_39) ;  /* 0x000000001014794e */ /* 0x000fce0000000000 */
[----:B-1-3-5:R-:W-:Y:S05]  /*2570*/  CALL.ABS.NOINC R14 ;  /* 0x000000000e007343 */ /* 0x02afea0003c00000 */
.L_x_39:
[----:B------:R-:W1:Y:S01]  /*2580*/  LDC.64 R22, c[0x4][R22] ;  /* 0x0100000016167b82 */ /* 0x000e620000000a00 */
[----:B------:R-:W-:Y:S01]  /*2590*/  ULDC.64 UR4, c[0x4][0x80] ;  /* 0x0100200000047ab9 */ /* 0x000fe20000000a00 */
[----:B------:R-:W-:Y:S01]  /*25a0*/  ULDC.64 UR6, c[0x4][0x10] ;  /* 0x0100040000067ab9 */ /* 0x000fe20000000a00 */
[----:B------:R-:W-:Y:S01]  /*25b0*/  MOV R4, UR4 ;  /* 0x0000000400047c02 */ /* 0x000fe20008000f00 */
        /* <DEDUP_REMOVED lines=8> */
[----:B------:R-:W-:-:S07]  /*2640*/  MOV R13, RZ ;  /* 0x000000ff000d7202 */ /* 0x000fce0000000f00 */
[----:B------:R-:W-:-:S07]  /*2650*/  LEPC R20, `(.L_x_38) ;  /* 0x000000001014794e */ /* 0x000fce0000000000 */
[----:B-1----:R-:W-:Y:S05]  /*2660*/  CALL.ABS.NOINC R22 ;  /* 0x0000000016007343 */ /* 0x002fea0003c00000 */
.L_x_38:
[----:B------:R-:W2:Y:S02]  /*2670*/  LDC.64 R8, c[0x0][0x590] ;  /* 0x00016400ff087b82 */ /* 0x000ea40000000a00 */
[----:B--2---:R-:W-:-:S04]  /*2680*/  ISETP.NE.U32.AND P2, PT, R8, RZ, PT ;  /* 0x000000ff0800720c */ /* 0x004fc80003f45070 */
[----:B------:R-:W-:-:S13]  /*2690*/  ISETP.NE.AND.EX P2, PT, R9, RZ, PT, P2 ;  /* 0x000000ff0900720c */ /* 0x000fda0003f45320 */
[----:B------:R-:W-:Y:S05]  /*26a0*/  @!P2 BRA `(.L_x_40) ;  /* 0x000000000034a947 */ /* 0x000fea0003800000 */
[----:B------:R-:W-:Y:S02]  /*26b0*/  ULDC.64 UR4, c[0x0][0x588] ;  /* 0x0001620000047ab9 */ /* 0x000fe40000000a00 */
[----:B------:R-:W-:-:S04]  /*26c0*/  ISETP.NE.U32.AND P0, PT, RZ, UR4, PT ;  /* 0x00000004ff007c0c */ /* 0x000fc8000bf05070 */
[----:B------:R-:W-:-:S13]  /*26d0*/  ISETP.NE.AND.EX P0, PT, RZ, UR5, PT, P0 ;  /* 0x00000005ff007c0c */ /* 0x000fda000bf05300 */
[----:B------:R-:W-:Y:S05]  /*26e0*/  @!P0 BRA `(.L_x_41) ;  /* 0x0000000000188947 */ /* 0x000fea0003800000 */
[----:B------:R-:W2:Y:S01]  /*26f0*/  LDC.64 R4, c[0x0][0x588] ;  /* 0x00016200ff047b82 */ /* 0x000ea20000000a00 */
[----:B------:R-:W-:-:S04]  /*2700*/  IMAD R3, R8, UR47, RZ ;  /* 0x0000002f08037c24 */ /* 0x000fc8000f8e02ff */
[----:B--2---:R-:W-:-:S05]  /*2710*/  IMAD.WIDE R4, R3, 0x4, R4 ;  /* 0x0000000403047825 */ /* 0x004fca00078e0204 */
[----:B-----5:R2:W5:Y:S01]  /*2720*/  LDG.E R91, desc[UR52][R4.64] ;  /* 0x00000034045b7981 */ /* 0x020562000c1e1900 */
[----:B------:R-:W-:Y:S01]  /*2730*/  IMAD.MOV.U32 R90, RZ, RZ, 0x1 ;  /* 0x00000001ff5a7424 */ /* 0x000fe200078e00ff */
[----:B------:R-:W-:Y:S06]  /*2740*/  BRA `(.L_x_40) ;  /* 0x00000000000c7947 */ /* 0x000fec0003800000 */
.L_x_41:
[----:B------:R-:W-:Y:S01]  /*2750*/  ULDC UR4, c[0x0][0x580] ;  /* 0x0001600000047ab9 */ /* 0x000fe20000000800 */
[----:B------:R-:W-:Y:S01]  /*2760*/  MOV R90, 0x1 ;  /* 0x00000001005a7802 */ /* 0x000fe20000000f00 */
[----:B-----5:R-:W-:-:S07]  /*2770*/  IMAD.U32 R91, RZ, RZ, UR4 ;  /* 0x00000004ff5b7e24 */ /* 0x020fce000f8e00ff */
.L_x_40:
[----:B------:R-:W3:Y:S02]  /*2780*/  LDC.64 R6, c[0x0][0x5b0] ;  /* 0x00016c00ff067b82 */ /* 0x000ee40000000a00 */
[----:B---3--:R-:W-:-:S04]  /*2790*/  ISETP.NE.U32.AND P0, PT, R6, RZ, PT ;  /* 0x000000ff0600720c */ /* 0x008fc80003f05070 */
[----:B------:R-:W-:-:S13]  /*27a0*/  ISETP.NE.AND.EX P0, PT, R7, RZ, PT, P0 ;  /* 0x000000ff0700720c */ /* 0x000fda0003f05300 */
[----:B------:R-:W-:Y:S05]  /*27b0*/  @!P0 BRA `(.L_x_42) ;  /* 0x00000000002c8947 */ /* 0x000fea0003800000 */
[----:B------:R-:W-:Y:S02]  /*27c0*/  ULDC.64 UR4, c[0x0][0x5a8] ;  /* 0x00016a0000047ab9 */ /* 0x000fe40000000a00 */
[----:B------:R-:W-:-:S04]  /*27d0*/  ISETP.NE.U32.AND P0, PT, RZ, UR4, PT ;  /* 0x00000004ff007c0c */ /* 0x000fc8000bf05070 */
[----:B------:R-:W-:-:S13]  /*27e0*/  ISETP.NE.AND.EX P0, PT, RZ, UR5, PT, P0 ;  /* 0x00000005ff007c0c */ /* 0x000fda000bf05300 */
[----:B------:R-:W-:Y:S05]  /*27f0*/  @!P0 BRA `(.L_x_43) ;  /* 0x0000000000148947 */ /* 0x000fea0003800000 */
[----:B--2---:R-:W2:Y:S01]  /*2800*/  LDC.64 R4, c[0x0][0x5a8] ;  /* 0x00016a00ff047b82 */ /* 0x004ea20000000a00 */
[----:B------:R-:W-:-:S04]  /*2810*/  IMAD R3, R6, UR47, RZ ;  /* 0x0000002f06037c24 */ /* 0x000fc8000f8e02ff */
[----:B--2---:R-:W-:-:S05]  /*2820*/  IMAD.WIDE R4, R3, 0x4, R4 ;  /* 0x0000000403047825 */ /* 0x004fca00078e0204 */
[----:B-----5:R3:W5:Y:S01]  /*2830*/  LDG.E R92, desc[UR52][R4.64] ;  /* 0x00000034045c7981 */ /* 0x020762000c1e1900 */
[----:B------:R-:W-:Y:S05]  /*2840*/  BRA `(.L_x_42) ;  /* 0x0000000000087947 */ /* 0x000fea0003800000 */
.L_x_43:
[----:B------:R-:W-:Y:S02]  /*2850*/  ULDC UR4, c[0x0][0x5a0] ;  /* 0x0001680000047ab9 */ /* 0x000fe40000000800 */
[----:B-----5:R-:W-:-:S07]  /*2860*/  MOV R92, UR4 ;  /* 0x00000004005c7c02 */ /* 0x020fce0008000f00 */
.L_x_42:
[----:B------:R-:W-:Y:S01]  /*2870*/  ULDC.64 UR4, c[0x0][0x588] ;  /* 0x0001620000047ab9 */ /* 0x000fe20000000a00 */
[----:B------:R-:W-:Y:S01]  /*2880*/  ISETP.NE.U32.AND P3, PT, R8, RZ, PT ;  /* 0x000000ff0800720c */ /* 0x000fe20003f65070 */
[----:B------:R-:W-:Y:S02]  /*2890*/  UISETP.NE.U32.AND UP0, UPT, UR4, URZ, UPT ;  /* 0x0000003f0400728c */ /* 0x000fe4000bf05070 */
[----:B------:R-:W-:Y:S02]  /*28a0*/  ISETP.NE.U32.AND P4, PT, RZ, UR4, PT ;  /* 0x00000004ff007c0c */ /* 0x000fe4000bf85070 */
[----:B------:R-:W-:Y:S01]  /*28b0*/  ISETP.NE.AND.EX P3, PT, R9, RZ, PT, P3 ;  /* 0x000000ff0900720c */ /* 0x000fe20003f65330 */
[----:B------:R-:W-:Y:S02]  /*28c0*/  UISETP.NE.AND.EX UP0, UPT, UR5, URZ, UPT, UP0 ;  /* 0x0000003f0500728c */ /* 0x000fe4000bf05300 */
[----:B------:R-:W-:Y:S02]  /*28d0*/  ISETP.NE.AND.EX P4, PT, RZ, UR5, PT, P4 ;  /* 0x00000005ff007c0c */ /* 0x000fe4000bf85340 */
[----:B------:R-:W-:-:S02]  /*28e0*/  PLOP3.LUT P0, PT, PT, PT, PT, 0x8, 0x0 ;  /* 0x000000000000781c */ /* 0x000fc40003f0e170 */
[----:B------:R-:W-:-:S04]  /*28f0*/  PLOP3.LUT P1, PT, PT, PT, UP0, 0x80, 0x0 ;  /* 0x000000000000781c */ /* 0x000fc80003f2f008 */
[----:B------:R-:W-:-:S05]  /*2900*/  PLOP3.LUT P1, PT, P1, PT, PT, 0x8, 0x0 ;  /* 0x000000000000781c */ /* 0x000fca0000f2e170 */
[----:B------:R-:W-:Y:S08]  /*2910*/  @P4 BRA P3, `(.L_x_44) ;  /* 0x0000000000244947 */ /* 0x000ff00001800000 */
[----:B------:R-:W-:Y:S04]  /*2920*/  BSSY B0, `(.L_x_44) ;  /* 0x0000008000007945 */ /* 0x000fe80003800000 */
[----:B------:R-:W-:Y:S05]  /*2930*/  @!P2 BRA `(.L_x_45) ;  /* 0x000000000014a947 */ /* 0x000fea0003800000 */
[----:B------:R-:W-:Y:S02]  /*2940*/  LOP3.LUT P3, RZ, R90, 0xff, RZ, 0xc0, !PT ;  /* 0x000000ff5aff7812 */ /* 0x000fe4000786c0ff */
[----:B------:R-:W-:-:S11]  /*2950*/  PLOP3.LUT P0, PT, P1, PT, PT, 0x80, 0x0 ;  /* 0x000000000000781c */ /* 0x000fd60000f0f070 */
[----:B------:R-:W-:Y:S05]  /*2960*/  @!P3 BRA `(.L_x_46) ;  /* 0x00000000000cb947 */ /* 0x000fea0003800000 */
[----:B-----5:R-:W-:Y:S01]  /*2970*/  FSETP.EQ.AND P0, PT, R91, RZ, PT ;  /* 0x000000ff5b00720b */ /* 0x020fe20003f02000 */
[----:B------:R-:W-:-:S12]  /*2980*/  BRA `(.L_x_46) ;  /* 0x0000000000047947 */ /* 0x000fd80003800000 */
.L_x_45:
[----:B-----5:R-:W-:-:S13]  /*2990*/  FSETP.EQ.AND P0, PT, R91, RZ, PT ;  /* 0x000000ff5b00720b */ /* 0x020fda0003f02000 */
.L_x_46:
[----:B-1----:R-:W-:Y:S05]  /*29a0*/  BSYNC B0 ;  /* 0x0000000000007941 */ /* 0x002fea0003800000 */
.L_x_44:
[----:B------:R-:W-:Y:S04]  /*29b0*/  BSSY B0, `(.L_x_47) ;  /* 0x0000007000007945 */ /* 0x000fe80003800000 */
[----:B------:R-:W-:Y:S05]  /*29c0*/  @!P2 BRA `(.L_x_48) ;  /* 0x000000000010a947 */ /* 0x000fea0003800000 */
[----:B------:R-:W-:-:S13]  /*29d0*/  LOP3.LUT P2, RZ, R90, 0xff, RZ, 0xc0, !PT ;  /* 0x000000ff5aff7812 */ /* 0x000fda000784c0ff */
[----:B------:R-:W-:Y:S05]  /*29e0*/  @!P2 BRA `(.L_x_49) ;  /* 0x00000000000ca947 */ /* 0x000fea0003800000 */
[----:B-----5:R-:W-:Y:S01]  /*29f0*/  FSETP.EQ.AND P1, PT, R91, RZ, PT ;  /* 0x000000ff5b00720b */ /* 0x020fe20003f22000 */
[----:B------:R-:W-:-:S12]  /*2a00*/  BRA `(.L_x_49) ;  /* 0x0000000000047947 */ /* 0x000fd80003800000 */
.L_x_48:
[----:B-----5:R-:W-:-:S13]  /*2a10*/  FSETP.EQ.AND P1, PT, R91, RZ, PT ;  /* 0x000000ff5b00720b */ /* 0x020fda0003f22000 */
.L_x_49:
[----:B-1----:R-:W-:Y:S05]  /*2a20*/  BSYNC B0 ;  /* 0x0000000000007941 */ /* 0x002fea0003800000 */
.L_x_47:
[----:B------:R-:W-:Y:S01]  /*2a30*/  BSSY B0, `(.L_x_50) ;  /* 0x000001b000007945 */ /* 0x000fe20003800000 */
[----:B------:R-:W-:Y:S01]  /*2a40*/  LOP3.LUT R95, R95, 0x1, RZ, 0x3c, !PT ;  /* 0x000000015f5f7812 */ /* 0x000fe200078e3cff */
[----:B--23--:R-:W-:Y:S01]  /*2a50*/  IMAD.MOV.U32 R4, RZ, RZ, RZ ;  /* 0x000000ffff047224 */ /* 0x00cfe200078e00ff */
[----:B------:R-:W-:Y:S02]  /*2a60*/  CS2R R10, SRZ ;  /* 0x00000000000a7805 */ /* 0x000fe4000001ff00 */
[----:B------:R-:W-:Y:S02]  /*2a70*/  CS2R R8, SRZ ;  /* 0x0000000000087805 */ /* 0x000fe4000001ff00 */
[----:B------:R-:W-:Y:S02]  /*2a80*/  CS2R R14, SRZ ;  /* 0x00000000000e7805 */ /* 0x000fe4000001ff00 */
[----:B------:R-:W-:Y:S01]  /*2a90*/  CS2R R12, SRZ ;  /* 0x00000000000c7805 */ /* 0x000fe2000001ff00 */
[----:B------:R-:W-:Y:S06]  /*2aa0*/  @P0 BRA `(.L_x_51) ;  /* 0x00000000004c0947 */ /* 0x000fec0003800000 */
[----:B------:R-:W-:-:S13]  /*2ab0*/  ISETP.NE.AND P2, PT, R101, 0x3, PT ;  /* 0x000000036500780c */ /* 0x000fda0003f45270 */
[----:B------:R-:W-:Y:S05]  /*2ac0*/  @!P2 BRA `(.L_x_52) ;  /* 0x000000000004a947 */ /* 0x000fea0003800000 */
[----:B------:R-:W-:Y:S01]  /*2ad0*/  BPT.TRAP 0x1 ;  /* 0x000000040000795c */ /* 0x000fe20000300000 */
.L_x_52:
[----:B------:R-:W-:Y:S01]  /*2ae0*/  SHF.L.U32 R3, R95, 0x1f, RZ ;  /* 0x0000001f5f037819 */ /* 0x000fe200000006ff */
[----:B------:R-:W-:Y:S01]  /*2af0*/  BSSY B1, `(.L_x_53) ;  /* 0x0000005000017945 */ /* 0x000fe20003800000 */
[----:B------:R-:W-:Y:S02]  /*2b00*/  @!P1 LEA R0, R94, UR51, 0x1 ;  /* 0x000000335e009c11 */ /* 0x000fe4000f8e08ff */
[----:B------:R-:W1:Y:S01]  /*2b10*/  SYNCS.PHASECHK.TRANS64.TRYWAIT P2, [UR51+0x60], R3 ;  /* 0x00006003ff0075a7 */ /* 0x000e620008040173 */
[----:B------:R-:W-:Y:S01]  /*2b20*/  MOV R15, RZ ;  /* 0x000000ff000f7202 */ /* 0x000fe20000000f00 */
[----:B-1----:R-:W-:Y:S06]  /*2b30*/  @!P2 BRA `(.L_x_54) ;  /* 0x000000a8008ca947 */ /* 0x002fec0003800000 */
.L_x_360:
[----:B------:R-:W-:Y:S05]  /*2b40*/  BSYNC B1 ;  /* 0x0000000000017941 */ /* 0x000fea0003800000 */
.L_x_53:
[----:B------:R-:W-:Y:S01]  /*2b50*/  IMAD.MOV.U32 R14, RZ, RZ, RZ ;  /* 0x000000ffff0e7224 */ /* 0x000fe200078e00ff */
[----:B------:R-:W-:Y:S02]  /*2b60*/  CS2R R12, SRZ ;  /* 0x00000000000c7805 */ /* 0x000fe4000001ff00 */
[----:B------:R-:W-:Y:S02]  /*2b70*/  MOV R10, RZ ;  /* 0x000000ff000a7202 */ /* 0x000fe40000000f00 */
[----:B------:R-:W-:Y:S01]  /*2b80*/  CS2R R8, SRZ ;  /* 0x0000000000087805 */ /* 0x000fe2000001ff00 */
[----:B-1----:R-:W-:Y:S01]  /*2b90*/  @!P1 IMAD R3, R97, 0x2, R0 ;  /* 0x0000000261039824 */ /* 0x002fe200078e0200 */
[----:B------:R-:W-:Y:S05]  /*2ba0*/  @!P1 WARPSYNC.ALL ;  /* 0x0000000000009948 */ /* 0x000fea0003800000 */
[----:B------:R1:W2:Y:S01]  /*2bb0*/  @!P1 LDSM.16.M88.4 R12, [R0+0x200] ;  /* 0x00020000000c983b */ /* 0x0002a20000000200 */
[----:B------:R-:W-:-:S03]  /*2bc0*/  MOV R4, 0x1 ;  /* 0x0000000100047802 */ /* 0x000fc60000000f00 */
[----:B------:R1:W3:Y:S04]  /*2bd0*/  @!P1 LDSM.16.M88.4 R8, [R3+0x200] ;  /* 0x000200000308983b */ /* 0x0002e80000000200 */
.L_x_51:
[----:B------:R-:W-:Y:S05]  /*2be0*/  BSYNC B0 ;  /* 0x0000000000007941 */ /* 0x000fea0003800000 */
.L_x_50:
[C---:B-12---:R-:W-:Y:S01]  /*2bf0*/  IMAD.U32 R0, R12.reuse, 0x10000, RZ ;  /* 0x000100000c007824 */ /* 0x046fe200078e00ff */
[----:B------:R-:W-:Y:S01]  /*2c00*/  LOP3.LUT R6, R12, 0xffff0000, RZ, 0xc0, !PT ;  /* 0xffff00000c067812 */ /* 0x000fe200078ec0ff */
[----:B------:R-:W-:Y:S01]  /*2c10*/  IMAD.MOV.U32 R118, RZ, RZ, 0x3bbb989d ;  /* 0x3bbb989dff767424 */ /* 0x000fe200078e00ff */
[----:B------:R-:W-:Y:S01]  /*2c20*/  SHF.L.U32 R12, R13, 0x10, RZ ;  /* 0x000000100d0c7819 */ /* 0x000fe200000006ff */
[----:B-----5:R-:W-:Y:S01]  /*2c30*/  FMUL R5, R91, R0 ;  /* 0x000000005b057220 */ /* 0x020fe20000400000 */
[----:B------:R-:W-:Y:S01]  /*2c40*/  LOP3.LUT R20, R13, 0xffff0000, RZ, 0xc0, !PT ;  /* 0xffff00000d147812 */ /* 0x000fe200078ec0ff */
[----:B------:R-:W-:Y:S01]  /*2c50*/  FMUL R6, R91, R6 ;  /* 0x000000065b067220 */ /* 0x000fe20000400000 */
[C---:B---3--:R-:W-:Y:S01]  /*2c60*/  SHF.L.U32 R106, R9.reuse, 0x10, RZ ;  /* 0x00000010096a7819 */ /* 0x048fe200000006ff */
[C---:B------:R-:W-:Y:S01]  /*2c70*/  FFMA R24, R92.reuse, R24, R5 ;  /* 0x000000185c187223 */ /* 0x040fe20000000005 */
[----:B------:R-:W-:Y:S01]  /*2c80*/  LOP3.LUT R108, R9, 0xffff0000, RZ, 0xc0, !PT ;  /* 0xffff0000096c7812 */ /* 0x000fe200078ec0ff */
[C---:B------:R-:W-:Y:S01]  /*2c90*/  FMUL R7, R91.reuse, R12 ;  /* 0x0000000c5b077220 */ /* 0x040fe20000400000 */
[----:B------:R-:W-:Y:S01]  /*2ca0*/  FMUL R9, R91, R20 ;  /* 0x000000145b097220 */ /* 0x000fe20000400000 */
[----:B------:R-:W-:Y:S01]  /*2cb0*/  FFMA R25, R92, R25, R6 ;  /* 0x000000195c197223 */ /* 0x000fe20000000006 */
[----:B------:R-:W-:Y:S01]  /*2cc0*/  MOV R125, 0x437c0000 ;  /* 0x437c0000007d7802 */ /* 0x000fe20000000f00 */
[----:B------:R-:W-:Y:S01]  /*2cd0*/  FFMA.SAT R3, -R24, R118, 0.5 ;  /* 0x3f00000018037423 */ /* 0x000fe20000002176 */
[C---:B------:R-:W-:Y:S01]  /*2ce0*/  FFMA R26, R92.reuse, R26, R7 ;  /* 0x0000001a5c1a7223 */ /* 0x040fe20000000007 */
[----:B------:R-:W-:Y:S01]  /*2cf0*/  FFMA R27, R92, R27, R9 ;  /* 0x0000001b5c1b7223 */ /* 0x000fe20000000009 */
[-C--:B------:R-:W-:Y:S01]  /*2d00*/  FFMA.SAT R12, -R25, R118.reuse, 0.5 ;  /* 0x3f000000190c7423 */ /* 0x080fe20000002176 */
[-C--:B------:R-:W-:Y:S01]  /*2d10*/  FFMA.RM R3, R3, R125.reuse, 12582913 ;  /* 0x4b40000103037423 */ /* 0x080fe2000000407d */
[C---:B------:R-:W-:Y:S01]  /*2d20*/  SHF.L.U32 R100, R15.reuse, 0x10, RZ ;  /* 0x000000100f647819 */ /* 0x040fe200000006ff */
[-C--:B------:R-:W-:Y:S01]  /*2d30*/  FFMA.SAT R13, -R26, R118.reuse, 0.5 ;  /* 0x3f0000001a0d7423 */ /* 0x080fe20000002176 */
[----:B------:R-:W-:Y:S01]  /*2d40*/  LOP3.LUT R102, R15, 0xffff0000, RZ, 0xc0, !PT ;  /* 0xffff00000f667812 */ /* 0x000fe200078ec0ff */
[----:B------:R-:W-:Y:S01]  /*2d50*/  FFMA.SAT R15, -R27, R118, 0.5 ;  /* 0x3f0000001b0f7423 */ /* 0x000fe20000002176 */
[-C--:B------:R-:W-:Y:S01]  /*2d60*/  FFMA.RM R20, R12, R125.reuse, 12582913 ;  /* 0x4b4000010c147423 */ /* 0x080fe2000000407d */
[----:B------:R-:W-:Y:S01]  /*2d70*/  SHF.L.U32 R112, R11, 0x10, RZ ;  /* 0x000000100b707819 */ /* 0x000fe200000006ff */
[-C--:B------:R-:W-:Y:S01]  /*2d80*/  FFMA.RM R107, R13, R125.reuse, 12582913 ;  /* 0x4b4000010d6b7423 */ /* 0x080fe2000000407d */
[----:B------:R-:W-:Y:S01]  /*2d90*/  LOP3.LUT R0, R11, 0xffff0000, RZ, 0xc0, !PT ;  /* 0xffff00000b007812 */ /* 0x000fe200078ec0ff */
[----:B------:R-:W-:Y:S01]  /*2da0*/  FADD R11, R3, -12583039 ;  /* 0xcb40007f030b7421 */ /* 0x000fe20000000000 */
[----:B------:R-:W-:Y:S01]  /*2db0*/  FFMA.RM R109, R15, R125, 12582913 ;  /* 0x4b4000010f6d7423 */ /* 0x000fe2000000407d */
[----:B------:R-:W-:Y:S01]  /*2dc0*/  FADD R12, R20, -12583039 ;  /* 0xcb40007f140c7421 */ /* 0x000fe20000000000 */
[----:B------:R-:W-:Y:S01]  /*2dd0*/  FMUL R15, R91, R100 ;  /* 0x000000645b0f7220 */ /* 0x000fe20000400000 */
[----:B------:R-:W-:Y:S01]  /*2de0*/  FFMA R11, -R24, 1.4426950216293334961, -R11 ;  /* 0x3fb8aa3b180b7823 */ /* 0x000fe2000000090b */
[----:B------:R-:W-:-:S02]  /*2df0*/  IMAD.U32 R22, R14, 0x10000, RZ ;  /* 0x000100000e167824 */ /* 0x000fc400078e00ff */
[----:B------:R-:W-:Y:S01]  /*2e00*/  FADD R13, R107, -12583039 ;  /* 0xcb40007f6b0d7421 */ /* 0x000fe20000000000 */
[----:B------:R-:W-:Y:S01]  /*2e10*/  FFMA R12, -R25, 1.4426950216293334961, -R12 ;  /* 0x3fb8aa3b190c7823 */ /* 0x000fe2000000090c */
[----:B------:R-:W-:Y:S01]  /*2e20*/  FFMA R30, R92, R30, R15 ;  /* 0x0000001e5c1e7223 */ /* 0x000fe2000000000f */
[----:B------:R-:W-:Y:S01]  /*2e30*/  FFMA R24, -R24, 1.925963033500011079e-08, R11 ;  /* 0x32a5706018187823 */ /* 0x000fe2000000010b */
[----:B------:R-:W-:Y:S01]  /*2e40*/  FMUL R11, R91, R22 ;  /* 0x000000165b0b7220 */ /* 0x000fe20000400000 */
[----:B------:R-:W-:Y:S01]  /*2e50*/  LOP3.LUT R14, R14, 0xffff0000, RZ, 0xc0, !PT ;  /* 0xffff00000e0e7812 */ /* 0x000fe200078ec0ff */
[----:B------:R-:W-:Y:S01]  /*2e60*/  FADD R114, R109, -12583039 ;  /* 0xcb40007f6d727421 */ /* 0x000fe20000000000 */
[----:B------:R-:W-:Y:S01]  /*2e70*/  FFMA R13, -R26, 1.4426950216293334961, -R13 ;  /* 0x3fb8aa3b1a0d7823 */ /* 0x000fe2000000090d */
[----:B------:R-:W-:Y:S01]  /*2e80*/  FFMA R12, -R25, 1.925963033500011079e-08, R12 ;  /* 0x32a57060190c7823 */ /* 0x000fe2000000010c */
[----:B------:R-:W-:Y:S01]  /*2e90*/  FMUL R21, R91, R102 ;  /* 0x000000665b157220 */ /* 0x000fe20000400000 */
[----:B------:R-:W-:Y:S01]  /*2ea0*/  FFMA.SAT R25, -R30, R118, 0.5 ;  /* 0x3f0000001e197423 */ /* 0x000fe20000002176 */
[----:B------:R-:W-:Y:S01]  /*2eb0*/  FFMA R28, R92, R28, R11 ;  /* 0x0000001c5c1c7223 */ /* 0x000fe2000000000b */
[----:B------:R-:W-:Y:S01]  /*2ec0*/  FFMA R114, -R27, 1.4426950216293334961, -R114 ;  /* 0x3fb8aa3b1b727823 */ /* 0x000fe20000000972 */
[----:B------:R-:W-:Y:S01]  /*2ed0*/  FFMA R26, -R26, 1.925963033500011079e-08, R13 ;  /* 0x32a570601a1a7823 */ /* 0x000fe2000000010d */
[----:B------:R-:W-:Y:S01]  /*2ee0*/  FMUL R13, R91, R14 ;  /* 0x0000000e5b0d7220 */ /* 0x000fe20000400000 */
[----:B------:R-:W-:Y:S01]  /*2ef0*/  FFMA R31, R92, R31, R21 ;  /* 0x0000001f5c1f7223 */ /* 0x000fe20000000015 */
[----:B------:R-:W-:Y:S01]  /*2f00*/  FFMA.RM R100, R25, R125, 12582913 ;  /* 0x4b40000119647423 */ /* 0x000fe2000000407d */
[-C--:B------:R-:W-:Y:S01]  /*2f10*/  FFMA.SAT R14, -R28, R118.reuse, 0.5 ;  /* 0x3f0000001c0e7423 */ /* 0x080fe20000002176 */
[----:B------:R-:W-:Y:S01]  /*2f20*/  FFMA R114, -R27, 1.925963033500011079e-08, R114 ;  /* 0x32a570601b727823 */ /* 0x000fe20000000172 */
[----:B------:R-:W-:Y:S01]  /*2f30*/  FFMA R29, R92, R29, R13 ;  /* 0x0000001d5c1d7223 */ /* 0x000fe2000000000d */
[-C--:B------:R-:W-:Y:S01]  /*2f40*/  FFMA.SAT R27, -R31, R118.reuse, 0.5 ;  /* 0x3f0000001f1b7423 */ /* 0x080fe20000002176 */
[----:B------:R-:W-:Y:S01]  /*2f50*/  FADD R25, R100, -12583039 ;  /* 0xcb40007f64197421 */ /* 0x000fe20000000000 */
[-C--:B------:R-:W-:Y:S01]  /*2f60*/  FFMA.RM R14, R14, R125.reuse, 12582913 ;  /* 0x4b4000010e0e7423 */ /* 0x080fe2000000407d */
[C---:B------:R-:W-:Y:S01]  /*2f70*/  IMAD.U32 R104, R8.reuse, 0x10000, RZ ;  /* 0x0001000008687824 */ /* 0x040fe200078e00ff */
[----:B------:R-:W-:Y:S01]  /*2f80*/  LOP3.LUT R8, R8, 0xffff0000, RZ, 0xc0, !PT ;  /* 0xffff000008087812 */ /* 0x000fe200078ec0ff */
[----:B------:R-:W-:Y:S01]  /*2f90*/  FFMA.SAT R22, -R29, R118, 0.5 ;  /* 0x3f0000001d167423 */ /* 0x000fe20000002176 */
[-C--:B------:R-:W-:Y:S01]  /*2fa0*/  FFMA.RM R102, R27, R125.reuse, 12582913 ;  /* 0x4b4000011b667423 */ /* 0x080fe2000000407d */
[----:B------:R-:W-:Y:S01]  /*2fb0*/  FFMA R25, -R30, 1.4426950216293334961, -R25 ;  /* 0x3fb8aa3b1e197823 */ /* 0x000fe20000000919 */
[----:B------:R-:W-:Y:S01]  /*2fc0*/  FADD R23, R14, -12583039 ;  /* 0xcb40007f0e177421 */ /* 0x000fe20000000000 */
[----:B------:R-:W-:Y:S01]  /*2fd0*/  FFMA.RM R22, R22, R125, 12582913 ;  /* 0x4b40000116167423 */ /* 0x000fe2000000407d */
[----:B------:R-:W-:Y:S01]  /*2fe0*/  FADD R116, R102, -12583039 ;  /* 0xcb40007f66747421 */ /* 0x000fe20000000000 */
[----:B------:R-:W-:Y:S01]  /*2ff0*/  FFMA R30, -R30, 1.925963033500011079e-08, R25 ;  /* 0x32a570601e1e7823 */ /* 0x000fe20000000119 */
[----:B------:R-:W-:Y:S01]  /*3000*/  FMUL R25, R91, R8 ;  /* 0x000000085b197220 */ /* 0x000fe20000400000 */
[----:B------:R-:W-:Y:S01]  /*3010*/  FFMA R23, -R28, 1.4426950216293334961, -R23 ;  /* 0x3fb8aa3b1c177823 */ /* 0x000fe20000000917 */
[----:B------:R1:W-:Y:S01]  /*3020*/  MUFU.EX2 R105, R12 ;  /* 0x0000000c00697308 */ /* 0x0003e20000000800 */
[----:B------:R-:W-:Y:S01]  /*3030*/  FFMA R116, -R31, 1.4426950216293334961, -R116 ;  /* 0x3fb8aa3b1f747823 */ /* 0x000fe20000000974 */
[----:B------:R-:W-:Y:S01]  /*3040*/  FFMA R33, R92, R33, R25 ;  /* 0x000000215c217223 */ /* 0x000fe20000000019 */
[----:B------:R-:W-:Y:S01]  /*3050*/  FFMA R28, -R28, 1.925963033500011079e-08, R23 ;  /* 0x32a570601c1c7823 */ /* 0x000fe20000000117 */
[C---:B------:R-:W-:Y:S01]  /*3060*/  FMUL R23, R91.reuse, R104 ;  /* 0x000000685b177220 */ /* 0x040fe20000400000 */
[----:B------:R-:W-:Y:S01]  /*3070*/  FMUL R27, R91, R106 ;  /* 0x0000006a5b1b7220 */ /* 0x000fe20000400000 */
[----:B------:R-:W-:Y:S01]  /*3080*/  FFMA R116, -R31, 1.925963033500011079e-08, R116 ;  /* 0x32a570601f747823 */ /* 0x000fe20000000174 */
[----:B------:R-:W-:Y:S01]  /*3090*/  FFMA.SAT R31, -R33, R118, 0.5 ;  /* 0x3f000000211f7423 */ /* 0x000fe20000002176 */
[----:B------:R-:W-:Y:S01]  /*30a0*/  FFMA R32, R92, R32, R23 ;  /* 0x000000205c207223 */ /* 0x000fe20000000017 */
[----:B-1----:R-:W-:Y:S01]  /*30b0*/  FADD R12, R22, -12583039 ;  /* 0xcb40007f160c7421 */ /* 0x002fe20000000000 */
[----:B------:R-:W-:Y:S01]  /*30c0*/  FFMA R34, R92, R34, R27 ;  /* 0x000000225c227223 */ /* 0x000fe2000000001b */
[----:B------:R-:W-:Y:S01]  /*30d0*/  FFMA.RM R104, R31, R125, 12582913 ;  /* 0x4b4000011f687423 */ /* 0x000fe2000000407d */
[----:B------:R1:W2:Y:S01]  /*30e0*/  MUFU.EX2 R111, R28 ;  /* 0x0000001c006f7308 */ /* 0x0002a20000000800 */
[----:B------:R-:W-:Y:S01]  /*30f0*/  FFMA R12, -R29, 1.4426950216293334961, -R12 ;  /* 0x3fb8aa3b1d0c7823 */ /* 0x000fe2000000090c */
[----:B------:R-:W-:Y:S01]  /*3100*/  FFMA.SAT R106, -R34, R118, 0.5 ;  /* 0x3f000000226a7423 */ /* 0x000fe20000002176 */
[----:B------:R-:W-:Y:S01]  /*3110*/  FMUL R8, R91, R108 ;  /* 0x0000006c5b087220 */ /* 0x000fe20000400000 */
[----:B------:R-:W-:-:S02]  /*3120*/  IMAD.U32 R110, R10, 0x10000, RZ ;  /* 0x000100000a6e7824 */ /* 0x000fc400078e00ff */
[----:B------:R-:W-:Y:S01]  /*3130*/  FFMA R12, -R29, 1.925963033500011079e-08, R12 ;  /* 0x32a570601d0c7823 */ /* 0x000fe2000000010c */
[----:B------:R-:W-:Y:S01]  /*3140*/  FFMA.RM R106, R106, R125, 12582913 ;  /* 0x4b4000016a6a7423 */ /* 0x000fe2000000407d */
[----:B------:R-:W-:Y:S01]  /*3150*/  FFMA R35, R92, R35, R8 ;  /* 0x000000235c237223 */ /* 0x000fe20000000008 */
[----:B------:R-:W-:Y:S01]  /*3160*/  LOP3.LUT R10, R10, 0xffff0000, RZ, 0xc0, !PT ;  /* 0xffff00000a0a7812 */ /* 0x000fe200078ec0ff */
[-C--:B-1----:R-:W-:Y:S01]  /*3170*/  FFMA.SAT R28, -R32, R118.reuse, 0.5 ;  /* 0x3f000000201c7423 */ /* 0x082fe20000002176 */
[----:B------:R1:W-:Y:S01]  /*3180*/  MUFU.EX2 R113, R12 ;  /* 0x0000000c00717308 */ /* 0x0003e20000000800 */
[----:B------:R-:W-:Y:S01]  /*3190*/  FADD R31, R106, -12583039 ;  /* 0xcb40007f6a1f7421 */ /* 0x000fe20000000000 */
[----:B------:R-:W-:Y:S01]  /*31a0*/  FFMA.SAT R108, -R35, R118, 0.5 ;  /* 0x3f000000236c7423 */ /* 0x000fe20000002176 */
[-C--:B------:R-:W-:Y:S01]  /*31b0*/  FFMA.RM R28, R28, R125.reuse, 12582913 ;  /* 0x4b4000011c1c7423 */ /* 0x080fe2000000407d */
[C---:B------:R-:W-:Y:S01]  /*31c0*/  FMUL R10, R91.reuse, R10 ;  /* 0x0000000a5b0a7220 */ /* 0x040fe20000400000 */
[----:B------:R-:W-:Y:S01]  /*31d0*/  FFMA R31, -R34, 1.4426950216293334961, -R31 ;  /* 0x3fb8aa3b221f7823 */ /* 0x000fe2000000091f */
[----:B------:R-:W-:Y:S01]  /*31e0*/  FFMA.RM R108, R108, R125, 12582913 ;  /* 0x4b4000016c6c7423 */ /* 0x000fe2000000407d */
[----:B------:R-:W-:Y:S01]  /*31f0*/  FADD R29, R28, -12583039 ;  /* 0xcb40007f1c1d7421 */ /* 0x000fe20000000000 */
[----:B------:R3:W-:Y:S01]  /*3200*/  MUFU.EX2 R115, R30 ;  /* 0x0000001e00737308 */ /* 0x0007e20000000800 */
[----:B-1----:R-:W-:Y:S01]  /*3210*/  FADD R12, R104, -12583039 ;  /* 0xcb40007f680c7421 */ /* 0x002fe20000000000 */
[----:B------:R-:W-:Y:S01]  /*3220*/  FFMA R34, -R34, 1.925963033500011079e-08, R31 ;  /* 0x32a5706022227823 */ /* 0x000fe2000000011f */
[----:B------:R-:W-:Y:S01]  /*3230*/  FFMA R29, -R32, 1.4426950216293334961, -R29 ;  /* 0x3fb8aa3b201d7823 */ /* 0x000fe2000000091d */
[----:B------:R-:W-:Y:S01]  /*3240*/  FMUL R31, R91, R112 ;  /* 0x000000705b1f7220 */ /* 0x000fe20000400000 */
[----:B------:R-:W-:Y:S01]  /*3250*/  FFMA R12, -R33, 1.4426950216293334961, -R12 ;  /* 0x3fb8aa3b210c7823 */ /* 0x000fe2000000090c */
[----:B------:R-:W-:Y:S01]  /*3260*/  FFMA R37, R92, R37, R10 ;  /* 0x000000255c257223 */ /* 0x000fe2000000000a */
[----:B------:R-:W-:Y:S01]  /*3270*/  FFMA R32, -R32, 1.925963033500011079e-08, R29 ;  /* 0x32a5706020207823 */ /* 0x000fe2000000011d */
[----:B------:R-:W-:Y:S01]  /*3280*/  FMUL R29, R91, R110 ;  /* 0x0000006e5b1d7220 */ /* 0x000fe20000400000 */
[----:B------:R-:W-:Y:S01]  /*3290*/  FFMA R33, -R33, 1.925963033500011079e-08, R12 ;  /* 0x32a5706021217823 */ /* 0x000fe2000000010c */
[----:B------:R-:W-:Y:S01]  /*32a0*/  FMUL R12, R91, R0 ;  /* 0x000000005b0c7220 */ /* 0x000fe20000400000 */
[----:B---3--:R-:W-:Y:S01]  /*32b0*/  FADD R30, R108, -12583039 ;  /* 0xcb40007f6c1e7421 */ /* 0x008fe20000000000 */
[----:B------:R1:W-:Y:S01]  /*32c0*/  MUFU.EX2 R117, R116 ;  /* 0x0000007400757308 */ /* 0x0003e20000000800 */
[C---:B------:R-:W-:Y:S01]  /*32d0*/  FFMA R36, R92.reuse, R36, R29 ;  /* 0x000000245c247223 */ /* 0x040fe2000000001d */
[C---:B------:R-:W-:Y:S01]  /*32e0*/  FFMA R39, R92.reuse, R39, R12 ;  /* 0x000000275c277223 */ /* 0x040fe2000000000c */
[----:B------:R-:W-:Y:S01]  /*32f0*/  FFMA R30, -R35, 1.4426950216293334961, -R30 ;  /* 0x3fb8aa3b231e7823 */ /* 0x000fe2000000091e */
[----:B------:R-:W-:Y:S01]  /*3300*/  FFMA R38, R92, R38, R31 ;  /* 0x000000265c267223 */ /* 0x000fe2000000001f */
[----:B------:R-:W-:Y:S01]  /*3310*/  FFMA.SAT R0, -R36, R118, 0.5 ;  /* 0x3f00000024007423 */ /* 0x000fe20000002176 */
[----:B------:R-:W-:-:S02]  /*3320*/  IMAD.SHL.U32 R3, R3, 0x800000, RZ ;  /* 0x0080000003037824 */ /* 0x000fc400078e00ff */
[----:B------:R-:W-:Y:S01]  /*3330*/  FFMA R30, -R35, 1.925963033500011079e-08, R30 ;  /* 0x32a57060231e7823 */ /* 0x000fe2000000011e */
[----:B------:R-:W3:Y:S01]  /*3340*/  MUFU.EX2 R24, R24 ;  /* 0x0000001800187308 */ /* 0x000ee20000000800 */
[-C--:B-1----:R-:W-:Y:S01]  /*3350*/  FFMA.SAT R116, -R39, R118.reuse, 0.5 ;  /* 0x3f00000027747423 */ /* 0x082fe20000002176 */
[-C--:B------:R-:W-:Y:S01]  /*3360*/  FFMA.SAT R110, -R38, R118.reuse, 0.5 ;  /* 0x3f000000266e7423 */ /* 0x080fe20000002176 */
[-C--:B------:R-:W-:Y:S01]  /*3370*/  FFMA.RM R0, R0, R125.reuse, 12582913 ;  /* 0x4b40000100007423 */ /* 0x080fe2000000407d */
[----:B------:R-:W-:Y:S02]  /*3380*/  IMAD.SHL.U32 R14, R14, 0x800000, RZ ;  /* 0x008000000e0e7824 */ /* 0x000fe400078e00ff */
[-C--:B------:R-:W-:Y:S01]  /*3390*/  FFMA.RM R116, R116, R125.reuse, 12582913 ;  /* 0x4b40000174747423 */ /* 0x080fe2000000407d */
[----:B------:R-:W-:Y:S01]  /*33a0*/  FFMA.RM R112, R110, R125, 12582913 ;  /* 0x4b4000016e707423 */ /* 0x000fe2000000407d */
[----:B------:R-:W-:Y:S01]  /*33b0*/  FADD R121, R0, -12583039 ;  /* 0xcb40007f00797421 */ /* 0x000fe20000000000 */
[----:B------:R1:W-:Y:S01]  /*33c0*/  MUFU.EX2 R119, R32 ;  /* 0x0000002000777308 */ /* 0x0003e20000000800 */
[----:B--2---:R-:W-:Y:S01]  /*33d0*/  FFMA R111, R14, R111, 1 ;  /* 0x3f8000000e6f7423 */ /* 0x004fe2000000006f */
[----:B------:R-:W-:Y:S01]  /*33e0*/  SHF.L.U32 R109, R109, 0x17, RZ ;  /* 0x000000176d6d7819 */ /* 0x000fe200000006ff */
[----:B------:R-:W-:Y:S01]  /*33f0*/  FFMA R123, -R36, 1.4426950216293334961, -R121 ;  /* 0x3fb8aa3b247b7823 */ /* 0x000fe20000000979 */
[----:B------:R-:W-:Y:S01]  /*3400*/  SHF.L.U32 R20, R20, 0x17, RZ ;  /* 0x0000001714147819 */ /* 0x000fe200000006ff */
[----:B------:R-:W-:Y:S01]  /*3410*/  IMAD.SHL.U32 R107, R107, 0x800000, RZ ;  /* 0x008000006b6b7824 */ /* 0x000fe200078e00ff */
[----:B------:R-:W-:Y:S01]  /*3420*/  SHF.L.U32 R22, R22, 0x17, RZ ;  /* 0x0000001716167819 */ /* 0x000fe200000006ff */
[----:B------:R-:W-:Y:S01]  /*3430*/  FFMA R123, -R36, 1.925963033500011079e-08, R123 ;  /* 0x32a57060247b7823 */ /* 0x000fe2000000017b */
[----:B------:R2:W-:Y:S01]  /*3440*/  MUFU.EX2 R35, R34 ;  /* 0x0000002200237308 */ /* 0x0005e20000000800 */
[----:B-1----:R-:W-:Y:S01]  /*3450*/  FFMA.SAT R32, -R37, R118, 0.5 ;  /* 0x3f00000025207423 */ /* 0x002fe20000002176 */
[----:B------:R-:W-:Y:S01]  /*3460*/  SHF.L.U32 R102, R102, 0x17, RZ ;  /* 0x0000001766667819 */ /* 0x000fe200000006ff */
[----:B------:R-:W-:Y:S01]  /*3470*/  IMAD.SHL.U32 R28, R28, 0x800000, RZ ;  /* 0x008000001c1c7824 */ /* 0x000fe200078e00ff */
[----:B------:R-:W-:Y:S01]  /*3480*/  SHF.L.U32 R104, R104, 0x17, RZ ;  /* 0x0000001768687819 */ /* 0x000fe200000006ff */
[----:B------:R-:W-:Y:S01]  /*3490*/  FFMA.RM R32, R32, R125, 12582913 ;  /* 0x4b40000120207423 */ /* 0x000fe2000000407d */
[----:B------:R-:W-:Y:S01]  /*34a0*/  FADD R125, R112, -12583039 ;  /* 0xcb40007f707d7421 */ /* 0x000fe20000000000 */
[----:B------:R-:W-:Y:S01]  /*34b0*/  SHF.L.U32 R106, R106, 0x17, RZ ;  /* 0x000000176a6a7819 */ /* 0x000fe200000006ff */
[----:B------:R-:W1:Y:S01]  /*34c0*/  MUFU.EX2 R26, R26 ;  /* 0x0000001a001a7308 */ /* 0x000e620000000800 */
[----:B--2---:R-:W-:Y:S01]  /*34d0*/  FADD R34, R116, -12583039 ;  /* 0xcb40007f74227421 */ /* 0x004fe20000000000 */
[----:B------:R-:W-:Y:S01]  /*34e0*/  FADD R110, R32, -12583039 ;  /* 0xcb40007f206e7421 */ /* 0x000fe20000000000 */
[----:B------:R-:W-:Y:S01]  /*34f0*/  FFMA R125, -R38, 1.4426950216293334961, -R125 ;  /* 0x3fb8aa3b267d7823 */ /* 0x000fe2000000097d */
[----:B------:R-:W-:Y:S01]  /*3500*/  SHF.L.U32 R0, R0, 0x17, RZ ;  /* 0x0000001700007819 */ /* 0x000fe200000006ff */
[----:B------:R-:W-:Y:S01]  /*3510*/  FFMA R34, -R39, 1.4426950216293334961, -R34 ;  /* 0x3fb8aa3b27227823 */ /* 0x000fe20000000922 */
[----:B------:R-:W-:Y:S01]  /*3520*/  FFMA R110, -R37, 1.4426950216293334961, -R110 ;  /* 0x3fb8aa3b256e7823 */ /* 0x000fe2000000096e */
[----:B------:R-:W-:Y:S01]  /*3530*/  FFMA R125, -R38, 1.925963033500011079e-08, R125 ;  /* 0x32a57060267d7823 */ /* 0x000fe2000000017d */
[----:B------:R-:W2:Y:S01]  /*3540*/  MUFU.EX2 R114, R114 ;  /* 0x0000007200727308 */ /* 0x000ea20000000800 */
[----:B------:R-:W-:Y:S01]  /*3550*/  FFMA R34, -R39, 1.925963033500011079e-08, R34 ;  /* 0x32a5706027227823 */ /* 0x000fe20000000122 */
[----:B---3--:R-:W-:Y:S01]  /*3560*/  FFMA R39, R3, R24, 1 ;  /* 0x3f80000003277423 */ /* 0x008fe20000000018 */
[----:B------:R-:W-:Y:S01]  /*3570*/  FFMA R110, -R37, 1.925963033500011079e-08, R110 ;  /* 0x32a57060256e7823 */ /* 0x000fe2000000016e */
[----:B------:R-:W-:Y:S01]  /*3580*/  SHF.L.U32 R112, R112, 0x17, RZ ;  /* 0x0000001770707819 */ /* 0x000fe200000006ff */
[----:B------:R-:W-:Y:S01]  /*3590*/  IMAD.SHL.U32 R100, R100, 0x800000, RZ ;  /* 0x0080000064647824 */ /* 0x000fe200078e00ff */
[----:B------:R-:W-:Y:S01]  /*35a0*/  BSSY B1, `(.L_x_55) ;  /* 0x0000025000017945 */ /* 0x000fe20003800000 */
[----:B------:R-:W-:Y:S01]  /*35b0*/  VIADD R14, R39, 0x1800000 ;  /* 0x01800000270e7836 */ /* 0x000fe20000000000 */
[----:B------:R-:W3:Y:S01]  /*35c0*/  MUFU.EX2 R33, R33 ;  /* 0x0000002100217308 */ /* 0x000ee20000000800 */
[----:B------:R-:W-:-:S02]  /*35d0*/  IMAD.SHL.U32 R108, R108, 0x800000, RZ ;  /* 0x008000006c6c7824 */ /* 0x000fc400078e00ff */
[----:B-1----:R-:W-:Y:S01]  /*35e0*/  FFMA R107, R107, R26, 1 ;  /* 0x3f8000006b6b7423 */ /* 0x002fe2000000001a */
[----:B------:R-:W-:Y:S01]  /*35f0*/  IMAD.SHL.U32 R32, R32, 0x800000, RZ ;  /* 0x0080000020207824 */ /* 0x000fe200078e00ff */
[----:B------:R-:W-:Y:S01]  /*3600*/  LOP3.LUT R14, R14, 0x7f800000, RZ, 0xc0, !PT ;  /* 0x7f8000000e0e7812 */ /* 0x000fe200078ec0ff */
[----:B------:R-:W-:Y:S02]  /*3610*/  IMAD.SHL.U32 R116, R116, 0x800000, RZ ;  /* 0x0080000074747824 */ /* 0x000fe400078e00ff */
[----:B------:R-:W-:Y:S01]  /*3620*/  FFMA R119, R28, R119, 1 ;  /* 0x3f8000001c777423 */ /* 0x000fe20000000077 */
[----:B------:R-:W-:Y:S01]  /*3630*/  FFMA R20, R20, R105, 1 ;  /* 0x3f80000014147423 */ /* 0x000fe20000000069 */
[----:B------:R-:W1:Y:S01]  /*3640*/  MUFU.EX2 R121, R30 ;  /* 0x0000001e00797308 */ /* 0x000e620000000800 */
[----:B------:R-:W-:Y:S01]  /*3650*/  ISETP.GT.U32.AND P2, PT, R14, 0x1ffffff, PT ;  /* 0x01ffffff0e00780c */ /* 0x000fe20003f44070 */
[----:B--2---:R-:W-:Y:S01]  /*3660*/  FFMA R114, R109, R114, 1 ;  /* 0x3f8000006d727423 */ /* 0x004fe20000000072 */
[----:B------:R-:W-:Y:S01]  /*3670*/  FFMA R22, R22, R113, 1 ;  /* 0x3f80000016167423 */ /* 0x000fe20000000071 */
[----:B------:R-:W-:Y:S01]  /*3680*/  FFMA R115, R100, R115, 1 ;  /* 0x3f80000064737423 */ /* 0x000fe20000000073 */
[----:B------:R-:W-:Y:S01]  /*3690*/  FFMA R24, R102, R117, 1 ;  /* 0x3f80000066187423 */ /* 0x000fe20000000075 */
[----:B------:R-:W-:-:S02]  /*36a0*/  FFMA R109, R106, R35, 1 ;  /* 0x3f8000006a6d7423 */ /* 0x000fc40000000023 */
[----:B------:R-:W2:Y:S01]  /*36b0*/  MUFU.EX2 R123, R123 ;  /* 0x0000007b007b7308 */ /* 0x000ea20000000800 */
[----:B---3--:R-:W-:-:S07]  /*36c0*/  FFMA R26, R104, R33, 1 ;  /* 0x3f800000681a7423 */ /* 0x008fce0000000021 */
[----:B------:R-:W3:Y:S01]  /*36d0*/  MUFU.EX2 R3, R110 ;  /* 0x0000006e00037308 */ /* 0x000ee20000000800 */
[----:B-1----:R-:W-:-:S07]  /*36e0*/  FFMA R108, R108, R121, 1 ;  /* 0x3f8000006c6c7423 */ /* 0x002fce0000000079 */
[----:B------:R-:W1:Y:S01]  /*36f0*/  MUFU.EX2 R125, R125 ;  /* 0x0000007d007d7308 */ /* 0x000e620000000800 */
[----:B--2---:R-:W-:-:S07]  /*3700*/  FFMA R123, R0, R123, 1 ;  /* 0x3f800000007b7423 */ /* 0x004fce000000007b */
[----:B------:R-:W2:Y:S01]  /*3710*/  MUFU.EX2 R37, R34 ;  /* 0x0000002200257308 */ /* 0x000ea20000000800 */
[----:B---3--:R-:W-:Y:S01]  /*3720*/  FFMA R28, R32, R3, 1 ;  /* 0x3f800000201c7423 */ /* 0x008fe20000000003 */
[----:B-1----:R-:W-:Y:S01]  /*3730*/  FFMA R125, R112, R125, 1 ;  /* 0x3f800000707d7423 */ /* 0x002fe2000000007d */
[----:B--2---:R-:W-:Y:S01]  /*3740*/  FFMA R116, R116, R37, 1 ;  /* 0x3f80000074747423 */ /* 0x004fe20000000025 */
[----:B------:R-:W-:Y:S06]  /*3750*/  @P2 BRA `(.L_x_56) ;  /* 0x0000000000142947 */ /* 0x000fec0003800000 */
[----:B------:R-:W-:Y:S02]  /*3760*/  MOV R0, R39 ;  /* 0x0000002700007202 */ /* 0x000fe40000000f00 */
[----:B------:R-:W-:-:S07]  /*3770*/  MOV R34, 0x3790 ;  /* 0x0000379000227802 */ /* 0x000fce0000000f00 */
[----:B------:R-:W-:Y:S05]  /*3780*/  CALL.REL.NOINC `($__internal_0_$__cuda_sm20_rcp_rn_f32_slowpath) ;  /* 0x000000a400387944 */ /* 0x000fea0003c00000 */
[----:B------:R-:W-:Y:S01]  /*3790*/  IMAD.MOV.U32 R32, RZ, RZ, R3 ;  /* 0x000000ffff207224 */ /* 0x000fe200078e0003 */
[----:B------:R-:W-:Y:S06]  /*37a0*/  BRA `(.L_x_57) ;  /* 0x0000000000107947 */ /* 0x000fec0003800000 */
.L_x_56:
[----:B------:R-:W1:Y:S02]  /*37b0*/  MUFU.RCP R32, R39 ;  /* 0x0000002700207308 */ /* 0x000e640000001000 */
[----:B-1----:R-:W-:-:S04]  /*37c0*/  FFMA R0, R39, R32, -1 ;  /* 0xbf80000027007423 */ /* 0x002fc80000000020 */
[----:B------:R-:W-:-:S04]  /*37d0*/  FADD.FTZ R3, -R0, -RZ ;  /* 0x800000ff00037221 */ /* 0x000fc80000010100 */
[----:B------:R-:W-:-:S07]  /*37e0*/  FFMA R32, R32, R3, R32 ;  /* 0x0000000320207223 */ /* 0x000fce0000000020 */
.L_x_57:
[----:B------:R-:W-:Y:S05]  /*37f0*/  BSYNC B1 ;  /* 0x0000000000017941 */ /* 0x000fea0003800000 */
.L_x_55:
[----:B------:R-:W-:Y:S01]  /*3800*/  IADD3 R0, R20, 0x1800000, RZ ;  /* 0x0180000014007810 */ /* 0x000fe20007ffe0ff */
[----:B------:R-:W-:Y:S03]  /*3810*/  BSSY B1, `(.L_x_58) ;  /* 0x000000d000017945 */ /* 0x000fe60003800000 */
[----:B------:R-:W-:-:S04]  /*3820*/  LOP3.LUT R0, R0, 0x7f800000, RZ, 0xc0, !PT ;  /* 0x7f80000000007812 */ /* 0x000fc800078ec0ff */
[----:B------:R-:W-:-:S13]  /*3830*/  ISETP.GT.U32.AND P2, PT, R0, 0x1ffffff, PT ;  /* 0x01ffffff0000780c */ /* 0x000fda0003f44070 */
[----:B------:R-:W-:Y:S05]  /*3840*/  @P2 BRA `(.L_x_59) ;  /* 0x0000000000142947 */ /* 0x000fea0003800000 */
[----:B------:R-:W-:Y:S01]  /*3850*/  IMAD.MOV.U32 R0, RZ, RZ, R20 ;  /* 0x000000ffff007224 */ /* 0x000fe200078e0014 */
[----:B------:R-:W-:-:S07]  /*3860*/  MOV R34, 0x3880 ;  /* 0x0000388000227802 */ /* 0x000fce0000000f00 */
[----:B------:R-:W-:Y:S05]  /*3870*/  CALL.REL.NOINC `($__internal_0_$__cuda_sm20_rcp_rn_f32_slowpath) ;  /* 0x000000a000fc7944 */ /* 0x000fea0003c00000 */
[----:B------:R-:W-:Y:S01]  /*3880*/  MOV R33, R3 ;  /* 0x0000000300217202 */ /* 0x000fe20000000f00 */
[----:B------:R-:W-:Y:S06]  /*3890*/  BRA `(.L_x_60) ;  /* 0x0000000000107947 */ /* 0x000fec0003800000 */
.L_x_59:
[----:B------:R-:W1:Y:S02]  /*38a0*/  MUFU.RCP R33, R20 ;  /* 0x0000001400217308 */ /* 0x000e640000001000 */
[----:B-1----:R-:W-:-:S04]  /*38b0*/  FFMA R0, R20, R33, -1 ;  /* 0xbf80000014007423 */ /* 0x002fc80000000021 */
[----:B------:R-:W-:-:S04]  /*38c0*/  FADD.FTZ R0, -R0, -RZ ;  /* 0x800000ff00007221 */ /* 0x000fc80000010100 */
[----:B------:R-:W-:-:S07]  /*38d0*/  FFMA R33, R33, R0, R33 ;  /* 0x0000000021217223 */ /* 0x000fce0000000021 */
.L_x_60:
[----:B------:R-:W-:Y:S05]  /*38e0*/  BSYNC B1 ;  /* 0x0000000000017941 */ /* 0x000fea0003800000 */
.L_x_58:
[----:B------:R-:W-:Y:S01]  /*38f0*/  VIADD R0, R107, 0x1800000 ;  /* 0x018000006b007836 */ /* 0x000fe20000000000 */
[----:B------:R-:W-:Y:S04]  /*3900*/  BSSY B1, `(.L_x_61) ;  /* 0x000000d000017945 */ /* 0x000fe80003800000 */
[----:B------:R-:W-:-:S04]  /*3910*/  LOP3.LUT R0, R0, 0x7f800000, RZ, 0xc0, !PT ;  /* 0x7f80000000007812 */ /* 0x000fc800078ec0ff */
[----:B------:R-:W-:-:S13]  /*3920*/  ISETP.GT.U32.AND P2, PT, R0, 0x1ffffff, PT ;  /* 0x01ffffff0000780c */ /* 0x000fda0003f44070 */
[----:B------:R-:W-:Y:S05]  /*3930*/  @P2 BRA `(.L_x_62) ;  /* 0x0000000000142947 */ /* 0x000fea0003800000 */
[----:B------:R-:W-:Y:S02]  /*3940*/  MOV R0, R107 ;  /* 0x0000006b00007202 */ /* 0x000fe40000000f00 */
[----:B------:R-:W-:-:S07]  /*3950*/  MOV R34, 0x3970 ;  /* 0x0000397000227802 */ /* 0x000fce0000000f00 */
[----:B------:R-:W-:Y:S05]  /*3960*/  CALL.REL.NOINC `($__internal_0_$__cuda_sm20_rcp_rn_f32_slowpath) ;  /* 0x000000a000c07944 */ /* 0x000fea0003c00000 */
[----:B------:R-:W-:Y:S01]  /*3970*/  IMAD.MOV.U32 R14, RZ, RZ, R3 ;  /* 0x000000ffff0e7224 */ /* 0x000fe200078e0003 */
[----:B------:R-:W-:Y:S06]  /*3980*/  BRA `(.L_x_63) ;  /* 0x0000000000107947 */ /* 0x000fec0003800000 */
.L_x_62:
[----:B------:R-:W1:Y:S02]  /*3990*/  MUFU.RCP R14, R107 ;  /* 0x0000006b000e7308 */ /* 0x000e640000001000 */
[----:B-1----:R-:W-:-:S04]  /*39a0*/  FFMA R0, R107, R14, -1 ;  /* 0xbf8000006b007423 */ /* 0x002fc8000000000e */
[----:B------:R-:W-:-:S04]  /*39b0*/  FADD.FTZ R3, -R0, -RZ ;  /* 0x800000ff00037221 */ /* 0x000fc80000010100 */
[----:B------:R-:W-:-:S07]  /*39c0*/  FFMA R14, R14, R3, R14 ;  /* 0x000000030e0e7223 */ /* 0x000fce000000000e */
.L_x_63:
[----:B------:R-:W-:Y:S05]  /*39d0*/  BSYNC B1 ;  /* 0x0000000000017941 */ /* 0x000fea0003800000 */
.L_x_61:
        /* <DEDUP_REMOVED lines=10> */
.L_x_65:
[----:B------:R-:W1:Y:S02]  /*3a80*/  MUFU.RCP R37, R114 ;  /* 0x0000007200257308 */ /* 0x000e640000001000 */
[----:B-1----:R-:W-:-:S04]  /*3a90*/  FFMA R0, R114, R37, -1 ;  /* 0xbf80000072007423 */ /* 0x002fc80000000025 */
[----:B------:R-:W-:-:S04]  /*3aa0*/  FADD.FTZ R0, -R0, -RZ ;  /* 0x800000ff00007221 */ /* 0x000fc80000010100 */
[----:B------:R-:W-:-:S07]  /*3ab0*/  FFMA R37, R37, R0, R37 ;  /* 0x0000000025257223 */ /* 0x000fce0000000025 */
.L_x_66:
[----:B------:R-:W-:Y:S05]  /*3ac0*/  BSYNC B1 ;  /* 0x0000000000017941 */ /* 0x000fea0003800000 */
.L_x_64:
        /* <DEDUP_REMOVED lines=10> */
.L_x_68:
[----:B------:R-:W1:Y:S02]  /*3b70*/  MUFU.RCP R20, R111 ;  /* 0x0000006f00147308 */ /* 0x000e640000001000 */
[----:B-1----:R-:W-:-:S04]  /*3b80*/  FFMA R0, R111, R20, -1 ;  /* 0xbf8000006f007423 */ /* 0x002fc80000000014 */
[----:B------:R-:W-:-:S04]  /*3b90*/  FADD.FTZ R3, -R0, -RZ ;  /* 0x800000ff00037221 */ /* 0x000fc80000010100 */
[----:B------:R-:W-:-:S07]  /*3ba0*/  FFMA R20, R20, R3, R20 ;  /* 0x0000000314147223 */ /* 0x000fce0000000014 */
.L_x_69:
[----:B------:R-:W-:Y:S05]  /*3bb0*/  BSYNC B1 ;  /* 0x0000000000017941 */ /* 0x000fea0003800000 */
.L_x_67:
        /* <DEDUP_REMOVED lines=10> */
.L_x_71:
[----:B------:R-:W1:Y:S02]  /*3c60*/  MUFU.RCP R39, R22 ;  /* 0x0000001600277308 */ /* 0x000e640000001000 */
[----:B-1----:R-:W-:-:S04]  /*3c70*/  FFMA R0, R22, R39, -1 ;  /* 0xbf80000016007423 */ /* 0x002fc80000000027 */
[----:B------:R-:W-:-:S04]  /*3c80*/  FADD.FTZ R0, -R0, -RZ ;  /* 0x800000ff00007221 */ /* 0x000fc80000010100 */
[----:B------:R-:W-:-:S07]  /*3c90*/  FFMA R39, R39, R0, R39 ;  /* 0x0000000027277223 */ /* 0x000fce0000000027 */
.L_x_72:
[----:B------:R-:W-:Y:S05]  /*3ca0*/  BSYNC B1 ;  /* 0x0000000000017941 */ /* 0x000fea0003800000 */
.L_x_70:
        /* <DEDUP_REMOVED lines=10> */
.L_x_74:
[----:B------:R-:W1:Y:S02]  /*3d50*/  MUFU.RCP R22, R115 ;  /* 0x0000007300167308 */ /* 0x000e640000001000 */
[----:B-1----:R-:W-:-:S04]  /*3d60*/  FFMA R0, R115, R22, -1 ;  /* 0xbf80000073007423 */ /* 0x002fc80000000016 */
[----:B------:R-:W-:-:S04]  /*3d70*/  FADD.FTZ R3, -R0, -RZ ;  /* 0x800000ff00037221 */ /* 0x000fc80000010100 */
[----:B------:R-:W-:-:S07]  /*3d80*/  FFMA R22, R22, R3, R22 ;  /* 0x0000000316167223 */ /* 0x000fce0000000016 */
.L_x_75:
[----:B------:R-:W-:Y:S05]  /*3d90*/  BSYNC B1 ;  /* 0x0000000000017941 */ /* 0x000fea0003800000 */
.L_x_73:
        /* <DEDUP_REMOVED lines=10> */
.L_x_77:
[----:B------:R-:W1:Y:S02]  /*3e40*/  MUFU.RCP R105, R24 ;  /* 0x0000001800697308 */ /* 0x000e640000001000 */
[----:B-1----:R-:W-:-:S04]  /*3e50*/  FFMA R0, R24, R105, -1 ;  /* 0xbf80000018007423 */ /* 0x002fc80000000069 */
[----:B------:R-:W-:-:S04]  /*3e60*/  FADD.FTZ R0, -R0, -RZ ;  /* 0x800000ff00007221 */ /* 0x000fc80000010100 */
[----:B------:R-:W-:-:S07]  /*3e70*/  FFMA R105, R105, R0, R105 ;  /* 0x0000000069697223 */ /* 0x000fce0000000069 */
.L_x_78:
[----:B------:R-:W-:Y:S05]  /*3e80*/  BSYNC B1 ;  /* 0x0000000000017941 */ /* 0x000fea0003800000 */
.L_x_76:
        /* <DEDUP_REMOVED lines=10> */
.L_x_80:
[----:B------:R-:W1:Y:S02]  /*3f30*/  MUFU.RCP R36, R119 ;  /* 0x0000007700247308 */ /* 0x000e640000001000 */
[----:B-1----:R-:W-:-:S04]  /*3f40*/  FFMA R0, R119, R36, -1 ;  /* 0xbf80000077007423 */ /* 0x002fc80000000024 */
[----:B------:R-:W-:-:S04]  /*3f50*/  FADD.FTZ R3, -R0, -RZ ;  /* 0x800000ff00037221 */ /* 0x000fc80000010100 */
[----:B------:R-:W-:-:S07]  /*3f60*/  FFMA R36, R36, R3, R36 ;  /* 0x0000000324247223 */ /* 0x000fce0000000024 */
.L_x_81:
[----:B------:R-:W-:Y:S05]  /*3f70*/  BSYNC B1 ;  /* 0x0000000000017941 */ /* 0x000fea0003800000 */
.L_x_79:
        /* <DEDUP_REMOVED lines=10> */
.L_x_83:
[----:B------:R-:W1:Y:S02]  /*4020*/  MUFU.RCP R107, R26 ;  /* 0x0000001a006b7308 */ /* 0x000e640000001000 */
[----:B-1----:R-:W-:-:S04]  /*4030*/  FFMA R0, R26, R107, -1 ;  /* 0xbf8000001a007423 */ /* 0x002fc8000000006b */
[----:B------:R-:W-:-:S04]  /*4040*/  FADD.FTZ R0, -R0, -RZ ;  /* 0x800000ff00007221 */ /* 0x000fc80000010100 */
[----:B------:R-:W-:-:S07]  /*4050*/  FFMA R107, R107, R0, R107 ;  /* 0x000000006b6b7223 */ /* 0x000fce000000006b */
.L_x_84:
[----:B------:R-:W-:Y:S05]  /*4060*/  BSYNC B1 ;  /* 0x0000000000017941 */ /* 0x000fea0003800000 */
.L_x_82:
        /* <DEDUP_REMOVED lines=10> */
.L_x_86:
[----:B------:R-:W1:Y:S02]  /*4110*/  MUFU.RCP R24, R109 ;  /* 0x0000006d00187308 */ /* 0x000e640000001000 */
[----:B-1----:R-:W-:-:S04]  /*4120*/  FFMA R0, R109, R24, -1 ;  /* 0xbf8000006d007423 */ /* 0x002fc80000000018 */
[----:B------:R-:W-:-:S04]  /*4130*/  FADD.FTZ R3, -R0, -RZ ;  /* 0x800000ff00037221 */ /* 0x000fc80000010100 */
[----:B------:R-:W-:-:S07]  /*4140*/  FFMA R24, R24, R3, R24 ;  /* 0x0000000318187223 */ /* 0x000fce0000000018 */
.L_x_87:
[----:B------:R-:W-:Y:S05]  /*4150*/  BSYNC B1 ;  /* 0x0000000000017941 */ /* 0x000fea0003800000 */
.L_x_85:
        /* <DEDUP_REMOVED lines=10> */
.L_x_89:
[----:B------:R-:W1:Y:S02]  /*4200*/  MUFU.RCP R109, R108 ;  /* 0x0000006c006d7308 */ /* 0x000e640000001000 */
[----:B-1----:R-:W-:-:S04]  /*4210*/  FFMA R0, R108, R109, -1 ;  /* 0xbf8000006c007423 */ /* 0x002fc8000000006d */
[----:B------:R-:W-:-:S04]  /*4220*/  FADD.FTZ R0, -R0, -RZ ;  /* 0x800000ff00007221 */ /* 0x000fc80000010100 */
[----:B------:R-:W-:-:S07]  /*4230*/  FFMA R109, R109, R0, R109 ;  /* 0x000000006d6d7223 */ /* 0x000fce000000006d */
.L_x_90:
[----:B------:R-:W-:Y:S05]  /*4240*/  BSYNC B1 ;  /* 0x0000000000017941 */ /* 0x000fea0003800000 */
.L_x_88:
        /* <DEDUP_REMOVED lines=10> */
.L_x_92:
[----:B------:R-:W1:Y:S02]  /*42f0*/  MUFU.RCP R38, R123 ;  /* 0x0000007b00267308 */ /* 0x000e640000001000 */
[----:B-1----:R-:W-:-:S04]  /*4300*/  FFMA R0, R123, R38, -1 ;  /* 0xbf8000007b007423 */ /* 0x002fc80000000026 */
[----:B------:R-:W-:-:S04]  /*4310*/  FADD.FTZ R3, -R0, -RZ ;  /* 0x800000ff00037221 */ /* 0x000fc80000010100 */
[----:B------:R-:W-:-:S07]  /*4320*/  FFMA R38, R38, R3, R38 ;  /* 0x0000000326267223 */ /* 0x000fce0000000026 */
.L_x_93:
[----:B------:R-:W-:Y:S05]  /*4330*/  BSYNC B1 ;  /* 0x0000000000017941 */ /* 0x000fea0003800000 */
.L_x_91:
        /* <DEDUP_REMOVED lines=10> */
.L_x_95:
[----:B------:R-:W1:Y:S02]  /*43e0*/  MUFU.RCP R111, R28 ;  /* 0x0000001c006f7308 */ /* 0x000e640000001000 */
[----:B-1----:R-:W-:-:S04]  /*43f0*/  FFMA R0, R28, R111, -1 ;  /* 0xbf8000001c007423 */ /* 0x002fc8000000006f */
[----:B------:R-:W-:-:S04]  /*4400*/  FADD.FTZ R0, -R0, -RZ ;  /* 0x800000ff00007221 */ /* 0x000fc80000010100 */
[----:B------:R-:W-:-:S07]  /*4410*/  FFMA R111, R111, R0, R111 ;  /* 0x000000006f6f7223 */ /* 0x000fce000000006f */
.L_x_96:
[----:B------:R-:W-:Y:S05]  /*4420*/  BSYNC B1 ;  /* 0x0000000000017941 */ /* 0x000fea0003800000 */
.L_x_94:
        /* <DEDUP_REMOVED lines=10> */
.L_x_98:
[----:B------:R-:W1:Y:S02]  /*44d0*/  MUFU.RCP R26, R125 ;  /* 0x0000007d001a7308 */ /* 0x000e640000001000 */
[----:B-1----:R-:W-:-:S04]  /*44e0*/  FFMA R0, R125, R26, -1 ;  /* 0xbf8000007d007423 */ /* 0x002fc8000000001a */
[----:B------:R-:W-:-:S04]  /*44f0*/  FADD.FTZ R3, -R0, -RZ ;  /* 0x800000ff00037221 */ /* 0x000fc80000010100 */
[----:B------:R-:W-:-:S07]  /*4500*/  FFMA R26, R26, R3, R26 ;  /* 0x000000031a1a7223 */ /* 0x000fce000000001a */
.L_x_99:
[----:B------:R-:W-:Y:S05]  /*4510*/  BSYNC B1 ;  /* 0x0000000000017941 */ /* 0x000fea0003800000 */
.L_x_97:
        /* <DEDUP_REMOVED lines=8> */
[----:B------:R-:W-:Y:S05]  /*45a0*/  BRA `(.L_x_102) ;  /* 0x0000000000107947 */ /* 0x000fea0003800000 */
.L_x_101:
[----:B------:R-:W1:Y:S02]  /*45b0*/  MUFU.RCP R3, R116 ;  /* 0x0000007400037308 */ /* 0x000e640000001000 */
[----:B-1----:R-:W-:-:S04]  /*45c0*/  FFMA R0, R116, R3, -1 ;  /* 0xbf80000074007423 */ /* 0x002fc80000000003 */
[----:B------:R-:W-:-:S04]  /*45d0*/  FADD.FTZ R0, -R0, -RZ ;  /* 0x800000ff00007221 */ /* 0x000fc80000010100 */
[----:B------:R-:W-:-:S07]  /*45e0*/  FFMA R3, R3, R0, R3 ;  /* 0x0000000003037223 */ /* 0x000fce0000000003 */
.L_x_102:
[----:B------:R-:W-:Y:S05]  /*45f0*/  BSYNC B1 ;  /* 0x0000000000017941 */ /* 0x000fea0003800000 */
.L_x_100:
[----:B------:R-:W-:Y:S01]  /*4600*/  F2FP.BF16.F32.PACK_AB R32, R33, R32 ;  /* 0x000000202120723e */ /* 0x000fe200000010ff */
[----:B------:R-:W-:Y:S05]  /*4610*/  WARPSYNC.ALL ;  /* 0x0000000000007948 */ /* 0x000fea0003800000 */
[----:B------:R-:W-:Y:S01]  /*4620*/  F2FP.BF16.F32.PACK_AB R33, R37, R14 ;  /* 0x0000000e2521723e */ /* 0x000fe200000010ff */
[----:B------:R-:W-:Y:S01]  /*4630*/  BSSY B0, `(.L_x_103) ;  /* 0x000001a000007945 */ /* 0x000fe20003800000 */
[----:B------:R-:W-:Y:S02]  /*4640*/  LEA R14, R94, UR51, 0x1 ;  /* 0x000000335e0e7c11 */ /* 0x000fe4000f8e08ff */
[----:B------:R-:W-:-:S02]  /*4650*/  F2FP.BF16.F32.PACK_AB R34, R39, R20 ;  /* 0x000000142722723e */ /* 0x000fc400000010ff */
[----:B------:R-:W-:Y:S02]  /*4660*/  F2FP.BF16.F32.PACK_AB R35, R105, R22 ;  /* 0x000000166923723e */ /* 0x000fe400000010ff */
[----:B------:R-:W-:Y:S02]  /*4670*/  F2FP.BF16.F32.PACK_AB R36, R107, R36 ;  /* 0x000000246b24723e */ /* 0x000fe400000010ff */
[----:B------:R-:W-:Y:S01]  /*4680*/  F2FP.BF16.F32.PACK_AB R37, R109, R24 ;  /* 0x000000186d25723e */ /* 0x000fe200000010ff */
[----:B------:R1:W-:Y:S01]  /*4690*/  STSM.16.M88.4 [R14+0x200], R32 ;  /* 0x000200200e007844 */ /* 0x0003e20000000200 */
[----:B------:R-:W-:Y:S02]  /*46a0*/  F2FP.BF16.F32.PACK_AB R38, R111, R38 ;  /* 0x000000266f26723e */ /* 0x000fe400000010ff */
[----:B------:R-:W-:Y:S02]  /*46b0*/  F2FP.BF16.F32.PACK_AB R39, R3, R26 ;  /* 0x0000001a0327723e */ /* 0x000fe400000010ff */
[----:B------:R-:W-:-:S02]  /*46c0*/  LEA R0, R97, R14, 0x1 ;  /* 0x0000000e61007211 */ /* 0x000fc400078e08ff */
[----:B------:R-:W-:-:S03]  /*46d0*/  ISETP.GT.U32.AND P5, PT, R96, 0x3e, PT ;  /* 0x0000003e6000780c */ /* 0x000fc60003fa4070 */
[----:B------:R1:W-:Y:S01]  /*46e0*/  STSM.16.M88.4 [R0+0x200], R36 ;  /* 0x0002002400007844 */ /* 0x0003e20000000200 */
[----:B------:R-:W-:Y:S01]  /*46f0*/  @!PT LDS RZ, [RZ] ;  /* 0x00000000fffff984 */ /* 0x000fe20000000800 */
[----:B------:R-:W-:Y:S01]  /*4700*/  @!PT LDS RZ, [RZ] ;  /* 0x00000000fffff984 */ /* 0x000fe20000000800 */
[----:B------:R-:W-:Y:S01]  /*4710*/  @!PT LDS RZ, [RZ] ;  /* 0x00000000fffff984 */ /* 0x000fe20000000800 */
[----:B------:R-:W-:Y:S01]  /*4720*/  @!PT LDS RZ, [RZ] ;  /* 0x00000000fffff984 */ /* 0x000fe20000000800 */
[----:B------:R2:W-:Y:S06]  /*4730*/  MEMBAR.ALL.CTA ;  /* 0x0000000000007992 */ /* 0x0005ec0000008000 */
[----:B--2---:R-:W2:Y:S02]  /*4740*/  FENCE.VIEW.ASYNC.S ;  /* 0x00000000000073c6 */ /* 0x004ea40000000000 */
[----:B--2---:R-:W-:Y:S06]  /*4750*/  BAR.SYNC.DEFER_BLOCKING 0x1, 0x100 ;  /* 0x0044000000007b1d */ /* 0x004fec0000010000 */
[----:B------:R-:W-:Y:S05]  /*4760*/  @P5 BRA `(.L_x_104) ;  /* 0x0000000000185947 */ /* 0x000fea0003800000 */
[----:B------:R-:W-:Y:S02]  /*4770*/  UIADD3 UR4, UP0, UR54, 0x4f0, URZ ;  /* 0x000004f036047890 */ /* 0x000fe4000ff1e03f */
[----:B------:R-:W-:Y:S02]  /*4780*/  UIADD3 UR44, UR51, 0x200, URZ ;  /* 0x00000200332c7890 */ /* 0x000fe4000fffe03f */
[----:B------:R-:W-:-:S09]  /*4790*/  UIADD3.X UR5, URZ, UR55, URZ, UP0, !UPT ;  /* 0x000000373f057290 */ /* 0x000fd200087fe43f */
[----:B------:R2:W-:Y:S01]  /*47a0*/  UTMASTG.3D [UR44], [UR4] ;  /* 0x0000002c040073b5 */ /* 0x0005e20008010000 */
[----:B------:R0:W-:Y:S01]  /*47b0*/  UTMACMDFLUSH ;  /* 0x00000000000079b7 */ /* 0x0001e20000000000 */
[----:B--2---:R-:W-:-:S04]  /*47c0*/  DEPBAR.LE SB0, 0x1 ;  /* 0x000080400000791a */ /* 0x004fc80000000000 */
.L_x_104:
[----:B------:R-:W-:Y:S05]  /*47d0*/  BSYNC B0 ;  /* 0x0000000000007941 */ /* 0x000fea0003800000 */
.L_x_103:
[----:B------:R-:W-:Y:S01]  /*47e0*/  BAR.SYNC.DEFER_BLOCKING 0x1, 0x100 ;  /* 0x0044000000007b1d */ /* 0x000fe20000010000 */
[----:B------:R-:W-:Y:S01]  /*47f0*/  ISETP.NE.AND P2, PT, RZ, UR41, PT ;  /* 0x00000029ff007c0c */ /* 0x000fe2000bf45270 */
[----:B-1----:R-:W-:-:S12]  /*4800*/  VIADD R33, R14, 0x200 ;  /* 0x000002000e217836 */ /* 0x002fd80000000000 */
[----:B------:R-:W-:Y:S05]  /*4810*/  @!P2 BRA `(.L_x_105) ;  /* 0x000000000034a947 */ /* 0x000fea0003800000 */
[----:B------:R-:W-:Y:S04]  /*4820*/  BSSY B0, `(.L_x_106) ;  /* 0x0000009000007945 */ /* 0x000fe80003800000 */
[----:B------:R-:W-:Y:S05]  /*4830*/  @P0 BRA `(.L_x_107) ;  /* 0x00000000001c0947 */ /* 0x000fea0003800000 */
[----:B------:R-:W-:-:S13]  /*4840*/  ISETP.NE.AND P2, PT, R101, 0x3, PT ;  /* 0x000000036500780c */ /* 0x000fda0003f45270 */
[----:B------:R-:W-:Y:S05]  /*4850*/  @!P2 BRA `(.L_x_108) ;  /* 0x000000000004a947 */ /* 0x000fea0003800000 */
[----:B------:R-:W-:Y:S01]  /*4860*/  BPT.TRAP 0x1 ;  /* 0x000000040000795c */ /* 0x000fe20000300000 */
.L_x_108:
[----:B------:R-:W-:-:S04]  /*4870*/  ULEA UR4, UR40, UR51, 0x3 ;  /* 0x0000003328047291 */ /* 0x000fc8000f8e183f */
[----:B------:R-:W-:-:S04]  /*4880*/  UIADD3 UR4, UR4, 0x80, URZ ;  /* 0x0000008004047890 */ /* 0x000fc8000fffe03f */
[----:B------:R-:W-:-:S09]  /*4890*/  UPRMT UR4, UR50, 0x654, UR4 ;  /* 0x0000065432047896 */ /* 0x000fd20008000004 */
[----:B------:R-:W-:Y:S03]  /*48a0*/  SYNCS.ARRIVE.TRANS64.RED.A1T0 RZ, [UR4], RZ ;  /* 0x000000ffffff79a7 */ /* 0x000fe60008100404 */
.L_x_107:
[----:B------:R-:W-:Y:S05]  /*48b0*/  BSYNC B0 ;  /* 0x0000000000007941 */ /* 0x000fea0003800000 */
.L_x_106:
[----:B------:R-:W-:-:S04]  /*48c0*/  UIADD3 UR40, UR40, 0x1, URZ ;  /* 0x0000000128287890 */ /* 0x000fc8000fffe03f */
[----:B------:R-:W-:-:S04]  /*48d0*/  UISETP.NE.AND UP0, UPT, UR40, 0x4, UPT ;  /* 0x000000042800788c */ /* 0x000fc8000bf05270 */
[----:B------:R-:W-:-:S12]  /*48e0*/  USEL UR40, UR40, URZ, UP0 ;  /* 0x0000003f28287287 */ /* 0x000fd80008000000 */
.L_x_105:
[----:B------:R-:W-:Y:S04]  /*48f0*/  BSSY B0, `(.L_x_109) ;  /* 0x0000032000007945 */ /* 0x000fe80003800000 */
[----:B------:R-:W-:Y:S05]  /*4900*/  @P0 BRA `(.L_x_110) ;  /* 0x0000000000c00947 */ /* 0x000fea0003800000 */
[----:B------:R-:W-:-:S13]  /*4910*/  ISETP.NE.AND P2, PT, R101, 0x3, PT ;  /* 0x000000036500780c */ /* 0x000fda0003f45270 */
[----:B------:R-:W-:Y:S05]  /*4920*/  @!P2 BRA `(.L_x_111) ;  /* 0x000000000004a947 */ /* 0x000fea0003800000 */
[----:B------:R-:W-:Y:S01]  /*4930*/  BPT.TRAP 0x1 ;  /* 0x000000040000795c */ /* 0x000fe20000300000 */
.L_x_111:
[----:B------:R-:W-:Y:S01]  /*4940*/  LEA R0, R4, UR51, 0x3 ;  /* 0x0000003304007c11 */ /* 0x000fe2000f8e18ff */
[----:B------:R-:W-:Y:S01]  /*4950*/  BSSY B1, `(.L_x_112) ;  /* 0x0000004000017945 */ /* 0x000fe20003800000 */
[----:B------:R-:W-:-:S04]  /*4960*/  SHF.L.U32 R3, R95, 0x1f, RZ ;  /* 0x0000001f5f037819 */ /* 0x000fc800000006ff */
[----:B------:R-:W1:Y:S02]  /*4970*/  SYNCS.PHASECHK.TRANS64.TRYWAIT P2, [R0+URZ+0x60], R3 ;  /* 0x00006003000075a7 */ /* 0x000e64000804017f */
[----:B-1----:R-:W-:Y:S05]  /*4980*/  @!P2 BRA `(.L_x_113) ;  /* 0x0000008c0010a947 */ /* 0x002fea0003800000 */
.L_x_361:
[----:B------:R-:W-:Y:S05]  /*4990*/  BSYNC B1 ;  /* 0x0000000000017941 */ /* 0x000fea0003800000 */
.L_x_112:
[----:B------:R-:W-:Y:S05]  /*49a0*/  @P1 BRA `(.L_x_114) ;  /* 0x0000000000941947 */ /* 0x000fea0003800000 */
[----:B-1----:R-:W-:Y:S01]  /*49b0*/  LEA R0, R4, R33, 0xd ;  /* 0x0000002104007211 */ /* 0x002fe200078e68ff */
[----:B------:R-:W-:Y:S05]  /*49c0*/  WARPSYNC.ALL ;  /* 0x0000000000007948 */ /* 0x000fea0003800000 */
[----:B------:R-:W-:Y:S01]  /*49d0*/  IMAD R3, R97, 0x2, R0 ;  /* 0x0000000261037824 */ /* 0x000fe200078e0200 */
[----:B------:R-:W1:Y:S04]  /*49e0*/  LDSM.16.M88.4 R8, [R0] ;  /* 0x000000000008783b */ /* 0x000e680000000200 */
[----:B------:R-:W2:Y:S01]  /*49f0*/  LDSM.16.M88.4 R28, [R3] ;  /* 0x00000000031c783b */ /* 0x000ea20000000200 */
[----:B-1----:R-:W-:Y:S01]  /*4a00*/  SHF.L.U32 R6, R8, 0x10, RZ ;  /* 0x0000001008067819 */ /* 0x002fe200000006ff */
[----:B------:R-:W-:Y:S01]  /*4a10*/  IMAD.U32 R12, R9, 0x10000, RZ ;  /* 0x00010000090c7824 */ /* 0x000fe200078e00ff */
[----:B------:R-:W-:Y:S01]  /*4a20*/  SHF.L.U32 R22, R10, 0x10, RZ ;  /* 0x000000100a167819 */ /* 0x000fe200000006ff */
[----:B------:R-:W-:Y:S01]  /*4a30*/  IMAD.U32 R24, R11, 0x10000, RZ ;  /* 0x000100000b187824 */ /* 0x000fe200078e00ff */
[----:B------:R-:W-:Y:S01]  /*4a40*/  LOP3.LUT R8, R8, 0xffff0000, RZ, 0xc0, !PT ;  /* 0xffff000008087812 */ /* 0x000fe200078ec0ff */
[----:B--2---:R-:W-:Y:S01]  /*4a50*/  IMAD.U32 R32, R29, 0x10000, RZ ;  /* 0x000100001d207824 */ /* 0x004fe200078e00ff */
[----:B------:R-:W-:Y:S01]  /*4a60*/  LOP3.LUT R10, R10, 0xffff0000, RZ, 0xc0, !PT ;  /* 0xffff00000a0a7812 */ /* 0x000fe200078ec0ff */
[----:B------:R-:W-:Y:S01]  /*4a70*/  IMAD.U32 R38, R31, 0x10000, RZ ;  /* 0x000100001f267824 */ /* 0x000fe200078e00ff */
[----:B------:R-:W-:Y:S01]  /*4a80*/  SHF.L.U32 R0, R28, 0x10, RZ ;  /* 0x000000101c007819 */ /* 0x000fe200000006ff */
[C---:B------:R-:W-:Y:S01]  /*4a90*/  FMUL R5, R91.reuse, R6 ;  /* 0x000000065b057220 */ /* 0x040fe20000400000 */
[----:B------:R-:W-:Y:S01]  /*4aa0*/  SHF.L.U32 R36, R30, 0x10, RZ ;  /* 0x000000101e247819 */ /* 0x000fe200000006ff */
[----:B------:R-:W-:Y:S01]  /*4ab0*/  FMUL R6, R91, R8 ;  /* 0x000000085b067220 */ /* 0x000fe20000400000 */
[----:B------:R-:W-:Y:S01]  /*4ac0*/  LOP3.LUT R20, R9, 0xffff0000, RZ, 0xc0, !PT ;  /* 0xffff000009147812 */ /* 0x000fe200078ec0ff */
[----:B------:R-:W-:Y:S01]  /*4ad0*/  FMUL R7, R91, R12 ;  /* 0x0000000c5b077220 */ /* 0x000fe20000400000 */
[----:B------:R-:W-:Y:S01]  /*4ae0*/  LOP3.LUT R26, R11, 0xffff0000, RZ, 0xc0, !PT ;  /* 0xffff00000b1a7812 */ /* 0x000fe200078ec0ff */
[C---:B------:R-:W-:Y:S01]  /*4af0*/  FMUL R13, R91.reuse, R10 ;  /* 0x0000000a5b0d7220 */ /* 0x040fe20000400000 */
        /* <DEDUP_REMOVED lines=8> */
[C---:B------:R-:W-:Y:S01]  /*4b80*/  FMUL R23, R91.reuse, R0 ;  /* 0x000000005b177220 */ /* 0x040fe20000400000 */
[C---:B------:R-:W-:Y:S01]  /*4b90*/  FMUL R25, R91.reuse, R28 ;  /* 0x0000001c5b197220 */ /* 0x040fe20000400000 */
[C---:B------:R-:W-:Y:S01]  /*4ba0*/  FMUL R27, R91.reuse, R32 ;  /* 0x000000205b1b7220 */ /* 0x040fe20000400000 */
[C---:B------:R-:W-:Y:S01]  /*4bb0*/  FMUL R8, R91.reuse, R34 ;  /* 0x000000225b087220 */ /* 0x040fe20000400000 */
[C---:B------:R-:W-:Y:S01]  /*4bc0*/  FMUL R29, R91.reuse, R36 ;  /* 0x000000245b1d7220 */ /* 0x040fe20000400000 */
[C---:B------:R-:W-:Y:S01]  /*4bd0*/  FMUL R10, R91.reuse, R30 ;  /* 0x0000001e5b0a7220 */ /* 0x040fe20000400000 */
[C---:B------:R-:W-:Y:S01]  /*4be0*/  FMUL R31, R91.reuse, R38 ;  /* 0x000000265b1f7220 */ /* 0x040fe20000400000 */
[----:B------:R-:W-:-:S07]  /*4bf0*/  FMUL R12, R91, R100 ;  /* 0x000000645b0c7220 */ /* 0x000fce0000400000 */
.L_x_114:
[----:B------:R-:W-:-:S07]  /*4c00*/  IADD3 R4, R4, 0x1, RZ ;  /* 0x0000000104047810 */ /* 0x000fce0007ffe0ff */
.L_x_110:
[----:B------:R-:W-:Y:S05]  /*4c10*/  BSYNC B0 ;  /* 0x0000000000007941 */ /* 0x000fea0003800000 */
.L_x_109:
[----:B------:R-:W-:Y:S02]  /*4c20*/  IMAD.MOV.U32 R100, RZ, RZ, 0x3bbb989d ;  /* 0x3bbb989dff647424 */ /* 0x000fe400078e00ff */
[C---:B------:R-:W-:Y:S01]  /*4c30*/  FFMA R41, R92.reuse, R41, R6 ;  /* 0x000000295c297223 */ /* 0x040fe20000000006 */
[----:B------:R-:W-:Y:S01]  /*4c40*/  MOV R111, 0x437c0000 ;  /* 0x437c0000006f7802 */ /* 0x000fe20000000f00 */
[C---:B------:R-:W-:Y:S01]  /*4c50*/  FFMA R42, R92.reuse, R42, R7 ;  /* 0x0000002a5c2a7223 */ /* 0x040fe20000000007 */
[C---:B------:R-:W-:Y:S01]  /*4c60*/  FFMA R43, R92.reuse, R43, R9 ;  /* 0x0000002b5c2b7223 */ /* 0x040fe20000000009 */
[----:B------:R-:W-:Y:S01]  /*4c70*/  FFMA.SAT R20, -R41, R100, 0.5 ;  /* 0x3f00000029147423 */ /* 0x000fe20000002164 */
[----:B------:R-:W-:Y:S01]  /*4c80*/  FFMA R44, R92, R44, R11 ;  /* 0x0000002c5c2c7223 */ /* 0x000fe2000000000b */
[-C--:B------:R-:W-:Y:S01]  /*4c90*/  FFMA.SAT R24, -R42, R100.reuse, 0.5 ;  /* 0x3f0000002a187423 */ /* 0x080fe20000002164 */
[----:B------:R-:W-:Y:S01]  /*4ca0*/  FFMA.SAT R26, -R43, R100, 0.5 ;  /* 0x3f0000002b1a7423 */ /* 0x000fe20000002164 */
[----:B------:R-:W-:Y:S01]  /*4cb0*/  FFMA.RM R20, R20, R111, 12582913 ;  /* 0x4b40000114147423 */ /* 0x000fe2000000406f */
[----:B------:R-:W-:Y:S01]  /*4cc0*/  FFMA R45, R92, R45, R13 ;  /* 0x0000002d5c2d7223 */ /* 0x000fe2000000000d */
[-C--:B------:R-:W-:Y:S01]  /*4cd0*/  FFMA.RM R24, R24, R111.reuse, 12582913 ;  /* 0x4b40000118187423 */ /* 0x080fe2000000406f */
[----:B------:R-:W-:Y:S01]  /*4ce0*/  FFMA.RM R26, R26, R111, 12582913 ;  /* 0x4b4000011a1a7423 */ /* 0x000fe2000000406f */
[----:B------:R-:W-:Y:S01]  /*4cf0*/  FADD R22, R20, -12583039 ;  /* 0xcb40007f14167421 */ /* 0x000fe20000000000 */
[----:B------:R-:W-:Y:S01]  /*4d00*/  FFMA R40, R92, R40, R5 ;  /* 0x000000285c287223 */ /* 0x000fe20000000005 */
[-C--:B------:R-:W-:Y:S01]  /*4d10*/  FFMA.SAT R30, -R44, R100.reuse, 0.5 ;  /* 0x3f0000002c1e7423 */ /* 0x080fe20000002164 */
[-C--:B------:R-:W-:Y:S01]  /*4d20*/  FFMA.SAT R32, -R45, R100.reuse, 0.5 ;  /* 0x3f0000002d207423 */ /* 0x080fe20000002164 */
[C---:B------:R-:W-:Y:S01]  /*4d30*/  FFMA R22, -R41.reuse, 1.4426950216293334961, -R22 ;  /* 0x3fb8aa3b29167823 */ /* 0x040fe20000000916 */
[----:B------:R-:W-:Y:S01]  /*4d40*/  FADD R35, R24, -12583039 ;  /* 0xcb40007f18237421 */ /* 0x000fe20000000000 */
[----:B------:R-:W-:Y:S01]  /*4d50*/  FADD R28, R26, -12583039 ;  /* 0xcb40007f1a1c7421 */ /* 0x000fe20000000000 */
[----:B-1----:R-:W-:Y:S01]  /*4d60*/  FFMA.SAT R0, -R40, R100, 0.5 ;  /* 0x3f00000028007423 */ /* 0x002fe20000002164 */
[C---:B------:R-:W-:Y:S01]  /*4d70*/  FFMA R46, R92.reuse, R46, R15 ;  /* 0x0000002e5c2e7223 */ /* 0x040fe2000000000f */
[----:B------:R-:W-:Y:S01]  /*4d80*/  FFMA R47, R92, R47, R21 ;  /* 0x0000002f5c2f7223 */ /* 0x000fe20000000015 */
[----:B------:R-:W-:Y:S01]  /*4d90*/  FFMA R22, -R41, 1.925963033500011079e-08, R22 ;  /* 0x32a5706029167823 */ /* 0x000fe20000000116 */
[-C--:B------:R-:W-:Y:S01]  /*4da0*/  FFMA.RM R30, R30, R111.reuse, 12582913 ;  /* 0x4b4000011e1e7423 */ /* 0x080fe2000000406f */
[-C--:B------:R-:W-:Y:S01]  /*4db0*/  FFMA.RM R32, R32, R111.reuse, 12582913 ;  /* 0x4b40000120207423 */ /* 0x080fe2000000406f */
[----:B------:R-:W-:Y:S01]  /*4dc0*/  FFMA R28, -R43, 1.4426950216293334961, -R28 ;  /* 0x3fb8aa3b2b1c7823 */ /* 0x000fe2000000091c */
[-C--:B------:R-:W-:Y:S01]  /*4dd0*/  FFMA.RM R0, R0, R111.reuse, 12582913 ;  /* 0x4b40000100007423 */ /* 0x080fe2000000406f */
[----:B------:R-:W-:Y:S01]  /*4de0*/  FFMA R37, -R42, 1.4426950216293334961, -R35 ;  /* 0x3fb8aa3b2a257823 */ /* 0x000fe20000000923 */
[-C--:B------:R-:W-:Y:S01]  /*4df0*/  FFMA.SAT R34, -R46, R100.reuse, 0.5 ;  /* 0x3f0000002e227423 */ /* 0x080fe20000002164 */
[----:B------:R-:W-:Y:S01]  /*4e00*/  FFMA.SAT R36, -R47, R100, 0.5 ;  /* 0x3f0000002f247423 */ /* 0x000fe20000002164 */
[----:B------:R1:W-:Y:S01]  /*4e10*/  MUFU.EX2 R35, R22 ;  /* 0x0000001600237308 */ /* 0x0003e20000000800 */
[----:B------:R-:W-:Y:S01]  /*4e20*/  FADD R39, R30, -12583039 ;  /* 0xcb40007f1e277421 */ /* 0x000fe20000000000 */
[----:B------:R-:W-:Y:S01]  /*4e30*/  FFMA R28, -R43, 1.925963033500011079e-08, R28 ;  /* 0x32a570602b1c7823 */ /* 0x000fe2000000011c */
[----:B------:R-:W-:Y:S01]  /*4e40*/  FADD R3, R0, -12583039 ;  /* 0xcb40007f00037421 */ /* 0x000fe20000000000 */
[-C--:B------:R-:W-:Y:S01]  /*4e50*/  FFMA.RM R34, R34, R111.reuse, 12582913 ;  /* 0x4b40000122227423 */ /* 0x080fe2000000406f */
[----:B------:R-:W-:Y:S01]  /*4e60*/  FFMA.RM R36, R36, R111, 12582913 ;  /* 0x4b40000124247423 */ /* 0x000fe2000000406f */
[----:B------:R-:W-:Y:S01]  /*4e70*/  FFMA R48, R92, R48, R23 ;  /* 0x000000305c307223 */ /* 0x000fe20000000017 */
[----:B------:R-:W-:Y:S01]  /*4e80*/  FFMA R41, -R44, 1.4426950216293334961, -R39 ;  /* 0x3fb8aa3b2c297823 */ /* 0x000fe20000000927 */
[----:B------:R-:W-:Y:S01]  /*4e90*/  FFMA R3, -R40, 1.4426950216293334961, -R3 ;  /* 0x3fb8aa3b28037823 */ /* 0x000fe20000000903 */
[----:B-1----:R-:W-:Y:S01]  /*4ea0*/  FADD R22, R32, -12583039 ;  /* 0xcb40007f20167421 */ /* 0x002fe20000000000 */
[----:B------:R1:W-:Y:S01]  /*4eb0*/  MUFU.EX2 R39, R28 ;  /* 0x0000001c00277308 */ /* 0x0003e20000000800 */
[----:B------:R-:W-:Y:S01]  /*4ec0*/  FADD R43, R34, -12583039 ;  /* 0xcb40007f222b7421 */ /* 0x000fe20000000000 */
[----:B------:R-:W-:Y:S01]  /*4ed0*/  FFMA.SAT R38, -R48, R100, 0.5 ;  /* 0x3f00000030267423 */ /* 0x000fe20000002164 */
[C---:B------:R-:W-:Y:S01]  /*4ee0*/  FFMA R22, -R45.reuse, 1.4426950216293334961, -R22 ;  /* 0x3fb8aa3b2d167823 */ /* 0x040fe20000000916 */
[C---:B------:R-:W-:Y:S01]  /*4ef0*/  FFMA R49, R92.reuse, R49, R25 ;  /* 0x000000315c317223 */ /* 0x040fe20000000019 */
[----:B------:R-:W-:Y:S01]  /*4f00*/  FFMA R50, R92, R50, R27 ;  /* 0x000000325c327223 */ /* 0x000fe2000000001b */
[----:B------:R-:W-:Y:S01]  /*4f10*/  FFMA R3, -R40, 1.925963033500011079e-08, R3 ;  /* 0x32a5706028037823 */ /* 0x000fe20000000103 */
[----:B------:R-:W-:Y:S01]  /*4f20*/  FFMA R22, -R45, 1.925963033500011079e-08, R22 ;  /* 0x32a570602d167823 */ /* 0x000fe20000000116 */
[----:B------:R-:W-:Y:S01]  /*4f30*/  FFMA R51, R92, R51, R8 ;  /* 0x000000335c337223 */ /* 0x000fe20000000008 */
[----:B-1----:R-:W-:Y:S01]  /*4f40*/  FADD R28, R36, -12583039 ;  /* 0xcb40007f241c7421 */ /* 0x002fe20000000000 */
[----:B------:R-:W-:Y:S01]  /*4f50*/  FFMA R45, -R46, 1.4426950216293334961, -R43 ;  /* 0x3fb8aa3b2e2d7823 */ /* 0x000fe2000000092b */
[-C--:B------:R-:W-:Y:S01]  /*4f60*/  FFMA.RM R38, R38, R111.reuse, 12582913 ;  /* 0x4b40000126267423 */ /* 0x080fe2000000406f */
[-C--:B------:R-:W-:Y:S01]  /*4f70*/  FFMA.SAT R40, -R49, R100.reuse, 0.5 ;  /* 0x3f00000031287423 */ /* 0x080fe20000002164 */
[----:B------:R-:W-:Y:S01]  /*4f80*/  FFMA R28, -R47, 1.4426950216293334961, -R28 ;  /* 0x3fb8aa3b2f1c7823 */ /* 0x000fe2000000091c */
[----:B------:R1:W-:Y:S01]  /*4f90*/  MUFU.EX2 R43, R22 ;  /* 0x00000016002b7308 */ /* 0x0003e20000000800 */
[----:B------:R-:W-:Y:S01]  /*4fa0*/  FFMA R41, -R44, 1.925963033500011079e-08, R41 ;  /* 0x32a570602c297823 */ /* 0x000fe20000000129 */
[-C--:B------:R-:W-:Y:S01]  /*4fb0*/  FFMA.SAT R44, -R51, R100.reuse, 0.5 ;  /* 0x3f000000332c7423 */ /* 0x080fe20000002164 */
[----:B------:R-:W-:Y:S01]  /*4fc0*/  FFMA R28, -R47, 1.925963033500011079e-08, R28 ;  /* 0x32a570602f1c7823 */ /* 0x000fe2000000011c */
[----:B------:R-:W-:Y:S01]  /*4fd0*/  FADD R47, R38, -12583039 ;  /* 0xcb40007f262f7421 */ /* 0x000fe20000000000 */
[-C--:B------:R-:W-:Y:S01]  /*4fe0*/  FFMA.RM R40, R40, R111.reuse, 12582913 ;  /* 0x4b40000128287423 */ /* 0x080fe2000000406f */
[----:B------:R-:W-:Y:S01]  /*4ff0*/  FFMA R37, -R42, 1.925963033500011079e-08, R37 ;  /* 0x32a570602a257823 */ /* 0x000fe20000000125 */
[----:B------:R-:W-:Y:S01]  /*5000*/  FFMA.RM R44, R44, R111, 12582913 ;  /* 0x4b4000012c2c7423 */ /* 0x000fe2000000406f */
[----:B------:R-:W-:Y:S01]  /*5010*/  FFMA R105, -R48, 1.4426950216293334961, -R47 ;  /* 0x3fb8aa3b30697823 */ /* 0x000fe2000000092f */
[----:B-1----:R-:W-:Y:S01]  /*5020*/  FFMA.SAT R22, -R50, R100, 0.5 ;  /* 0x3f00000032167423 */ /* 0x002fe20000002164 */
[C---:B------:R-:W-:Y:S01]  /*5030*/  FFMA R52, R92.reuse, R52, R29 ;  /* 0x000000345c347223 */ /* 0x040fe2000000001d */
[----:B------:R-:W-:Y:S01]  /*5040*/  FFMA R53, R92, R53, R10 ;  /* 0x000000355c357223 */ /* 0x000fe2000000000a */
[----:B------:R-:W-:Y:S01]  /*5050*/  FFMA R45, -R46, 1.925963033500011079e-08, R45 ;  /* 0x32a570602e2d7823 */ /* 0x000fe2000000012d */
[----:B------:R-:W-:Y:S01]  /*5060*/  FFMA.RM R42, R22, R111, 12582913 ;  /* 0x4b400001162a7423 */ /* 0x000fe2000000406f */
[----:B------:R-:W-:Y:S01]  /*5070*/  FADD R22, R40, -12583039 ;  /* 0xcb40007f28167421 */ /* 0x000fe20000000000 */
[----:B------:R1:W-:Y:S01]  /*5080*/  MUFU.EX2 R47, R28 ;  /* 0x0000001c002f7308 */ /* 0x0003e20000000800 */
[----:B------:R-:W-:Y:S01]  /*5090*/  FADD R46, R44, -12583039 ;  /* 0xcb40007f2c2e7421 */ /* 0x000fe20000000000 */
[----:B------:R-:W-:Y:S01]  /*50a0*/  FADD R107, R42, -12583039 ;  /* 0xcb40007f2a6b7421 */ /* 0x000fe20000000000 */
[----:B------:R-:W-:Y:S01]  /*50b0*/  FFMA R105, -R48, 1.925963033500011079e-08, R105 ;  /* 0x32a5706030697823 */ /* 0x000fe20000000169 */
[----:B------:R-:W-:Y:S01]  /*50c0*/  FFMA R22, -R49, 1.4426950216293334961, -R22 ;  /* 0x3fb8aa3b31167823 */ /* 0x000fe20000000916 */
[-C--:B------:R-:W-:Y:S01]  /*50d0*/  FFMA.SAT R48, -R53, R100.reuse, 0.5 ;  /* 0x3f00000035307423 */ /* 0x080fe20000002164 */
[----:B------:R-:W-:Y:S01]  /*50e0*/  FFMA R107, -R50, 1.4426950216293334961, -R107 ;  /* 0x3fb8aa3b326b7823 */ /* 0x000fe2000000096b */
[----:B------:R-:W-:Y:S01]  /*50f0*/  FFMA R46, -R51, 1.4426950216293334961, -R46 ;  /* 0x3fb8aa3b332e7823 */ /* 0x000fe2000000092e */
[----:B------:R-:W2:Y:S01]  /*5100*/  MUFU.EX2 R3, R3 ;  /* 0x0000000300037308 */ /* 0x000ea20000000800 */
[----:B-1----:R-:W-:Y:S01]  /*5110*/  FFMA.SAT R28, -R52, R100, 0.5 ;  /* 0x3f000000341c7423 */ /* 0x002fe20000002164 */
[C---:B------:R-:W-:Y:S01]  /*5120*/  FFMA R54, R92.reuse, R54, R31 ;  /* 0x000000365c367223 */ /* 0x040fe2000000001f */
[----:B------:R-:W-:Y:S01]  /*5130*/  FFMA R22, -R49, 1.925963033500011079e-08, R22 ;  /* 0x32a5706031167823 */ /* 0x000fe20000000116 */
[----:B------:R-:W-:Y:S01]  /*5140*/  FFMA R55, R92, R55, R12 ;  /* 0x000000375c377223 */ /* 0x000fe2000000000c */
[-C--:B------:R-:W-:Y:S01]  /*5150*/  FFMA.RM R28, R28, R111.reuse, 12582913 ;  /* 0x4b4000011c1c7423 */ /* 0x080fe2000000406f */
[-C--:B------:R-:W-:Y:S01]  /*5160*/  FFMA.RM R48, R48, R111.reuse, 12582913 ;  /* 0x4b40000130307423 */ /* 0x080fe2000000406f */
[----:B------:R-:W-:Y:S01]  /*5170*/  FFMA R107, -R50, 1.925963033500011079e-08, R107 ;  /* 0x32a57060326b7823 */ /* 0x000fe2000000016b */
[----:B------:R-:W-:Y:S01]  /*5180*/  FFMA R46, -R51, 1.925963033500011079e-08, R46 ;  /* 0x32a57060332e7823 */ /* 0x000fe2000000012e */
[-C--:B------:R-:W-:Y:S01]  /*5190*/  FFMA.SAT R50, -R54, R100.reuse, 0.5 ;  /* 0x3f00000036327423 */ /* 0x080fe20000002164 */
[----:B------:R1:W-:Y:S01]  /*51a0*/  MUFU.EX2 R49, R22 ;  /* 0x0000001600317308 */ /* 0x0003e20000000800 */
[----:B------:R-:W-:Y:S01]  /*51b0*/  FADD R51, R28, -12583039 ;  /* 0xcb40007f1c337421 */ /* 0x000fe20000000000 */
[----:B------:R-:W-:Y:S01]  /*51c0*/  FFMA.SAT R100, -R55, R100, 0.5 ;  /* 0x3f00000037647423 */ /* 0x000fe20000002164 */
[----:B------:R-:W-:Y:S01]  /*51d0*/  FFMA.RM R50, R50, R111, 12582913 ;  /* 0x4b40000132327423 */ /* 0x000fe2000000406f */
[----:B------:R-:W-:-:S02]  /*51e0*/  IMAD.SHL.U32 R0, R0, 0x800000, RZ ;  /* 0x0080000000007824 */ /* 0x000fc400078e00ff */
[----:B------:R-:W-:Y:S01]  /*51f0*/  FFMA R109, -R52, 1.4426950216293334961, -R51 ;  /* 0x3fb8aa3b346d7823 */ /* 0x000fe20000000933 */
[----:B------:R-:W-:Y:S01]  /*5200*/  FFMA.RM R100, R100, R111, 12582913 ;  /* 0x4b40000164647423 */ /* 0x000fe2000000406f */
[----:B------:R-:W-:Y:S01]  /*5210*/  FADD R111, R50, -12583039 ;  /* 0xcb40007f326f7421 */ /* 0x000fe20000000000 */
[----:B------:R-:W-:Y:S01]  /*5220*/  SHF.L.U32 R20, R20, 0x17, RZ ;  /* 0x0000001714147819 */ /* 0x000fe200000006ff */
[----:B-1----:R-:W-:Y:S01]  /*5230*/  FADD R22, R48, -12583039 ;  /* 0xcb40007f30167421 */ /* 0x002fe20000000000 */
[----:B------:R-:W-:Y:S01]  /*5240*/  FFMA R109, -R52, 1.925963033500011079e-08, R109 ;  /* 0x32a57060346d7823 */ /* 0x000fe2000000016d */
[----:B------:R-:W-:Y:S01]  /*5250*/  FADD R52, R100, -12583039 ;  /* 0xcb40007f64347421 */ /* 0x000fe20000000000 */
[C---:B------:R-:W-:Y:S01]  /*5260*/  FFMA R111, -R54.reuse, 1.4426950216293334961, -R111 ;  /* 0x3fb8aa3b366f7823 */ /* 0x040fe2000000096f */
[----:B------:R-:W-:Y:S01]  /*5270*/  FFMA R22, -R53, 1.4426950216293334961, -R22 ;  /* 0x3fb8aa3b35167823 */ /* 0x000fe20000000916 */
[----:B------:R-:W1:Y:S01]  /*5280*/  MUFU.EX2 R37, R37 ;  /* 0x0000002500257308 */ /* 0x000e620000000800 */
[----:B------:R-:W-:Y:S01]  /*5290*/  FFMA R52, -R55, 1.4426950216293334961, -R52 ;  /* 0x3fb8aa3b37347823 */ /* 0x000fe20000000934 */
[----:B------:R-:W-:Y:S01]  /*52a0*/  FFMA R111, -R54, 1.925963033500011079e-08, R111 ;  /* 0x32a57060366f7823 */ /* 0x000fe2000000016f */
[----:B------:R-:W-:Y:S01]  /*52b0*/  FFMA R22, -R53, 1.925963033500011079e-08, R22 ;  /* 0x32a5706035167823 */ /* 0x000fe20000000116 */
[----:B--2---:R-:W-:Y:S01]  /*52c0*/  FFMA R53, R0, R3, 1 ;  /* 0x3f80000000357423 */ /* 0x004fe20000000003 */
[----:B------:R-:W-:Y:S01]  /*52d0*/  FFMA R52, -R55, 1.925963033500011079e-08, R52 ;  /* 0x32a5706037347823 */ /* 0x000fe20000000134 */
[----:B------:R-:W-:Y:S01]  /*52e0*/  FFMA R20, R20, R35, 1 ;  /* 0x3f80000014147423 */ /* 0x000fe20000000023 */
[----:B------:R-:W-:Y:S01]  /*52f0*/  SHF.L.U32 R42, R42, 0x17, RZ ;  /* 0x000000172a2a7819 */ /* 0x000fe200000006ff */
[----:B------:R-:W-:Y:S01]  /*5300*/  VIADD R0, R53, 0x1800000 ;  /* 0x0180000035007836 */ /* 0x000fe20000000000 */
[----:B------:R-:W2:Y:S01]  /*5310*/  MUFU.EX2 R107, R107 ;  /* 0x0000006b006b7308 */ /* 0x000ea20000000800 */
[----:B------:R-:W-:Y:S01]  /*5320*/  IMAD.SHL.U32 R24, R24, 0x800000, RZ ;  /* 0x0080000018187824 */ /* 0x000fe200078e00ff */
[----:B------:R-:W-:Y:S01]  /*5330*/  SHF.L.U32 R26, R26, 0x17, RZ ;  /* 0x000000171a1a7819 */ /* 0x000fe200000006ff */
[----:B------:R-:W-:Y:S01]  /*5340*/  IMAD.SHL.U32 R30, R30, 0x800000, RZ ;  /* 0x008000001e1e7824 */ /* 0x000fe200078e00ff */
[----:B------:R-:W-:Y:S01]  /*5350*/  LOP3.LUT R0, R0, 0x7f800000, RZ, 0xc0, !PT ;  /* 0x7f80000000007812 */ /* 0x000fe200078ec0ff */
[----:B------:R-:W-:Y:S01]  /*5360*/  IMAD.SHL.U32 R34, R34, 0x800000, RZ ;  /* 0x0080000022227824 */ /* 0x000fe200078e00ff */
[----:B------:R-:W-:Y:S01]  /*5370*/  SHF.L.U32 R32, R32, 0x17, RZ ;  /* 0x0000001720207819 */ /* 0x000fe200000006ff */
[----:B------:R-:W-:Y:S01]  /*5380*/  IMAD.SHL.U32 R38, R38, 0x800000, RZ ;  /* 0x0080000026267824 */ /* 0x000fe200078e00ff */
[----:B------:R-:W3:Y:S01]  /*5390*/  MUFU.EX2 R41, R41 ;  /* 0x0000002900297308 */ /* 0x000ee20000000800 */
[----:B------:R-:W-:Y:S01]  /*53a0*/  ISETP.GT.U32.AND P2, PT, R0, 0x1ffffff, PT ;  /* 0x01ffffff0000780c */ /* 0x000fe20003f44070 */
[----:B------:R-:W-:Y:S01]  /*53b0*/  IMAD.SHL.U32 R44, R44, 0x800000, RZ ;  /* 0x008000002c2c7824 */ /* 0x000fe200078e00ff */
[----:B------:R-:W-:Y:S01]  /*53c0*/  SHF.L.U32 R36, R36, 0x17, RZ ;  /* 0x0000001724247819 */ /* 0x000fe200000006ff */
[----:B------:R-:W-:Y:S01]  /*53d0*/  IMAD.SHL.U32 R48, R48, 0x800000, RZ ;  /* 0x0080000030307824 */ /* 0x000fe200078e00ff */
[----:B------:R-:W-:Y:S01]  /*53e0*/  SHF.L.U32 R40, R40, 0x17, RZ ;  /* 0x0000001728287819 */ /* 0x000fe200000006ff */
[----:B------:R-:W-:Y:S01]  /*53f0*/  IMAD.SHL.U32 R100, R100, 0x800000, RZ ;  /* 0x0080000064647824 */ /* 0x000fe200078e00ff */
[----:B------:R-:W-:Y:S01]  /*5400*/  SHF.L.U32 R28, R28, 0x17, RZ ;  /* 0x000000171c1c7819 */ /* 0x000fe200000006ff */
[----:B------:R-:W4:Y:S01]  /*5410*/  MUFU.EX2 R45, R45 ;  /* 0x0000002d002d7308 */ /* 0x000f220000000800 */
[----:B------:R-:W-:Y:S01]  /*5420*/  SHF.L.U32 R50, R50, 0x17, RZ ;  /* 0x0000001732327819 */ /* 0x000fe200000006ff */
[----:B------:R-:W-:Y:S01]  /*5430*/  BSSY B1, `(.L_x_115) ;  /* 0x000001f000017945 */ /* 0x000fe20003800000 */
[----:B-1----:R-:W-:Y:S01]  /*5440*/  FFMA R55, R24, R37, 1 ;  /* 0x3f80000018377423 */ /* 0x002fe20000000025 */
[----:B--2---:R-:W-:Y:S01]  /*5450*/  FFMA R107, R42, R107, 1 ;  /* 0x3f8000002a6b7423 */ /* 0x004fe2000000006b */
[----:B------:R-:W-:Y:S01]  /*5460*/  FFMA R26, R26, R39, 1 ;  /* 0x3f8000001a1a7423 */ /* 0x000fe20000000027 */
[----:B------:R-:W-:Y:S01]  /*5470*/  FFMA R32, R32, R43, 1 ;  /* 0x3f80000020207423 */ /* 0x000fe2000000002b */
[----:B------:R-:W-:Y:S01]  /*5480*/  FFMA R24, R36, R47, 1 ;  /* 0x3f80000024187423 */ /* 0x000fe2000000002f */
[----:B------:R-:W1:Y:S01]  /*5490*/  MUFU.EX2 R105, R105 ;  /* 0x0000006900697308 */ /* 0x000e620000000800 */
[----:B---3--:R-:W-:Y:S01]  /*54a0*/  FFMA R41, R30, R41, 1 ;  /* 0x3f8000001e297423 */ /* 0x008fe20000000029 */
[----:B------:R-:W-:-:S06]  /*54b0*/  FFMA R40, R40, R49, 1 ;  /* 0x3f80000028287423 */ /* 0x000fcc0000000031 */
[----:B------:R-:W2:Y:S01]  /*54c0*/  MUFU.EX2 R51, R46 ;  /* 0x0000002e00337308 */ /* 0x000ea20000000800 */
[----:B----4-:R-:W-:-:S07]  /*54d0*/  FFMA R45, R34, R45, 1 ;  /* 0x3f800000222d7423 */ /* 0x010fce000000002d */
[----:B------:R-:W3:Y:S01]  /*54e0*/  MUFU.EX2 R109, R109 ;  /* 0x0000006d006d7308 */ /* 0x000ee20000000800 */
[----:B-1----:R-:W-:-:S07]  /*54f0*/  FFMA R105, R38, R105, 1 ;  /* 0x3f80000026697423 */ /* 0x002fce0000000069 */
[----:B------:R-:W1:Y:S01]  /*5500*/  MUFU.EX2 R3, R22 ;  /* 0x0000001600037308 */ /* 0x000e620000000800 */
[----:B--2---:R-:W-:-:S07]  /*5510*/  FFMA R44, R44, R51, 1 ;  /* 0x3f8000002c2c7423 */ /* 0x004fce0000000033 */
[----:B------:R-:W2:Y:S01]  /*5520*/  MUFU.EX2 R111, R111 ;  /* 0x0000006f006f7308 */ /* 0x000ea20000000800 */
[----:B---3--:R-:W-:-:S07]  /*5530*/  FFMA R109, R28, R109, 1 ;  /* 0x3f8000001c6d7423 */ /* 0x008fce000000006d */
[----:B------:R-:W3:Y:S01]  /*5540*/  MUFU.EX2 R35, R52 ;  /* 0x0000003400237308 */ /* 0x000ee20000000800 */
[----:B-1----:R-:W-:Y:S01]  /*5550*/  FFMA R48, R48, R3, 1 ;  /* 0x3f80000030307423 */ /* 0x002fe20000000003 */
[----:B--2---:R-:W-:Y:S01]  /*5560*/  FFMA R111, R50, R111, 1 ;  /* 0x3f800000326f7423 */ /* 0x004fe2000000006f */
[----:B---3--:R-:W-:Y:S01]  /*5570*/  FFMA R42, R100, R35, 1 ;  /* 0x3f800000642a7423 */ /* 0x008fe20000000023 */
[----:B------:R-:W-:Y:S06]  /*5580*/  @P2 BRA `(.L_x_116) ;  /* 0x0000000000142947 */ /* 0x000fec0003800000 */
[----:B------:R-:W-:Y:S02]  /*5590*/  MOV R0, R53 ;  /* 0x0000003500007202 */ /* 0x000fe40000000f00 */
[----:B------:R-:W-:-:S07]  /*55a0*/  MOV R34, 0x55c0 ;  /* 0x000055c000227802 */ /* 0x000fce0000000f00 */
[----:B------:R-:W-:Y:S05]  /*55b0*/  CALL.REL.NOINC `($__internal_0_$__cuda_sm20_rcp_rn_f32_slowpath) ;  /* 0x0000008400ac7944 */ /* 0x000fea0003c00000 */
[----:B------:R-:W-:Y:S01]  /*55c0*/  IMAD.MOV.U32 R36, RZ, RZ, R3 ;  /* 0x000000ffff247224 */ /* 0x000fe200078e0003 */
[----:B------:R-:W-:Y:S06]  /*55d0*/  BRA `(.L_x_117) ;  /* 0x0000000000107947 */ /* 0x000fec0003800000 */
.L_x_116:
[----:B------:R-:W1:Y:S02]  /*55e0*/  MUFU.RCP R36, R53 ;  /* 0x0000003500247308 */ /* 0x000e640000001000 */
[----:B-1----:R-:W-:-:S04]  /*55f0*/  FFMA R0, R53, R36, -1 ;  /* 0xbf80000035007423 */ /* 0x002fc80000000024 */
[----:B------:R-:W-:-:S04]  /*5600*/  FADD.FTZ R3, -R0, -RZ ;  /* 0x800000ff00037221 */ /* 0x000fc80000010100 */
[----:B------:R-:W-:-:S07]  /*5610*/  FFMA R36, R36, R3, R36 ;  /* 0x0000000324247223 */ /* 0x000fce0000000024 */
.L_x_117:
[----:B------:R-:W-:Y:S05]  /*5620*/  BSYNC B1 ;  /* 0x0000000000017941 */ /* 0x000fea0003800000 */
.L_x_115:
        /* <DEDUP_REMOVED lines=10> */
.L_x_119:
[----:B------:R-:W1:Y:S02]  /*56d0*/  MUFU.RCP R37, R20 ;  /* 0x0000001400257308 */ /* 0x000e640000001000 */
[----:B-1----:R-:W-:-:S04]  /*56e0*/  FFMA R0, R20, R37, -1 ;  /* 0xbf80000014007423 */ /* 0x002fc80000000025 */
[----:B------:R-:W-:-:S04]  /*56f0*/  FADD.FTZ R0, -R0, -RZ ;  /* 0x800000ff00007221 */ /* 0x000fc80000010100 */
[----:B------:R-:W-:-:S07]  /*5700*/  FFMA R37, R37, R0, R37 ;  /* 0x0000000025257223 */ /* 0x000fce0000000025 */
.L_x_120:
[----:B------:R-:W-:Y:S05]  /*5710*/  BSYNC B1 ;  /* 0x0000000000017941 */ /* 0x000fea0003800000 */
.L_x_118:
        /* <DEDUP_REMOVED lines=10> */
.L_x_122:
[----:B------:R-:W1:Y:S02]  /*57c0*/  MUFU.RCP R20, R55 ;  /* 0x0000003700147308 */ /* 0x000e640000001000 */
[----:B-1----:R-:W-:-:S04]  /*57d0*/  FFMA R0, R55, R20, -1 ;  /* 0xbf80000037007423 */ /* 0x002fc80000000014 */
[----:B------:R-:W-:-:S04]  /*57e0*/  FADD.FTZ R3, -R0, -RZ ;  /* 0x800000ff00037221 */ /* 0x000fc80000010100 */
[----:B------:R-:W-:-:S07]  /*57f0*/  FFMA R20, R20, R3, R20 ;  /* 0x0000000314147223 */ /* 0x000fce0000000014 */
.L_x_123:
[----:B------:R-:W-:Y:S05]  /*5800*/  BSYNC B1 ;  /* 0x0000000000017941 */ /* 0x000fea0003800000 */
.L_x_121:
        /* <DEDUP_REMOVED lines=10> */
.L_x_125:
[----:B------:R-:W1:Y:S02]  /*58b0*/  MUFU.RCP R39, R26 ;  /* 0x0000001a00277308 */ /* 0x000e640000001000 */
[----:B-1----:R-:W-:-:S04]  /*58c0*/  FFMA R0, R26, R39, -1 ;  /* 0xbf8000001a007423 */ /* 0x002fc80000000027 */
[----:B------:R-:W-:-:S04]  /*58d0*/  FADD.FTZ R0, -R0, -RZ ;  /* 0x800000ff00007221 */ /* 0x000fc80000010100 */
[----:B------:R-:W-:-:S07]  /*58e0*/  FFMA R39, R39, R0, R39 ;  /* 0x0000000027277223 */ /* 0x000fce0000000027 */
.L_x_126:
[----:B------:R-:W-:Y:S05]  /*58f0*/  BSYNC B1 ;  /* 0x0000000000017941 */ /* 0x000fea0003800000 */
.L_x_124:
        /* <DEDUP_REMOVED lines=10> */
.L_x_128:
[----:B------:R-:W1:Y:S02]  /*59a0*/  MUFU.RCP R38, R41 ;  /* 0x0000002900267308 */ /* 0x000e640000001000 */
[----:B-1----:R-:W-:-:S04]  /*59b0*/  FFMA R0, R41, R38, -1 ;  /* 0xbf80000029007423 */ /* 0x002fc80000000026 */
[----:B------:R-:W-:-:S04]  /*59c0*/  FADD.FTZ R3, -R0, -RZ ;  /* 0x800000ff00037221 */ /* 0x000fc80000010100 */
[----:B------:R-:W-:-:S07]  /*59d0*/  FFMA R38, R38, R3, R38 ;  /* 0x0000000326267223 */ /* 0x000fce0000000026 */
.L_x_129:
[----:B------:R-:W-:Y:S05]  /*59e0*/  BSYNC B1 ;  /* 0x0000000000017941 */ /* 0x000fea0003800000 */
.L_x_127:
        /* <DEDUP_REMOVED lines=10> */
.L_x_131:
[----:B------:R-:W1:Y:S02]  /*5a90*/  MUFU.RCP R41, R32 ;  /* 0x0000002000297308 */ /* 0x000e640000001000 */
[----:B-1----:R-:W-:-:S04]  /*5aa0*/  FFMA R0, R32, R41, -1 ;  /* 0xbf80000020007423 */ /* 0x002fc80000000029 */
[----:B------:R-:W-:-:S04]  /*5ab0*/  FADD.FTZ R0, -R0, -RZ ;  /* 0x800000ff00007221 */ /* 0x000fc80000010100 */
[----:B------:R-:W-:-:S07]  /*5ac0*/  FFMA R41, R41, R0, R41 ;  /* 0x0000000029297223 */ /* 0x000fce0000000029 */
.L_x_132:
[----:B------:R-:W-:Y:S05]  /*5ad0*/  BSYNC B1 ;  /* 0x0000000000017941 */ /* 0x000fea0003800000 */
.L_x_130:
        /* <DEDUP_REMOVED lines=10> */
.L_x_134:
[----:B------:R-:W1:Y:S02]  /*5b80*/  MUFU.RCP R22, R45 ;  /* 0x0000002d00167308 */ /* 0x000e640000001000 */
[----:B-1----:R-:W-:-:S04]  /*5b90*/  FFMA R0, R45, R22, -1 ;  /* 0xbf8000002d007423 */ /* 0x002fc80000000016 */
[----:B------:R-:W-:-:S04]  /*5ba0*/  FADD.FTZ R3, -R0, -RZ ;  /* 0x800000ff00037221 */ /* 0x000fc80000010100 */
[----:B------:R-:W-:-:S07]  /*5bb0*/  FFMA R22, R22, R3, R22 ;  /* 0x0000000316167223 */ /* 0x000fce0000000016 */
.L_x_135:
[----:B------:R-:W-:Y:S05]  /*5bc0*/  BSYNC B1 ;  /* 0x0000000000017941 */ /* 0x000fea0003800000 */
.L_x_133:
        /* <DEDUP_REMOVED lines=10> */
.L_x_137:
[----:B------:R-:W1:Y:S02]  /*5c70*/  MUFU.RCP R43, R24 ;  /* 0x00000018002b7308 */ /* 0x000e640000001000 */
[----:B-1----:R-:W-:-:S04]  /*5c80*/  FFMA R0, R24, R43, -1 ;  /* 0xbf80000018007423 */ /* 0x002fc8000000002b */
[----:B------:R-:W-:-:S04]  /*5c90*/  FADD.FTZ R0, -R0, -RZ ;  /* 0x800000ff00007221 */ /* 0x000fc80000010100 */
[----:B------:R-:W-:-:S07]  /*5ca0*/  FFMA R43, R43, R0, R43 ;  /* 0x000000002b2b7223 */ /* 0x000fce000000002b */
.L_x_138:
[----:B------:R-:W-:Y:S05]  /*5cb0*/  BSYNC B1 ;  /* 0x0000000000017941 */ /* 0x000fea0003800000 */
.L_x_136:
        /* <DEDUP_REMOVED lines=10> */
.L_x_140:
[----:B------:R-:W1:Y:S02]  /*5d60*/  MUFU.RCP R24, R105 ;  /* 0x0000006900187308 */ /* 0x000e640000001000 */
[----:B-1----:R-:W-:-:S04]  /*5d70*/  FFMA R0, R105, R24, -1 ;  /* 0xbf80000069007423 */ /* 0x002fc80000000018 */
[----:B------:R-:W-:-:S04]  /*5d80*/  FADD.FTZ R3, -R0, -RZ ;  /* 0x800000ff00037221 */ /* 0x000fc80000010100 */
[----:B------:R-:W-:-:S07]  /*5d90*/  FFMA R24, R24, R3, R24 ;  /* 0x0000000318187223 */ /* 0x000fce0000000018 */
.L_x_141:
[----:B------:R-:W-:Y:S05]  /*5da0*/  BSYNC B1 ;  /* 0x0000000000017941 */ /* 0x000fea0003800000 */
.L_x_139:
        /* <DEDUP_REMOVED lines=10> */
.L_x_143:
[----:B------:R-:W1:Y:S02]  /*5e50*/  MUFU.RCP R45, R40 ;  /* 0x00000028002d7308 */ /* 0x000e640000001000 */
[----:B-1----:R-:W-:-:S04]  /*5e60*/  FFMA R0, R40, R45, -1 ;  /* 0xbf80000028007423 */ /* 0x002fc8000000002d */
[----:B------:R-:W-:-:S04]  /*5e70*/  FADD.FTZ R0, -R0, -RZ ;  /* 0x800000ff00007221 */ /* 0x000fc80000010100 */
[----:B------:R-:W-:-:S07]  /*5e80*/  FFMA R45, R45, R0, R45 ;  /* 0x000000002d2d7223 */ /* 0x000fce000000002d */
.L_x_144:
[----:B------:R-:W-:Y:S05]  /*5e90*/  BSYNC B1 ;  /* 0x0000000000017941 */ /* 0x000fea0003800000 */
.L_x_142:
        /* <DEDUP_REMOVED lines=10> */
.L_x_146:
[----:B------:R-:W1:Y:S02]  /*5f40*/  MUFU.RCP R26, R107 ;  /* 0x0000006b001a7308 */ /* 0x000e640000001000 */
[----:B-1----:R-:W-:-:S04]  /*5f50*/  FFMA R0, R107, R26, -1 ;  /* 0xbf8000006b007423 */ /* 0x002fc8000000001a */
[----:B------:R-:W-:-:S04]  /*5f60*/  FADD.FTZ R3, -R0, -RZ ;  /* 0x800000ff00037221 */ /* 0x000fc80000010100 */
[----:B------:R-:W-:-:S07]  /*5f70*/  FFMA R26, R26, R3, R26 ;  /* 0x000000031a1a7223 */ /* 0x000fce000000001a */
.L_x_147:
[----:B------:R-:W-:Y:S05]  /*5f80*/  BSYNC B1 ;  /* 0x0000000000017941 */ /* 0x000fea0003800000 */
.L_x_145:
        /* <DEDUP_REMOVED lines=10> */
.L_x_149:
[----:B------:R-:W1:Y:S02]  /*6030*/  MUFU.RCP R47, R44 ;  /* 0x0000002c002f7308 */ /* 0x000e640000001000 */
[----:B-1----:R-:W-:-:S04]  /*6040*/  FFMA R0, R44, R47, -1 ;  /* 0xbf8000002c007423 */ /* 0x002fc8000000002f */
[----:B------:R-:W-:-:S04]  /*6050*/  FADD.FTZ R0, -R0, -RZ ;  /* 0x800000ff00007221 */ /* 0x000fc80000010100 */
[----:B------:R-:W-:-:S07]  /*6060*/  FFMA R47, R47, R0, R47 ;  /* 0x000000002f2f7223 */ /* 0x000fce000000002f */
.L_x_150:
[----:B------:R-:W-:Y:S05]  /*6070*/  BSYNC B1 ;  /* 0x0000000000017941 */ /* 0x000fea0003800000 */
.L_x_148:
        /* <DEDUP_REMOVED lines=10> */
.L_x_152:
[----:B------:R-:W1:Y:S02]  /*6120*/  MUFU.RCP R28, R109 ;  /* 0x0000006d001c7308 */ /* 0x000e640000001000 */
[----:B-1----:R-:W-:-:S04]  /*6130*/  FFMA R0, R109, R28, -1 ;  /* 0xbf8000006d007423 */ /* 0x002fc8000000001c */
[----:B------:R-:W-:-:S04]  /*6140*/  FADD.FTZ R3, -R0, -RZ ;  /* 0x800000ff00037221 */ /* 0x000fc80000010100 */
[----:B------:R-:W-:-:S07]  /*6150*/  FFMA R28, R28, R3, R28 ;  /* 0x000000031c1c7223 */ /* 0x000fce000000001c */
.L_x_153:
[----:B------:R-:W-:Y:S05]  /*6160*/  BSYNC B1 ;  /* 0x0000000000017941 */ /* 0x000fea0003800000 */
.L_x_151:
        /* <DEDUP_REMOVED lines=10> */
.L_x_155:
[----:B------:R-:W1:Y:S02]  /*6210*/  MUFU.RCP R49, R48 ;  /* 0x0000003000317308 */ /* 0x000e640000001000 */
[----:B-1----:R-:W-:-:S04]  /*6220*/  FFMA R0, R48, R49, -1 ;  /* 0xbf80000030007423 */ /* 0x002fc80000000031 */
[----:B------:R-:W-:-:S04]  /*6230*/  FADD.FTZ R0, -R0, -RZ ;  /* 0x800000ff00007221 */ /* 0x000fc80000010100 */
[----:B------:R-:W-:-:S07]  /*6240*/  FFMA R49, R49, R0, R49 ;  /* 0x0000000031317223 */ /* 0x000fce0000000031 */
.L_x_156:
[----:B------:R-:W-:Y:S05]  /*6250*/  BSYNC B1 ;  /* 0x0000000000017941 */ /* 0x000fea0003800000 */
.L_x_154:
        /* <DEDUP_REMOVED lines=10> */
.L_x_158:
[----:B------:R-:W1:Y:S02]  /*6300*/  MUFU.RCP R30, R111 ;  /* 0x0000006f001e7308 */ /* 0x000e640000001000 */
[----:B-1----:R-:W-:-:S04]  /*6310*/  FFMA R0, R111, R30, -1 ;  /* 0xbf8000006f007423 */ /* 0x002fc8000000001e */
[----:B------:R-:W-:-:S04]  /*6320*/  FADD.FTZ R3, -R0, -RZ ;  /* 0x800000ff00037221 */ /* 0x000fc80000010100 */
[----:B------:R-:W-:-:S07]  /*6330*/  FFMA R30, R30, R3, R30 ;  /* 0x000000031e1e7223 */ /* 0x000fce000000001e */
.L_x_159:
[----:B------:R-:W-:Y:S05]  /*6340*/  BSYNC B1 ;  /* 0x0000000000017941 */ /* 0x000fea0003800000 */
.L_x_157:
[----:B------:R-:W-:-:S04]  /*6350*/  IADD3 R0, R42, 0x1800000, RZ ;  /* 0x018000002a007810 */ /* 0x000fc80007ffe0ff */
[----:B------:R-:W-:-:S04]  /*6360*/  LOP3.LUT R0, R0, 0x7f800000, RZ, 0xc0, !PT ;  /* 0x7f80000000007812 */ /* 0x000fc800078ec0ff */
[----:B------:R-:W-:-:S13]  /*6370*/  ISETP.GT.U32.AND P2, PT, R0, 0x1ffffff, PT ;  /* 0x01ffffff0000780c */ /* 0x000fda0003f44070 */
[----:B------:R-:W-:Y:S05]  /*6380*/  @P2 BRA `(.L_x_160) ;  /* 0x0000000000102947 */ /* 0x000fea0003800000 */
[----:B------:R-:W-:Y:S01]  /*6390*/  IMAD.MOV.U32 R0, RZ, RZ, R42 ;  /* 0x000000ffff007224 */ /* 0x000fe200078e002a */
[----:B------:R-:W-:-:S07]  /*63a0*/  MOV R34, 0x63c0 ;  /* 0x000063c000227802 */ /* 0x000fce0000000f00 */
[----:B------:R-:W-:Y:S05]  /*63b0*/  CALL.REL.NOINC `($__internal_0_$__cuda_sm20_rcp_rn_f32_slowpath) ;  /* 0x00000078002c7944 */ /* 0x000fea0003c00000 */
[----:B------:R-:W-:Y:S05]  /*63c0*/  BRA `(.L_x_161) ;  /* 0x0000000000107947 */ /* 0x000fea0003800000 */
.L_x_160:
[----:B------:R-:W1:Y:S02]  /*63d0*/  MUFU.RCP R3, R42 ;  /* 0x0000002a00037308 */ /* 0x000e640000001000 */
[----:B-1----:R-:W-:-:S04]  /*63e0*/  FFMA R0, R42, R3, -1 ;  /* 0xbf8000002a007423 */ /* 0x002fc80000000003 */
[----:B------:R-:W-:-:S04]  /*63f0*/  FADD.FTZ R0, -R0, -RZ ;  /* 0x800000ff00007221 */ /* 0x000fc80000010100 */
[----:B------:R-:W-:-:S07]  /*6400*/  FFMA R3, R3, R0, R3 ;  /* 0x0000000003037223 */ /* 0x000fce0000000003 */
.L_x_161:
[----:B------:R-:W-:Y:S01]  /*6410*/  F2FP.BF16.F32.PACK_AB R36, R37, R36 ;  /* 0x000000242524723e */ /* 0x000fe200000010ff */
[----:B------:R-:W-:Y:S05]  /*6420*/  WARPSYNC.ALL ;  /* 0x0000000000007948 */ /* 0x000fea0003800000 */
[----:B------:R-:W-:Y:S01]  /*6430*/  F2FP.BF16.F32.PACK_AB R37, R39, R20 ;  /* 0x000000142725723e */ /* 0x000fe200000010ff */
[----:B------:R-:W-:Y:S01]  /*6440*/  BSSY B0, `(.L_x_162) ;  /* 0x000001b000007945 */ /* 0x000fe20003800000 */
[----:B------:R-:W-:Y:S02]  /*6450*/  F2FP.BF16.F32.PACK_AB R38, R41, R38 ;  /* 0x000000262926723e */ /* 0x000fe400000010ff */
[----:B------:R-:W-:-:S02]  /*6460*/  F2FP.BF16.F32.PACK_AB R39, R43, R22 ;  /* 0x000000162b27723e */ /* 0x000fc400000010ff */
[----:B------:R-:W-:Y:S02]  /*6470*/  F2FP.BF16.F32.PACK_AB R40, R45, R24 ;  /* 0x000000182d28723e */ /* 0x000fe400000010ff */
[----:B------:R-:W-:Y:S01]  /*6480*/  F2FP.BF16.F32.PACK_AB R41, R47, R26 ;  /* 0x0000001a2f29723e */ /* 0x000fe200000010ff */
[----:B------:R1:W-:Y:S01]  /*6490*/  STSM.16.M88.4 [R14+0x2200], R36 ;  /* 0x002200240e007844 */ /* 0x0003e20000000200 */
[----:B------:R-:W-:Y:S02]  /*64a0*/  F2FP.BF16.F32.PACK_AB R42, R49, R28 ;  /* 0x0000001c312a723e */ /* 0x000fe400000010ff */
[----:B------:R-:W-:Y:S02]  /*64b0*/  F2FP.BF16.F32.PACK_AB R43, R3, R30 ;  /* 0x0000001e032b723e */ /* 0x000fe400000010ff */
[----:B------:R-:W-:-:S05]  /*64c0*/  LEA R0, R97, R14, 0x1 ;  /* 0x0000000e61007211 */ /* 0x000fca00078e08ff */
        /* <DEDUP_REMOVED lines=11> */
[----:B------:R-:W-:Y:S02]  /*6580*/  UIADD3 UR4, UR51, 0x2200, URZ ;  /* 0x0000220033047890 */ /* 0x000fe4000fffe03f */
[----:B------:R-:W-:Y:S01]  /*6590*/  UIADD3.X UR9, URZ, UR55, URZ, UP0, !UPT ;  /* 0x000000373f097290 */ /* 0x000fe200087fe43f */
[----:B------:R-:W-:Y:S01]  /*65a0*/  UMOV UR6, UR46 ;  /* 0x0000002e00067c82 */ /* 0x000fe20008000000 */
[----:B------:R-:W-:-:S07]  /*65b0*/  UMOV UR7, UR47 ;  /* 0x0000002f00077c82 */ /* 0x000fce0008000000 */
[----:B------:R2:W-:Y:S01]  /*65c0*/  UTMASTG.3D [UR4], [UR8] ;  /* 0x00000004080073b5 */ /* 0x0005e20008010000 */
[----:B------:R0:W-:Y:S01]  /*65d0*/  UTMACMDFLUSH ;  /* 0x00000000000079b7 */ /* 0x0001e20000000000 */
[----:B--2---:R-:W-:-:S04]  /*65e0*/  DEPBAR.LE SB0, 0x1 ;  /* 0x000080400000791a */ /* 0x004fc80000000000 */
.L_x_163:
[----:B------:R-:W-:Y:S05]  /*65f0*/  BSYNC B0 ;  /* 0x0000000000007941 */ /* 0x000fea0003800000 */
.L_x_162:
[----:B------:R-:W-:Y:S06]  /*6600*/  BAR.SYNC.DEFER_BLOCKING 0x1, 0x100 ;  /* 0x0044000000007b1d */ /* 0x000fec0000010000 */
[----:B------:R-:W-:Y:S04]  /*6610*/  BSSY B0, `(.L_x_164) ;  /* 0x0000009000007945 */ /* 0x000fe80003800000 */
[----:B------:R-:W-:Y:S05]  /*6620*/  @P0 BRA `(.L_x_165) ;  /* 0x00000000001c0947 */ /* 0x000fea0003800000 */
[----:B------:R-:W-:-:S13]  /*6630*/  ISETP.NE.AND P2, PT, R101, 0x3, PT ;  /* 0x000000036500780c */ /* 0x000fda0003f45270 */
[----:B------:R-:W-:Y:S05]  /*6640*/  @!P2 BRA `(.L_x_166) ;  /* 0x000000000004a947 */ /* 0x000fea0003800000 */
[----:B------:R-:W-:Y:S01]  /*6650*/  BPT.TRAP 0x1 ;  /* 0x000000040000795c */ /* 0x000fe20000300000 */
.L_x_166:
[----:B------:R-:W-:-:S04]  /*6660*/  ULEA UR4, UR40, UR51, 0x3 ;  /* 0x0000003328047291 */ /* 0x000fc8000f8e183f */
[----:B------:R-:W-:-:S04]  /*6670*/  UIADD3 UR4, UR4, 0x80, URZ ;  /* 0x0000008004047890 */ /* 0x000fc8000fffe03f */
[----:B------:R-:W-:-:S09]  /*6680*/  UPRMT UR4, UR50, 0x654, UR4 ;  /* 0x0000065432047896 */ /* 0x000fd20008000004 */
[----:B------:R-:W-:Y:S03]  /*6690*/  SYNCS.ARRIVE.TRANS64.RED.A1T0 RZ, [UR4], RZ ;  /* 0x000000ffffff79a7 */ /* 0x000fe60008100404 */
.L_x_165:
[----:B------:R-:W-:Y:S05]  /*66a0*/  BSYNC B0 ;  /* 0x0000000000007941 */ /* 0x000fea0003800000 */
.L_x_164:
[----:B------:R-:W-:Y:S01]  /*66b0*/  UIADD3 UR40, UR40, 0x1, URZ ;  /* 0x0000000128287890 */ /* 0x000fe2000fffe03f */
[----:B------:R-:W-:Y:S01]  /*66c0*/  BSSY B0, `(.L_x_167) ;  /* 0x0000039000007945 */ /* 0x000fe20003800000 */
[----:B------:R-:W-:Y:S02]  /*66d0*/  IMAD.MOV.U32 R20, RZ, RZ, R95 ;  /* 0x000000ffff147224 */ /* 0x000fe400078e005f */
[----:B------:R-:W-:-:S04]  /*66e0*/  UISETP.NE.AND UP0, UPT, UR40, 0x4, UPT ;  /* 0x000000042800788c */ /* 0x000fc8000bf05270 */
[----:B------:R-:W-:Y:S01]  /*66f0*/  USEL UR40, UR40, URZ, UP0 ;  /* 0x0000003f28287287 */ /* 0x000fe20008000000 */
[----:B------:R-:W-:Y:S11]  /*6700*/  @P0 BRA `(.L_x_168) ;  /* 0x0000000000d00947 */ /* 0x000ff60003800000 */
[----:B------:R-:W-:-:S13]  /*6710*/  ISETP.NE.AND P2, PT, R101, 0x3, PT ;  /* 0x000000036500780c */ /* 0x000fda0003f45270 */
[----:B------:R-:W-:Y:S05]  /*6720*/  @!P2 BRA `(.L_x_169) ;  /* 0x000000000004a947 */ /* 0x000fea0003800000 */
[----:B------:R-:W-:Y:S01]  /*6730*/  BPT.TRAP 0x1 ;  /* 0x000000040000795c */ /* 0x000fe20000300000 */
.L_x_169:
[C---:B-1----:R-:W-:Y:S01]  /*6740*/  LEA R0, R4.reuse, UR51, 0x3 ;  /* 0x0000003304007c11 */ /* 0x042fe2000f8e18ff */
[----:B------:R-:W-:Y:S01]  /*6750*/  BSSY B1, `(.L_x_170) ;  /* 0x0000007000017945 */ /* 0x000fe20003800000 */
[----:B------:R-:W-:Y:S02]  /*6760*/  SHF.L.U32 R3, R95, 0x1f, RZ ;  /* 0x0000001f5f037819 */ /* 0x000fe400000006ff */
[----:B------:R-:W-:Y:S02]  /*6770*/  IADD3 R35, R4, 0x1, RZ ;  /* 0x0000000104237810 */ /* 0x000fe40007ffe0ff */
[----:B------:R-:W1:Y:S02]  /*6780*/  SYNCS.PHASECHK.TRANS64.TRYWAIT P2, [R0+URZ+0x60], R3 ;  /* 0x00006003000075a7 */ /* 0x000e64000804017f */
[----:B------:R-:W-:-:S04]  /*6790*/  ISETP.NE.AND P3, PT, R35, 0x4, PT ;  /* 0x000000042300780c */ /* 0x000fc80003f65270 */
[----:B------:R-:W-:Y:S01]  /*67a0*/  SEL R42, RZ, 0x1, P3 ;  /* 0x00000001ff2a7807 */ /* 0x000fe20001800000 */
[----:B-1----:R-:W-:Y:S08]  /*67b0*/  @!P2 BRA `(.L_x_171) ;  /* 0x0000006c0098a947 */ /* 0x002ff00003800000 */
.L_x_362:
[----:B------:R-:W-:Y:S05]  /*67c0*/  BSYNC B1 ;  /* 0x0000000000017941 */ /* 0x000fea0003800000 */
.L_x_170:
[----:B------:R-:W-:Y:S05]  /*67d0*/  @P1 BRA `(.L_x_172) ;  /* 0x0000000000941947 */ /* 0x000fea0003800000 */
[----:B------:R-:W-:Y:S01]  /*67e0*/  IMAD R26, R4, 0x2000, R33 ;  /* 0x00002000041a7824 */ /* 0x000fe200078e0221 */
[----:B------:R-:W-:Y:S05]  /*67f0*/  WARPSYNC.ALL ;  /* 0x0000000000007948 */ /* 0x000fea0003800000 */
[----:B------:R-:W-:Y:S01]  /*6800*/  LEA R29, R97, R26, 0x1 ;  /* 0x0000001a611d7211 */ /* 0x000fe200078e08ff */
[----:B------:R-:W1:Y:S05]  /*6810*/  LDSM.16.M88.4 R4, [R26] ;  /* 0x000000001a04783b */ /* 0x000e6a0000000200 */
[----:B------:R-:W2:Y:S01]  /*6820*/  LDSM.16.M88.4 R28, [R29] ;  /* 0x000000001d1c783b */ /* 0x000ea20000000200 */
[----:B-1----:R-:W-:Y:S01]  /*6830*/  IMAD.U32 R0, R4, 0x10000, RZ ;  /* 0x0001000004007824 */ /* 0x002fe200078e00ff */
[C---:B------:R-:W-:Y:S01]  /*6840*/  SHF.L.U32 R8, R5.reuse, 0x10, RZ ;  /* 0x0000001005087819 */ /* 0x040fe200000006ff */
[----:B------:R-:W-:Y:S01]  /*6850*/  IMAD.U32 R12, R6, 0x10000, RZ ;  /* 0x00010000060c7824 */ /* 0x000fe200078e00ff */
[----:B------:R-:W-:Y:S01]  /*6860*/  LOP3.LUT R10, R5, 0xffff0000, RZ, 0xc0, !PT ;  /* 0xffff0000050a7812 */ /* 0x000fe200078ec0ff */
[C---:B------:R-:W-:Y:S01]  /*6870*/  FMUL R5, R91.reuse, R0 ;  /* 0x000000005b057220 */ /* 0x040fe20000400000 */
[----:B--2---:R-:W-:Y:S01]  /*6880*/  IMAD.U32 R26, R28, 0x10000, RZ ;  /* 0x000100001c1a7824 */ /* 0x004fe200078e00ff */
[----:B------:R-:W-:Y:S01]  /*6890*/  LOP3.LUT R4, R4, 0xffff0000, RZ, 0xc0, !PT ;  /* 0xffff000004047812 */ /* 0x000fe200078ec0ff */
[----:B------:R-:W-:Y:S01]  /*68a0*/  IMAD.U32 R36, R30, 0x10000, RZ ;  /* 0x000100001e247824 */ /* 0x000fe200078e00ff */
[----:B------:R-:W-:Y:S01]  /*68b0*/  LOP3.LUT R20, R6, 0xffff0000, RZ, 0xc0, !PT ;  /* 0xffff000006147812 */ /* 0x000fe200078ec0ff */
[----:B------:R-:W-:Y:S01]  /*68c0*/  FMUL R9, R91, R10 ;  /* 0x0000000a5b097220 */ /* 0x000fe20000400000 */
[----:B------:R-:W-:Y:S01]  /*68d0*/  SHF.L.U32 R22, R7, 0x10, RZ ;  /* 0x0000001007167819 */ /* 0x000fe200000006ff */
[----:B------:R-:W-:Y:S01]  /*68e0*/  FMUL R11, R91, R12 ;  /* 0x0000000c5b0b7220 */ /* 0x000fe20000400000 */
[----:B------:R-:W-:Y:S01]  /*68f0*/  LOP3.LUT R24, R7, 0xffff0000, RZ, 0xc0, !PT ;  /* 0xffff000007187812 */ /* 0x000fe200078ec0ff */
[C---:B------:R-:W-:Y:S01]  /*6900*/  FMUL R7, R91.reuse, R8 ;  /* 0x000000085b077220 */ /* 0x040fe20000400000 */
        /* <DEDUP_REMOVED lines=17> */
[----:B------:R-:W-:-:S07]  /*6a20*/  FMUL R12, R91, R40 ;  /* 0x000000285b0c7220 */ /* 0x000fce0000400000 */
.L_x_172:
[----:B------:R-:W-:Y:S02]  /*6a30*/  LOP3.LUT R20, R95, R42, RZ, 0x3c, !PT ;  /* 0x0000002a5f147212 */ /* 0x000fe400078e3cff */
[----:B------:R-:W-:-:S07]  /*6a40*/  SEL R4, R35, RZ, P3 ;  /* 0x000000ff23047207 */ /* 0x000fce0001800000 */
.L_x_168:
[----:B------:R-:W-:Y:S05]  /*6a50*/  BSYNC B0 ;  /* 0x0000000000007941 */ /* 0x000fea0003800000 */
.L_x_167:
[----:B------:R-:W-:Y:S02]  /*6a60*/  IMAD.MOV.U32 R54, RZ, RZ, 0x3bbb989d ;  /* 0x3bbb989dff367424 */ /* 0x000fe400078e00ff */
[C---:B------:R-:W-:Y:S01]  /*6a70*/  FFMA R57, R92.reuse, R57, R6 ;  /* 0x000000395c397223 */ /* 0x040fe20000000006 */
[----:B------:R-:W-:Y:S01]  /*6a80*/  MOV R105, 0x437c0000 ;  /* 0x437c000000697802 */ /* 0x000fe20000000f00 */
[C---:B------:R-:W-:Y:S01]  /*6a90*/  FFMA R58, R92.reuse, R58, R7 ;  /* 0x0000003a5c3a7223 */ /* 0x040fe20000000007 */
[C---:B------:R-:W-:Y:S01]  /*6aa0*/  FFMA R59, R92.reuse, R59, R9 ;  /* 0x0000003b5c3b7223 */ /* 0x040fe20000000009 */
[-C--:B------:R-:W-:Y:S01]  /*6ab0*/  FFMA.SAT R22, -R57, R54.reuse, 0.5 ;  /* 0x3f00000039167423 */ /* 0x080fe20000002136 */
[----:B------:R-:W-:Y:S01]  /*6ac0*/  FFMA R61, R92, R61, R13 ;  /* 0x0000003d5c3d7223 */ /* 0x000fe2000000000d */
[-C--:B------:R-:W-:Y:S01]  /*6ad0*/  FFMA.SAT R26, -R58, R54.reuse, 0.5 ;  /* 0x3f0000003a1a7423 */ /* 0x080fe20000002136 */
[----:B------:R-:W-:Y:S01]  /*6ae0*/  FFMA.SAT R28, -R59, R54, 0.5 ;  /* 0x3f0000003b1c7423 */ /* 0x000fe20000002136 */
[-C--:B------:R-:W-:Y:S01]  /*6af0*/  FFMA.RM R22, R22, R105.reuse, 12582913 ;  /* 0x4b40000116167423 */ /* 0x080fe20000004069 */
[----:B------:R-:W-:Y:S01]  /*6b00*/  FFMA R56, R92, R56, R5 ;  /* 0x000000385c387223 */ /* 0x000fe20000000005 */
[-C--:B------:R-:W-:Y:S01]  /*6b10*/  FFMA.RM R26, R26, R105.reuse, 12582913 ;  /* 0x4b4000011a1a7423 */ /* 0x080fe20000004069 */
[----:B------:R-:W-:Y:S01]  /*6b20*/  FFMA R60, R92, R60, R11 ;  /* 0x0000003c5c3c7223 */ /* 0x000fe2000000000b */
[----:B------:R-:W-:Y:S01]  /*6b30*/  FADD R24, R22, -12583039 ;  /* 0xcb40007f16187421 */ /* 0x000fe20000000000 */
[-C--:B------:R-:W-:Y:S01]  /*6b40*/  FFMA.RM R28, R28, R105.reuse, 12582913 ;  /* 0x4b4000011c1c7423 */ /* 0x080fe20000004069 */
[-C--:B------:R-:W-:Y:S01]  /*6b50*/  FFMA.SAT R34, -R61, R54.reuse, 0.5 ;  /* 0x3f0000003d227423 */ /* 0x080fe20000002136 */
[----:B------:R-:W-:Y:S01]  /*6b60*/  FADD R35, R26, -12583039 ;  /* 0xcb40007f1a237421 */ /* 0x000fe20000000000 */
[C---:B------:R-:W-:Y:S01]  /*6b70*/  FFMA R24, -R57.reuse, 1.4426950216293334961, -R24 ;  /* 0x3fb8aa3b39187823 */ /* 0x040fe20000000918 */
[-C--:B-1----:R-:W-:Y:S01]  /*6b80*/  FFMA.SAT R0, -R56, R54.reuse, 0.5 ;  /* 0x3f00000038007423 */ /* 0x082fe20000002136 */
[----:B------:R-:W-:Y:S01]  /*6b90*/  FFMA.SAT R32, -R60, R54, 0.5 ;  /* 0x3f0000003c207423 */ /* 0x000fe20000002136 */
[----:B------:R-:W-:Y:S01]  /*6ba0*/  FFMA R62, R92, R62, R15 ;  /* 0x0000003e5c3e7223 */ /* 0x000fe2000000000f */
[----:B------:R-:W-:Y:S01]  /*6bb0*/  FFMA R24, -R57, 1.925963033500011079e-08, R24 ;  /* 0x32a5706039187823 */ /* 0x000fe20000000118 */
[----:B------:R-:W-:Y:S01]  /*6bc0*/  FADD R30, R28, -12583039 ;  /* 0xcb40007f1c1e7421 */ /* 0x000fe20000000000 */
[----:B------:R-:W-:Y:S01]  /*6bd0*/  FFMA.RM R34, R34, R105, 12582913 ;  /* 0x4b40000122227423 */ /* 0x000fe20000004069 */
[----:B------:R-:W-:Y:S01]  /*6be0*/  FFMA R63, R92, R63, R21 ;  /* 0x0000003f5c3f7223 */ /* 0x000fe20000000015 */
[-C--:B------:R-:W-:Y:S01]  /*6bf0*/  FFMA.RM R0, R0, R105.reuse, 12582913 ;  /* 0x4b40000100007423 */ /* 0x080fe20000004069 */
[----:B------:R-:W-:Y:S01]  /*6c00*/  FFMA R37, -R58, 1.4426950216293334961, -R35 ;  /* 0x3fb8aa3b3a257823 */ /* 0x000fe20000000923 */
[-C--:B------:R-:W-:Y:S01]  /*6c10*/  FFMA.RM R32, R32, R105.reuse, 12582913 ;  /* 0x4b40000120207423 */ /* 0x080fe20000004069 */
[-C--:B------:R-:W-:Y:S01]  /*6c20*/  FFMA.SAT R36, -R62, R54.reuse, 0.5 ;  /* 0x3f0000003e247423 */ /* 0x080fe20000002136 */
[----:B------:R1:W-:Y:S01]  /*6c30*/  MUFU.EX2 R35, R24 ;  /* 0x0000001800237308 */ /* 0x0003e20000000800 */
[----:B------:R-:W-:Y:S01]  /*6c40*/  FFMA R30, -R59, 1.4426950216293334961, -R30 ;  /* 0x3fb8aa3b3b1e7823 */ /* 0x000fe2000000091e */
[----:B------:R-:W-:Y:S01]  /*6c50*/  FFMA.SAT R38, -R63, R54, 0.5 ;  /* 0x3f0000003f267423 */ /* 0x000fe20000002136 */
[----:B------:R-:W-:Y:S01]  /*6c60*/  FADD R3, R0, -12583039 ;  /* 0xcb40007f00037421 */ /* 0x000fe20000000000 */
[----:B------:R-:W-:Y:S01]  /*6c70*/  FADD R39, R32, -12583039 ;  /* 0xcb40007f20277421 */ /* 0x000fe20000000000 */
[-C--:B------:R-:W-:Y:S01]  /*6c80*/  FFMA.RM R36, R36, R105.reuse, 12582913 ;  /* 0x4b40000124247423 */ /* 0x080fe20000004069 */
[----:B------:R-:W-:Y:S01]  /*6c90*/  FFMA R64, R92, R64, R23 ;  /* 0x000000405c407223 */ /* 0x000fe20000000017 */
[----:B------:R-:W-:Y:S01]  /*6ca0*/  FFMA R30, -R59, 1.925963033500011079e-08, R30 ;  /* 0x32a570603b1e7823 */ /* 0x000fe2000000011e */
[----:B------:R-:W-:Y:S01]  /*6cb0*/  FFMA.RM R38, R38, R105, 12582913 ;  /* 0x4b40000126267423 */ /* 0x000fe20000004069 */
[----:B-1----:R-:W-:Y:S01]  /*6cc0*/  FADD R24, R34, -12583039 ;  /* 0xcb40007f22187421 */ /* 0x002fe20000000000 */
[----:B------:R-:W-:Y:S01]  /*6cd0*/  FFMA R3, -R56, 1.4426950216293334961, -R3 ;  /* 0x3fb8aa3b38037823 */ /* 0x000fe20000000903 */
[----:B------:R-:W-:Y:S01]  /*6ce0*/  FADD R43, R36, -12583039 ;  /* 0xcb40007f242b7421 */ /* 0x000fe20000000000 */
[----:B------:R-:W-:Y:S01]  /*6cf0*/  FFMA R41, -R60, 1.4426950216293334961, -R39 ;  /* 0x3fb8aa3b3c297823 */ /* 0x000fe20000000927 */
[C---:B------:R-:W-:Y:S01]  /*6d00*/  FFMA R24, -R61.reuse, 1.4426950216293334961, -R24 ;  /* 0x3fb8aa3b3d187823 */ /* 0x040fe20000000918 */
[----:B------:R-:W-:Y:S01]  /*6d10*/  FFMA.SAT R40, -R64, R54, 0.5 ;  /* 0x3f00000040287423 */ /* 0x000fe20000002136 */
[C---:B------:R-:W-:Y:S01]  /*6d20*/  FFMA R65, R92.reuse, R65, R25 ;  /* 0x000000415c417223 */ /* 0x040fe20000000019 */
[----:B------:R1:W-:Y:S01]  /*6d30*/  MUFU.EX2 R39, R30 ;  /* 0x0000001e00277308 */ /* 0x0003e20000000800 */
[----:B------:R-:W-:Y:S01]  /*6d40*/  FFMA R24, -R61, 1.925963033500011079e-08, R24 ;  /* 0x32a570603d187823 */ /* 0x000fe20000000118 */
[----:B------:R-:W-:Y:S01]  /*6d50*/  FFMA R66, R92, R66, R27 ;  /* 0x000000425c427223 */ /* 0x000fe2000000001b */
[----:B------:R-:W-:Y:S01]  /*6d60*/  FFMA R3, -R56, 1.925963033500011079e-08, R3 ;  /* 0x32a5706038037823 */ /* 0x000fe20000000103 */
[----:B------:R-:W-:Y:S01]  /*6d70*/  FFMA R45, -R62, 1.4426950216293334961, -R43 ;  /* 0x3fb8aa3b3e2d7823 */ /* 0x000fe2000000092b */
[-C--:B------:R-:W-:Y:S01]  /*6d80*/  FFMA.RM R40, R40, R105.reuse, 12582913 ;  /* 0x4b40000128287423 */ /* 0x080fe20000004069 */
[----:B------:R-:W-:Y:S01]  /*6d90*/  FFMA.SAT R42, -R65, R54, 0.5 ;  /* 0x3f000000412a7423 */ /* 0x000fe20000002136 */
[----:B------:R-:W-:Y:S01]  /*6da0*/  FFMA R68, R92, R68, R29 ;  /* 0x000000445c447223 */ /* 0x000fe2000000001d */
[----:B------:R2:W-:Y:S01]  /*6db0*/  MUFU.EX2 R43, R24 ;  /* 0x00000018002b7308 */ /* 0x0005e20000000800 */
[----:B-1----:R-:W-:Y:S01]  /*6dc0*/  FADD R30, R38, -12583039 ;  /* 0xcb40007f261e7421 */ /* 0x002fe20000000000 */
[----:B------:R-:W-:Y:S01]  /*6dd0*/  FADD R47, R40, -12583039 ;  /* 0xcb40007f282f7421 */ /* 0x000fe20000000000 */
[----:B------:R-:W-:Y:S01]  /*6de0*/  FFMA.RM R42, R42, R105, 12582913 ;  /* 0x4b4000012a2a7423 */ /* 0x000fe20000004069 */
[C---:B------:R-:W-:Y:S01]  /*6df0*/  FFMA R70, R92.reuse, R70, R31 ;  /* 0x000000465c467223 */ /* 0x040fe2000000001f */
[C---:B------:R-:W-:Y:S01]  /*6e00*/  FFMA R30, -R63.reuse, 1.4426950216293334961, -R30 ;  /* 0x3fb8aa3b3f1e7823 */ /* 0x040fe2000000091e */
[C---:B------:R-:W-:Y:S01]  /*6e10*/  FFMA R67, R92.reuse, R67, R8 ;  /* 0x000000435c437223 */ /* 0x040fe20000000008 */
[----:B------:R-:W-:Y:S01]  /*6e20*/  FFMA R69, R92, R69, R10 ;  /* 0x000000455c457223 */ /* 0x000fe2000000000a */
[----:B------:R-:W1:Y:S01]  /*6e30*/  MUFU.EX2 R3, R3 ;  /* 0x0000000300037308 */ /* 0x000e620000000800 */
[-C--:B--2---:R-:W-:Y:S01]  /*6e40*/  FFMA.SAT R24, -R66, R54.reuse, 0.5 ;  /* 0x3f00000042187423 */ /* 0x084fe20000002136 */
[----:B------:R-:W-:Y:S01]  /*6e50*/  FFMA R30, -R63, 1.925963033500011079e-08, R30 ;  /* 0x32a570603f1e7823 */ /* 0x000fe2000000011e */
[----:B------:R-:W-:Y:S01]  /*6e60*/  FFMA R49, -R64, 1.4426950216293334961, -R47 ;  /* 0x3fb8aa3b40317823 */ /* 0x000fe2000000092f */
[----:B------:R-:W-:Y:S01]  /*6e70*/  FFMA R71, R92, R71, R12 ;  /* 0x000000475c477223 */ /* 0x000fe2000000000c */
[-C--:B------:R-:W-:Y:S01]  /*6e80*/  FFMA.RM R44, R24, R105.reuse, 12582913 ;  /* 0x4b400001182c7423 */ /* 0x080fe20000004069 */
[----:B------:R-:W-:Y:S01]  /*6e90*/  FADD R24, R42, -12583039 ;  /* 0xcb40007f2a187421 */ /* 0x000fe20000000000 */
[-C--:B------:R-:W-:Y:S01]  /*6ea0*/  FFMA.SAT R52, -R70, R54.reuse, 0.5 ;  /* 0x3f00000046347423 */ /* 0x080fe20000002136 */
[----:B------:R2:W-:Y:S01]  /*6eb0*/  MUFU.EX2 R47, R30 ;  /* 0x0000001e002f7308 */ /* 0x0005e20000000800 */
[----:B------:R-:W-:Y:S01]  /*6ec0*/  FADD R51, R44, -12583039 ;  /* 0xcb40007f2c337421 */ /* 0x000fe20000000000 */
[-C--:B------:R-:W-:Y:S01]  /*6ed0*/  FFMA.SAT R46, -R67, R54.reuse, 0.5 ;  /* 0x3f000000432e7423 */ /* 0x080fe20000002136 */
[----:B------:R-:W-:Y:S01]  /*6ee0*/  FFMA R24, -R65, 1.4426950216293334961, -R24 ;  /* 0x3fb8aa3b41187823 */ /* 0x000fe20000000918 */
[-C--:B------:R-:W-:Y:S01]  /*6ef0*/  FFMA.SAT R50, -R69, R54.reuse, 0.5 ;  /* 0x3f00000045327423 */ /* 0x080fe20000002136 */
[----:B------:R-:W-:Y:S01]  /*6f00*/  FFMA R51, -R66, 1.4426950216293334961, -R51 ;  /* 0x3fb8aa3b42337823 */ /* 0x000fe20000000933 */
[-C--:B------:R-:W-:Y:S01]  /*6f10*/  FFMA.RM R52, R52, R105.reuse, 12582913 ;  /* 0x4b40000134347423 */ /* 0x080fe20000004069 */
[----:B------:R-:W-:Y:S01]  /*6f20*/  FFMA R24, -R65, 1.925963033500011079e-08, R24 ;  /* 0x32a5706041187823 */ /* 0x000fe20000000118 */
[-C--:B------:R-:W-:Y:S01]  /*6f30*/  FFMA.RM R46, R46, R105.reuse, 12582913 ;  /* 0x4b4000012e2e7423 */ /* 0x080fe20000004069 */
[-C--:B--2---:R-:W-:Y:S01]  /*6f40*/  FFMA.SAT R30, -R68, R54.reuse, 0.5 ;  /* 0x3f000000441e7423 */ /* 0x084fe20000002136 */
[----:B------:R-:W-:Y:S01]  /*6f50*/  FFMA.SAT R54, -R71, R54, 0.5 ;  /* 0x3f00000047367423 */ /* 0x000fe20000002136 */
[----:B------:R-:W-:Y:S01]  /*6f60*/  FFMA.RM R50, R50, R105, 12582913 ;  /* 0x4b40000132327423 */ /* 0x000fe20000004069 */
[----:B------:R-:W-:-:S02]  /*6f70*/  IMAD.SHL.U32 R0, R0, 0x800000, RZ ;  /* 0x0080000000007824 */ /* 0x000fc400078e00ff */
[-C--:B------:R-:W-:Y:S01]  /*6f80*/  FFMA.RM R30, R30, R105.reuse, 12582913 ;  /* 0x4b4000011e1e7423 */ /* 0x080fe20000004069 */
[----:B------:R-:W-:Y:S01]  /*6f90*/  FFMA.RM R54, R54, R105, 12582913 ;  /* 0x4b40000136367423 */ /* 0x000fe20000004069 */
[----:B------:R-:W-:Y:S01]  /*6fa0*/  FFMA R66, -R66, 1.925963033500011079e-08, R51 ;  /* 0x32a5706042427823 */ /* 0x000fe20000000133 */
[----:B------:R-:W-:Y:S01]  /*6fb0*/  FADD R59, R52, -12583039 ;  /* 0xcb40007f343b7421 */ /* 0x000fe20000000000 */
[----:B------:R-:W-:Y:S01]  /*6fc0*/  FADD R55, R30, -12583039 ;  /* 0xcb40007f1e377421 */ /* 0x000fe20000000000 */
[----:B------:R2:W-:Y:S01]  /*6fd0*/  MUFU.EX2 R51, R24 ;  /* 0x0000001800337308 */ /* 0x0005e20000000800 */
[----:B------:R-:W-:Y:S01]  /*6fe0*/  FADD R48, R46, -12583039 ;  /* 0xcb40007f2e307421 */ /* 0x000fe20000000000 */
[----:B------:R-:W-:Y:S01]  /*6ff0*/  FADD R56, R54, -12583039 ;  /* 0xcb40007f36387421 */ /* 0x000fe20000000000 */
[----:B-1----:R-:W-:Y:S01]  /*7000*/  FFMA R61, R0, R3, 1 ;  /* 0x3f800000003d7423 */ /* 0x002fe20000000003 */
[----:B------:R-:W-:Y:S01]  /*7010*/  FFMA R57, -R68, 1.4426950216293334961, -R55 ;  /* 0x3fb8aa3b44397823 */ /* 0x000fe20000000937 */
[----:B------:R-:W-:Y:S01]  /*7020*/  FFMA R59, -R70, 1.4426950216293334961, -R59 ;  /* 0x3fb8aa3b463b7823 */ /* 0x000fe2000000093b */
[----:B------:R-:W-:Y:S01]  /*7030*/  FFMA R48, -R67, 1.4426950216293334961, -R48 ;  /* 0x3fb8aa3b43307823 */ /* 0x000fe20000000930 */
[----:B------:R-:W-:Y:S01]  /*7040*/  FFMA R56, -R71, 1.4426950216293334961, -R56 ;  /* 0x3fb8aa3b47387823 */ /* 0x000fe20000000938 */
[----:B------:R-:W-:Y:S01]  /*7050*/  FFMA R37, -R58, 1.925963033500011079e-08, R37 ;  /* 0x32a570603a257823 */ /* 0x000fe20000000125 */
[----:B--2---:R-:W-:Y:S01]  /*7060*/  FADD R24, R50, -12583039 ;  /* 0xcb40007f32187421 */ /* 0x004fe20000000000 */
[----:B------:R-:W-:Y:S01]  /*7070*/  FFMA R41, -R60, 1.925963033500011079e-08, R41 ;  /* 0x32a570603c297823 */ /* 0x000fe20000000129 */
[----:B------:R-:W-:-:S02]  /*7080*/  VIADD R0, R61, 0x1800000 ;  /* 0x018000003d007836 */ /* 0x000fc40000000000 */
[----:B------:R-:W-:Y:S01]  /*7090*/  FFMA R45, -R62, 1.925963033500011079e-08, R45 ;  /* 0x32a570603e2d7823 */ /* 0x000fe2000000012d */
[----:B------:R-:W-:Y:S01]  /*70a0*/  FFMA R24, -R69, 1.4426950216293334961, -R24 ;  /* 0x3fb8aa3b45187823 */ /* 0x000fe20000000918 */
[----:B------:R-:W-:Y:S01]  /*70b0*/  FFMA R49, -R64, 1.925963033500011079e-08, R49 ;  /* 0x32a5706040317823 */ /* 0x000fe20000000131 */
[----:B------:R-:W-:Y:S01]  /*70c0*/  FFMA R57, -R68, 1.925963033500011079e-08, R57 ;  /* 0x32a5706044397823 */ /* 0x000fe20000000139 */
[----:B------:R-:W-:Y:S01]  /*70d0*/  FFMA R59, -R70, 1.925963033500011079e-08, R59 ;  /* 0x32a57060463b7823 */ /* 0x000fe2000000013b */
[----:B------:R-:W-:Y:S01]  /*70e0*/  SHF.L.U32 R22, R22, 0x17, RZ ;  /* 0x0000001716167819 */ /* 0x000fe200000006ff */
[----:B------:R-:W-:Y:S01]  /*70f0*/  FFMA R48, -R67, 1.925963033500011079e-08, R48 ;  /* 0x32a5706043307823 */ /* 0x000fe20000000130 */
[----:B------:R-:W-:Y:S01]  /*7100*/  FFMA R24, -R69, 1.925963033500011079e-08, R24 ;  /* 0x32a5706045187823 */ /* 0x000fe20000000118 */
[----:B------:R-:W-:Y:S01]  /*7110*/  FFMA R56, -R71, 1.925963033500011079e-08, R56 ;  /* 0x32a5706047387823 */ /* 0x000fe20000000138 */
[----:B------:R-:W-:Y:S01]  /*7120*/  LOP3.LUT R0, R0, 0x7f800000, RZ, 0xc0, !PT ;  /* 0x7f80000000007812 */ /* 0x000fe200078ec0ff */
[----:B------:R-:W1:Y:S01]  /*7130*/  MUFU.EX2 R37, R37 ;  /* 0x0000002500257308 */ /* 0x000e620000000800 */
[----:B------:R-:W-:Y:S01]  /*7140*/  FFMA R22, R22, R35, 1 ;  /* 0x3f80000016167423 */ /* 0x000fe20000000023 */
[----:B------:R-:W-:Y:S01]  /*7150*/  IMAD.SHL.U32 R26, R26, 0x800000, RZ ;  /* 0x008000001a1a7824 */ /* 0x000fe200078e00ff */
[----:B------:R-:W-:Y:S01]  /*7160*/  ISETP.GT.U32.AND P2, PT, R0, 0x1ffffff, PT ;  /* 0x01ffffff0000780c */ /* 0x000fe20003f44070 */
[----:B------:R-:W-:Y:S01]  /*7170*/  IMAD.SHL.U32 R32, R32, 0x800000, RZ ;  /* 0x0080000020207824 */ /* 0x000fe200078e00ff */
[----:B------:R-:W-:Y:S01]  /*7180*/  SHF.L.U32 R28, R28, 0x17, RZ ;  /* 0x000000171c1c7819 */ /* 0x000fe200000006ff */
[----:B------:R-:W-:Y:S01]  /*7190*/  IMAD.SHL.U32 R36, R36, 0x800000, RZ ;  /* 0x0080000024247824 */ /* 0x000fe200078e00ff */
[----:B------:R-:W-:Y:S01]  /*71a0*/  SHF.L.U32 R34, R34, 0x17, RZ ;  /* 0x0000001722227819 */ /* 0x000fe200000006ff */
[----:B------:R-:W2:Y:S01]  /*71b0*/  MUFU.EX2 R41, R41 ;  /* 0x0000002900297308 */ /* 0x000ea20000000800 */
[----:B------:R-:W-:Y:S01]  /*71c0*/  SHF.L.U32 R38, R38, 0x17, RZ ;  /* 0x0000001726267819 */ /* 0x000fe200000006ff */
[----:B------:R-:W-:Y:S01]  /*71d0*/  IMAD.SHL.U32 R40, R40, 0x800000, RZ ;  /* 0x0080000028287824 */ /* 0x000fe200078e00ff */
[----:B------:R-:W-:Y:S01]  /*71e0*/  SHF.L.U32 R42, R42, 0x17, RZ ;  /* 0x000000172a2a7819 */ /* 0x000fe200000006ff */
[----:B------:R-:W-:Y:S01]  /*71f0*/  IMAD.SHL.U32 R46, R46, 0x800000, RZ ;  /* 0x008000002e2e7824 */ /* 0x000fe200078e00ff */
[----:B------:R-:W-:Y:S01]  /*7200*/  SHF.L.U32 R44, R44, 0x17, RZ ;  /* 0x000000172c2c7819 */ /* 0x000fe200000006ff */
[----:B------:R-:W-:Y:S01]  /*7210*/  IMAD.SHL.U32 R50, R50, 0x800000, RZ ;  /* 0x0080000032327824 */ /* 0x000fe200078e00ff */
[----:B------:R-:W-:Y:S01]  /*7220*/  SHF.L.U32 R30, R30, 0x17, RZ ;  /* 0x000000171e1e7819 */ /* 0x000fe200000006ff */
[----:B------:R-:W3:Y:S01]  /*7230*/  MUFU.EX2 R45, R45 ;  /* 0x0000002d002d7308 */ /* 0x000ee20000000800 */
[----:B------:R-:W-:Y:S01]  /*7240*/  SHF.L.U32 R52, R52, 0x17, RZ ;  /* 0x0000001734347819 */ /* 0x000fe200000006ff */
[----:B------:R-:W-:Y:S01]  /*7250*/  IMAD.SHL.U32 R54, R54, 0x800000, RZ ;  /* 0x0080000036367824 */ /* 0x000fe200078e00ff */
[----:B------:R-:W-:Y:S01]  /*7260*/  BSSY B1, `(.L_x_173) ;  /* 0x0000020000017945 */ /* 0x000fe20003800000 */
[----:B-1----:R-:W-:Y:S01]  /*7270*/  FFMA R63, R26, R37, 1 ;  /* 0x3f8000001a3f7423 */ /* 0x002fe20000000025 */
[----:B------:R-:W-:Y:S01]  /*7280*/  FFMA R28, R28, R39, 1 ;  /* 0x3f8000001c1c7423 */ /* 0x000fe20000000027 */
[----:B------:R-:W-:Y:S01]  /*7290*/  FFMA R26, R34, R43, 1 ;  /* 0x3f800000221a7423 */ /* 0x000fe2000000002b */
[----:B------:R-:W-:Y:S01]  /*72a0*/  FFMA R42, R42, R51, 1 ;  /* 0x3f8000002a2a7423 */ /* 0x000fe20000000033 */
[----:B------:R-:W1:Y:S01]  /*72b0*/  MUFU.EX2 R49, R49 ;  /* 0x0000003100317308 */ /* 0x000e620000000800 */
[----:B--2---:R-:W-:Y:S01]  /*72c0*/  FFMA R41, R32, R41, 1 ;  /* 0x3f80000020297423 */ /* 0x004fe20000000029 */
[----:B------:R-:W-:-:S06]  /*72d0*/  FFMA R32, R38, R47, 1 ;  /* 0x3f80000026207423 */ /* 0x000fcc000000002f */
[----:B------:R-:W2:Y:S01]  /*72e0*/  MUFU.EX2 R53, R66 ;  /* 0x0000004200357308 */ /* 0x000ea20000000800 */
[----:B---3--:R-:W-:-:S07]  /*72f0*/  FFMA R45, R36, R45, 1 ;  /* 0x3f800000242d7423 */ /* 0x008fce000000002d */
[----:B------:R-:W3:Y:S01]  /*7300*/  MUFU.EX2 R55, R48 ;  /* 0x0000003000377308 */ /* 0x000ee20000000800 */
[----:B-1----:R-:W-:-:S07]  /*7310*/  FFMA R49, R40, R49, 1 ;  /* 0x3f80000028317423 */ /* 0x002fce0000000031 */
[----:B------:R-:W1:Y:S01]  /*7320*/  MUFU.EX2 R57, R57 ;  /* 0x0000003900397308 */ /* 0x000e620000000800 */
[----:B--2---:R-:W-:-:S07]  /*7330*/  FFMA R53, R44, R53, 1 ;  /* 0x3f8000002c357423 */ /* 0x004fce0000000035 */
[----:B------:R-:W2:Y:S01]  /*7340*/  MUFU.EX2 R3, R24 ;  /* 0x0000001800037308 */ /* 0x000ea20000000800 */
[----:B---3--:R-:W-:-:S07]  /*7350*/  FFMA R46, R46, R55, 1 ;  /* 0x3f8000002e2e7423 */ /* 0x008fce0000000037 */
[----:B------:R-:W3:Y:S01]  /*7360*/  MUFU.EX2 R59, R59 ;  /* 0x0000003b003b7308 */ /* 0x000ee20000000800 */
[----:B-1----:R-:W-:-:S07]  /*7370*/  FFMA R57, R30, R57, 1 ;  /* 0x3f8000001e397423 */ /* 0x002fce0000000039 */
[----:B------:R-:W1:Y:S01]  /*7380*/  MUFU.EX2 R35, R56 ;  /* 0x0000003800237308 */ /* 0x000e620000000800 */
[----:B--2---:R-:W-:Y:S01]  /*7390*/  FFMA R50, R50, R3, 1 ;  /* 0x3f80000032327423 */ /* 0x004fe20000000003 */
[----:B---3--:R-:W-:Y:S01]  /*73a0*/  FFMA R59, R52, R59, 1 ;  /* 0x3f800000343b7423 */ /* 0x008fe2000000003b */
[----:B-1----:R-:W-:Y:S01]  /*73b0*/  FFMA R54, R54, R35, 1 ;  /* 0x3f80000036367423 */ /* 0x002fe20000000023 */
[----:B------:R-:W-:Y:S06]  /*73c0*/  @P2 BRA `(.L_x_174) ;  /* 0x0000000000142947 */ /* 0x000fec0003800000 */
[----:B------:R-:W-:Y:S02]  /*73d0*/  MOV R0, R61 ;  /* 0x0000003d00007202 */ /* 0x000fe40000000f00 */
[----:B------:R-:W-:-:S07]  /*73e0*/  MOV R34, 0x7400 ;  /* 0x0000740000227802 */ /* 0x000fce0000000f00 */
[----:B------:R-:W-:Y:S05]  /*73f0*/  CALL.REL.NOINC `($__internal_0_$__cuda_sm20_rcp_rn_f32_slowpath) ;  /* 0x00000068001c7944 */ /* 0x000fea0003c00000 */
[----:B------:R-:W-:Y:S01]  /*7400*/  IMAD.MOV.U32 R36, RZ, RZ, R3 ;  /* 0x000000ffff247224 */ /* 0x000fe200078e0003 */
[----:B------:R-:W-:Y:S06]  /*7410*/  BRA `(.L_x_175) ;  /* 0x0000000000107947 */ /* 0x000fec0003800000 */
.L_x_174:
[----:B------:R-:W1:Y:S02]  /*7420*/  MUFU.RCP R36, R61 ;  /* 0x0000003d00247308 */ /* 0x000e640000001000 */
[----:B-1----:R-:W-:-:S04]  /*7430*/  FFMA R0, R61, R36, -1 ;  /* 0xbf8000003d007423 */ /* 0x002fc80000000024 */
[----:B------:R-:W-:-:S04]  /*7440*/  FADD.FTZ R3, -R0, -RZ ;  /* 0x800000ff00037221 */ /* 0x000fc80000010100 */
[----:B------:R-:W-:-:S07]  /*7450*/  FFMA R36, R36, R3, R36 ;  /* 0x0000000324247223 */ /* 0x000fce0000000024 */
.L_x_175:
[----:B------:R-:W-:Y:S05]  /*7460*/  BSYNC B1 ;  /* 0x0000000000017941 */ /* 0x000fea0003800000 */
.L_x_173:
        /* <DEDUP_REMOVED lines=10> */
.L_x_177:
[----:B------:R-:W1:Y:S02]  /*7510*/  MUFU.RCP R37, R22 ;  /* 0x0000001600257308 */ /* 0x000e640000001000 */
[----:B-1----:R-:W-:-:S04]  /*7520*/  FFMA R0, R22, R37, -1 ;  /* 0xbf80000016007423 */ /* 0x002fc80000000025 */
[----:B------:R-:W-:-:S04]  /*7530*/  FADD.FTZ R0, -R0, -RZ ;  /* 0x800000ff00007221 */ /* 0x000fc80000010100 */
[----:B------:R-:W-:-:S07]  /*7540*/  FFMA R37, R37, R0, R37 ;  /* 0x0000000025257223 */ /* 0x000fce0000000025 */
.L_x_178:
[----:B------:R-:W-:Y:S05]  /*7550*/  BSYNC B1 ;  /* 0x0000000000017941 */ /* 0x000fea0003800000 */
.L_x_176:
        /* <DEDUP_REMOVED lines=10> */
.L_x_180:
[----:B------:R-:W1:Y:S02]  /*7600*/  MUFU.RCP R22, R63 ;  /* 0x0000003f00167308 */ /* 0x000e640000001000 */
[----:B-1----:R-:W-:-:S04]  /*7610*/  FFMA R0, R63, R22, -1 ;  /* 0xbf8000003f007423 */ /* 0x002fc80000000016 */
[----:B------:R-:W-:-:S04]  /*7620*/  FADD.FTZ R3, -R0, -RZ ;  /* 0x800000ff00037221 */ /* 0x000fc80000010100 */
[----:B------:R-:W-:-:S07]  /*7630*/  FFMA R22, R22, R3, R22 ;  /* 0x0000000316167223 */ /* 0x000fce0000000016 */
.L_x_181:
[----:B------:R-:W-:Y:S05]  /*7640*/  BSYNC B1 ;  /* 0x0000000000017941 */ /* 0x000fea0003800000 */
.L_x_179:
        /* <DEDUP_REMOVED lines=10> */
.L_x_183:
[----:B------:R-:W1:Y:S02]  /*76f0*/  MUFU.RCP R39, R28 ;  /* 0x0000001c00277308 */ /* 0x000e640000001000 */
[----:B-1----:R-:W-:-:S04]  /*7700*/  FFMA R0, R28, R39, -1 ;  /* 0xbf8000001c007423 */ /* 0x002fc80000000027 */
[----:B------:R-:W-:-:S04]  /*7710*/  FADD.FTZ R0, -R0, -RZ ;  /* 0x800000ff00007221 */ /* 0x000fc80000010100 */
[----:B------:R-:W-:-:S07]  /*7720*/  FFMA R39, R39, R0, R39 ;  /* 0x0000000027277223 */ /* 0x000fce0000000027 */
.L_x_184:
[----:B------:R-:W-:Y:S05]  /*7730*/  BSYNC B1 ;  /* 0x0000000000017941 */ /* 0x000fea0003800000 */
.L_x_182:
        /* <DEDUP_REMOVED lines=10> */
.L_x_186:
[----:B------:R-:W1:Y:S02]  /*77e0*/  MUFU.RCP R38, R41 ;  /* 0x0000002900267308 */ /* 0x000e640000001000 */
[----:B-1----:R-:W-:-:S04]  /*77f0*/  FFMA R0, R41, R38, -1 ;  /* 0xbf80000029007423 */ /* 0x002fc80000000026 */
[----:B------:R-:W-:-:S04]  /*7800*/  FADD.FTZ R3, -R0, -RZ ;  /* 0x800000ff00037221 */ /* 0x000fc80000010100 */
[----:B------:R-:W-:-:S07]  /*7810*/  FFMA R38, R38, R3, R38 ;  /* 0x0000000326267223 */ /* 0x000fce0000000026 */
.L_x_187:
[----:B------:R-:W-:Y:S05]  /*7820*/  BSYNC B1 ;  /* 0x0000000000017941 */ /* 0x000fea0003800000 */
.L_x_185:
        /* <DEDUP_REMOVED lines=10> */
.L_x_189:
[----:B------:R-:W1:Y:S02]  /*78d0*/  MUFU.RCP R41, R26 ;  /* 0x0000001a00297308 */ /* 0x000e640000001000 */
[----:B-1----:R-:W-:-:S04]  /*78e0*/  FFMA R0, R26, R41, -1 ;  /* 0xbf8000001a007423 */ /* 0x002fc80000000029 */
[----:B------:R-:W-:-:S04]  /*78f0*/  FADD.FTZ R0, -R0, -RZ ;  /* 0x800000ff00007221 */ /* 0x000fc80000010100 */
[----:B------:R-:W-:-:S07]  /*7900*/  FFMA R41, R41, R0, R41 ;  /* 0x0000000029297223 */ /* 0x000fce0000000029 */
.L_x_190:
[----:B------:R-:W-:Y:S05]  /*7910*/  BSYNC B1 ;  /* 0x0000000000017941 */ /* 0x000fea0003800000 */
.L_x_188:
        /* <DEDUP_REMOVED lines=10> */
.L_x_192:
[----:B------:R-:W1:Y:S02]  /*79c0*/  MUFU.RCP R24, R45 ;  /* 0x0000002d00187308 */ /* 0x000e640000001000 */
[----:B-1----:R-:W-:-:S04]  /*79d0*/  FFMA R0, R45, R24, -1 ;  /* 0xbf8000002d007423 */ /* 0x002fc80000000018 */
[----:B------:R-:W-:-:S04]  /*79e0*/  FADD.FTZ R3, -R0, -RZ ;  /* 0x800000ff00037221 */ /* 0x000fc80000010100 */
[----:B------:R-:W-:-:S07]  /*79f0*/  FFMA R24, R24, R3, R24 ;  /* 0x0000000318187223 */ /* 0x000fce0000000018 */
.L_x_193:
[----:B------:R-:W-:Y:S05]  /*7a00*/  BSYNC B1 ;  /* 0x0000000000017941 */ /* 0x000fea0003800000 */
.L_x_191:
        /* <DEDUP_REMOVED lines=10> */
.L_x_195:
[----:B------:R-:W1:Y:S02]  /*7ab0*/  MUFU.RCP R43, R32 ;  /* 0x00000020002b7308 */ /* 0x000e640000001000 */
[----:B-1----:R-:W-:-:S04]  /*7ac0*/  FFMA R0, R32, R43, -1 ;  /* 0xbf80000020007423 */ /* 0x002fc8000000002b */
[----:B------:R-:W-:-:S04]  /*7ad0*/  FADD.FTZ R0, -R0, -RZ ;  /* 0x800000ff00007221 */ /* 0x000fc80000010100 */
[----:B------:R-:W-:-:S07]  /*7ae0*/  FFMA R43, R43, R0, R43 ;  /* 0x000000002b2b7223 */ /* 0x000fce000000002b */
.L_x_196:
[----:B------:R-:W-:Y:S05]  /*7af0*/  BSYNC B1 ;  /* 0x0000000000017941 */ /* 0x000fea0003800000 */
.L_x_194:
        /* <DEDUP_REMOVED lines=10> */
.L_x_198:
[----:B------:R-:W1:Y:S02]  /*7ba0*/  MUFU.RCP R26, R49 ;  /* 0x00000031001a7308 */ /* 0x000e640000001000 */
[----:B-1----:R-:W-:-:S04]  /*7bb0*/  FFMA R0, R49, R26, -1 ;  /* 0xbf80000031007423 */ /* 0x002fc8000000001a */
[----:B------:R-:W-:-:S04]  /*7bc0*/  FADD.FTZ R3, -R0, -RZ ;  /* 0x800000ff00037221 */ /* 0x000fc80000010100 */
[----:B------:R-:W-:-:S07]  /*7bd0*/  FFMA R26, R26, R3, R26 ;  /* 0x000000031a1a7223 */ /* 0x000fce000000001a */
.L_x_199:
[----:B------:R-:W-:Y:S05]  /*7be0*/  BSYNC B1 ;  /* 0x0000000000017941 */ /* 0x000fea0003800000 */
.L_x_197:
        /* <DEDUP_REMOVED lines=10> */
.L_x_201:
[----:B------:R-:W1:Y:S02]  /*7c90*/  MUFU.RCP R45, R42 ;  /* 0x0000002a002d7308 */ /* 0x000e640000001000 */
[----:B-1----:R-:W-:-:S04]  /*7ca0*/  FFMA R0, R42, R45, -1 ;  /* 0xbf8000002a007423 */ /* 0x002fc8000000002d */
[----:B------:R-:W-:-:S04]  /*7cb0*/  FADD.FTZ R0, -R0, -RZ ;  /* 0x800000ff00007221 */ /* 0x000fc80000010100 */
[----:B------:R-:W-:-:S07]  /*7cc0*/  FFMA R45, R45, R0, R45 ;  /* 0x000000002d2d7223 */ /* 0x000fce000000002d */
.L_x_202:
[----:B------:R-:W-:Y:S05]  /*7cd0*/  BSYNC B1 ;  /* 0x0000000000017941 */ /* 0x000fea0003800000 */
.L_x_200:
        /* <DEDUP_REMOVED lines=10> */
.L_x_204:
[----:B------:R-:W1:Y:S02]  /*7d80*/  MUFU.RCP R28, R53 ;  /* 0x00000035001c7308 */ /* 0x000e640000001000 */
[----:B-1----:R-:W-:-:S04]  /*7d90*/  FFMA R0, R53, R28, -1 ;  /* 0xbf80000035007423 */ /* 0x002fc8000000001c */
[----:B------:R-:W-:-:S04]  /*7da0*/  FADD.FTZ R3, -R0, -RZ ;  /* 0x800000ff00037221 */ /* 0x000fc80000010100 */
[----:B------:R-:W-:-:S07]  /*7db0*/  FFMA R28, R28, R3, R28 ;  /* 0x000000031c1c7223 */ /* 0x000fce000000001c */
.L_x_205:
[----:B------:R-:W-:Y:S05]  /*7dc0*/  BSYNC B1 ;  /* 0x0000000000017941 */ /* 0x000fea0003800000 */
.L_x_203:
        /* <DEDUP_REMOVED lines=10> */
.L_x_207:
[----:B------:R-:W1:Y:S02]  /*7e70*/  MUFU.RCP R47, R46 ;  /* 0x0000002e002f7308 */ /* 0x000e640000001000 */
[----:B-1----:R-:W-:-:S04]  /*7e80*/  FFMA R0, R46, R47, -1 ;  /* 0xbf8000002e007423 */ /* 0x002fc8000000002f */
[----:B------:R-:W-:-:S04]  /*7e90*/  FADD.FTZ R0, -R0, -RZ ;  /* 0x800000ff00007221 */ /* 0x000fc80000010100 */
[----:B------:R-:W-:-:S07]  /*7ea0*/  FFMA R47, R47, R0, R47 ;  /* 0x000000002f2f7223 */ /* 0x000fce000000002f */
.L_x_208:
[----:B------:R-:W-:Y:S05]  /*7eb0*/  BSYNC B1 ;  /* 0x0000000000017941 */ /* 0x000fea0003800000 */
.L_x_206:
        /* <DEDUP_REMOVED lines=10> */
.L_x_210:
[----:B------:R-:W1:Y:S02]  /*7f60*/  MUFU.RCP R30, R57 ;  /* 0x00000039001e7308 */ /* 0x000e640000001000 */
[----:B-1----:R-:W-:-:S04]  /*7f70*/  FFMA R0, R57, R30, -1 ;  /* 0xbf80000039007423 */ /* 0x002fc8000000001e */
[----:B------:R-:W-:-:S04]  /*7f80*/  FADD.FTZ R3, -R0, -RZ ;  /* 0x800000ff00037221 */ /* 0x000fc80000010100 */
[----:B------:R-:W-:-:S07]  /*7f90*/  FFMA R30, R30, R3, R30 ;  /* 0x000000031e1e7223 */ /* 0x000fce000000001e */
.L_x_211:
[----:B------:R-:W-:Y:S05]  /*7fa0*/  BSYNC B1 ;  /* 0x0000000000017941 */ /* 0x000fea0003800000 */
.L_x_209:
[----:B------:R-:W-:Y:S01]  /*7fb0*/  IADD3 R0, R50, 0x1800000, RZ ;  /* 0x0180000032007810 */ /* 0x000fe20007ffe0ff */
[----:B------:R-:W-:Y:S03]  /*7fc0*/  BSSY B1, `(.L_x_212) ;  /* 0x000000d000017945 */ /* 0x000fe60003800000 */
        /* <DEDUP_REMOVED lines=8> */
.L_x_213:
[----:B------:R-:W1:Y:S02]  /*8050*/  MUFU.RCP R49, R50 ;  /* 0x0000003200317308 */ /* 0x000e640000001000 */
[----:B-1----:R-:W-:-:S04]  /*8060*/  FFMA R0, R50, R49, -1 ;  /* 0xbf80000032007423 */ /* 0x002fc80000000031 */
[----:B------:R-:W-:-:S04]  /*8070*/  FADD.FTZ R0, -R0, -RZ ;  /* 0x800000ff00007221 */ /* 0x000fc80000010100 */
[----:B------:R-:W-:-:S07]  /*8080*/  FFMA R49, R49, R0, R49 ;  /* 0x0000000031317223 */ /* 0x000fce0000000031 */
.L_x_214:
[----:B------:R-:W-:Y:S05]  /*8090*/  BSYNC B1 ;  /* 0x0000000000017941 */ /* 0x000fea0003800000 */
.L_x_212:
        /* <DEDUP_REMOVED lines=10> */
.L_x_216:
[----:B------:R-:W1:Y:S02]  /*8140*/  MUFU.RCP R32, R59 ;  /* 0x0000003b00207308 */ /* 0x000e640000001000 */
[----:B-1----:R-:W-:-:S04]  /*8150*/  FFMA R0, R59, R32, -1 ;  /* 0xbf8000003b007423 */ /* 0x002fc80000000020 */
[----:B------:R-:W-:-:S04]  /*8160*/  FADD.FTZ R3, -R0, -RZ ;  /* 0x800000ff00037221 */ /* 0x000fc80000010100 */
[----:B------:R-:W-:-:S07]  /*8170*/  FFMA R32, R32, R3, R32 ;  /* 0x0000000320207223 */ /* 0x000fce0000000020 */
.L_x_217:
[----:B------:R-:W-:Y:S05]  /*8180*/  BSYNC B1 ;  /* 0x0000000000017941 */ /* 0x000fea0003800000 */
.L_x_215:
[----:B------:R-:W-:-:S04]  /*8190*/  IADD3 R0, R54, 0x1800000, RZ ;  /* 0x0180000036007810 */ /* 0x000fc80007ffe0ff */
[----:B------:R-:W-:-:S04]  /*81a0*/  LOP3.LUT R0, R0, 0x7f800000, RZ, 0xc0, !PT ;  /* 0x7f80000000007812 */ /* 0x000fc800078ec0ff */
[----:B------:R-:W-:-:S13]  /*81b0*/  ISETP.GT.U32.AND P2, PT, R0, 0x1ffffff, PT ;  /* 0x01ffffff0000780c */ /* 0x000fda0003f44070 */
[----:B------:R-:W-:Y:S05]  /*81c0*/  @P2 BRA `(.L_x_218) ;  /* 0x0000000000102947 */ /* 0x000fea0003800000 */
[----:B------:R-:W-:Y:S02]  /*81d0*/  MOV R0, R54 ;  /* 0x0000003600007202 */ /* 0x000fe40000000f00 */
[----:B------:R-:W-:-:S07]  /*81e0*/  MOV R34, 0x8200 ;  /* 0x0000820000227802 */ /* 0x000fce0000000f00 */
[----:B------:R-:W-:Y:S05]  /*81f0*/  CALL.REL.NOINC `($__internal_0_$__cuda_sm20_rcp_rn_f32_slowpath) ;  /* 0x00000058009c7944 */ /* 0x000fea0003c00000 */
[----:B------:R-:W-:Y:S05]  /*8200*/  BRA `(.L_x_219) ;  /* 0x0000000000107947 */ /* 0x000fea0003800000 */
.L_x_218:
[----:B------:R-:W1:Y:S02]  /*8210*/  MUFU.RCP R3, R54 ;  /* 0x0000003600037308 */ /* 0x000e640000001000 */
[----:B-1----:R-:W-:-:S04]  /*8220*/  FFMA R0, R54, R3, -1 ;  /* 0xbf80000036007423 */ /* 0x002fc80000000003 */
[----:B------:R-:W-:-:S04]  /*8230*/  FADD.FTZ R0, -R0, -RZ ;  /* 0x800000ff00007221 */ /* 0x000fc80000010100 */
[----:B------:R-:W-:-:S07]  /*8240*/  FFMA R3, R3, R0, R3 ;  /* 0x0000000003037223 */ /* 0x000fce0000000003 */
.L_x_219:
[----:B------:R-:W-:Y:S01]  /*8250*/  F2FP.BF16.F32.PACK_AB R36, R37, R36 ;  /* 0x000000242524723e */ /* 0x000fe200000010ff */
[----:B------:R-:W-:Y:S01]  /*8260*/  IMAD R0, R97, 0x2, R14 ;  /* 0x0000000261007824 */ /* 0x000fe200078e020e */
[----:B------:R-:W-:Y:S01]  /*8270*/  F2FP.BF16.F32.PACK_AB R37, R39, R22 ;  /* 0x000000162725723e */ /* 0x000fe200000010ff */
[----:B------:R-:W-:Y:S05]  /*8280*/  WARPSYNC.ALL ;  /* 0x0000000000007948 */ /* 0x000fea0003800000 */
[----:B------:R-:W-:Y:S01]  /*8290*/  F2FP.BF16.F32.PACK_AB R38, R41, R38 ;  /* 0x000000262926723e */ /* 0x000fe200000010ff */
[----:B------:R-:W-:Y:S01]  /*82a0*/  BSSY B0, `(.L_x_220) ;  /* 0x0000019000007945 */ /* 0x000fe20003800000 */
[----:B------:R-:W-:-:S02]  /*82b0*/  F2FP.BF16.F32.PACK_AB R39, R43, R24 ;  /* 0x000000182b27723e */ /* 0x000fc400000010ff */
[----:B------:R-:W-:Y:S02]  /*82c0*/  F2FP.BF16.F32.PACK_AB R40, R45, R26 ;  /* 0x0000001a2d28723e */ /* 0x000fe400000010ff */
[----:B------:R-:W-:Y:S01]  /*82d0*/  F2FP.BF16.F32.PACK_AB R41, R47, R28 ;  /* 0x0000001c2f29723e */ /* 0x000fe200000010ff */
[----:B------:R1:W-:Y:S01]  /*82e0*/  STSM.16.M88.4 [R14+0x4200], R36 ;  /* 0x004200240e007844 */ /* 0x0003e20000000200 */
[----:B------:R-:W-:Y:S02]  /*82f0*/  F2FP.BF16.F32.PACK_AB R42, R49, R30 ;  /* 0x0000001e312a723e */ /* 0x000fe400000010ff */
[----:B------:R-:W-:-:S05]  /*8300*/  F2FP.BF16.F32.PACK_AB R43, R3, R32 ;  /* 0x00000020032b723e */ /* 0x000fca00000010ff */
        /* <DEDUP_REMOVED lines=18> */
.L_x_221:
[----:B------:R-:W-:Y:S05]  /*8430*/  BSYNC B0 ;  /* 0x0000000000007941 */ /* 0x000fea0003800000 */
.L_x_220:
[----:B------:R-:W-:Y:S06]  /*8440*/  BAR.SYNC.DEFER_BLOCKING 0x1, 0x100 ;  /* 0x0044000000007b1d */ /* 0x000fec0000010000 */
[----:B------:R-:W-:Y:S04]  /*8450*/  BSSY B0, `(.L_x_222) ;  /* 0x0000009000007945 */ /* 0x000fe80003800000 */
[----:B------:R-:W-:Y:S05]  /*8460*/  @P0 BRA `(.L_x_223) ;  /* 0x00000000001c0947 */ /* 0x000fea0003800000 */
[----:B------:R-:W-:-:S13]  /*8470*/  ISETP.NE.AND P2, PT, R101, 0x3, PT ;  /* 0x000000036500780c */ /* 0x000fda0003f45270 */
[----:B------:R-:W-:Y:S05]  /*8480*/  @!P2 BRA `(.L_x_224) ;  /* 0x000000000004a947 */ /* 0x000fea0003800000 */
[----:B------:R-:W-:Y:S01]  /*8490*/  BPT.TRAP 0x1 ;  /* 0x000000040000795c */ /* 0x000fe20000300000 */
.L_x_224:
[----:B------:R-:W-:-:S04]  /*84a0*/  ULEA UR4, UR40, UR51, 0x3 ;  /* 0x0000003328047291 */ /* 0x000fc8000f8e183f */
[----:B------:R-:W-:-:S04]  /*84b0*/  UIADD3 UR4, UR4, 0x80, URZ ;  /* 0x0000008004047890 */ /* 0x000fc8000fffe03f */
[----:B------:R-:W-:-:S09]  /*84c0*/  UPRMT UR4, UR50, 0x654, UR4 ;  /* 0x0000065432047896 */ /* 0x000fd20008000004 */
[----:B------:R-:W-:Y:S03]  /*84d0*/  SYNCS.ARRIVE.TRANS64.RED.A1T0 RZ, [UR4], RZ ;  /* 0x000000ffffff79a7 */ /* 0x000fe60008100404 */
.L_x_223:
[----:B------:R-:W-:Y:S05]  /*84e0*/  BSYNC B0 ;  /* 0x0000000000007941 */ /* 0x000fea0003800000 */
.L_x_222:
[----:B------:R-:W-:Y:S01]  /*84f0*/  UIADD3 UR4, UR40, 0x1, URZ ;  /* 0x0000000128047890 */ /* 0x000fe2000fffe03f */
[----:B------:R-:W-:Y:S03]  /*8500*/  BSSY B0, `(.L_x_225) ;  /* 0x0000033000007945 */ /* 0x000fe60003800000 */
[----:B------:R-:W-:-:S04]  /*8510*/  UISETP.NE.AND UP0, UPT, UR4, 0x4, UPT ;  /* 0x000000040400788c */ /* 0x000fc8000bf05270 */
[----:B------:R-:W-:Y:S01]  /*8520*/  USEL UR40, UR4, URZ, UP0 ;  /* 0x0000003f04287287 */ /* 0x000fe20008000000 */
[----:B------:R-:W-:Y:S11]  /*8530*/  @P0 BRA `(.L_x_226) ;  /* 0x0000000000bc0947 */ /* 0x000ff60003800000 */
[----:B------:R-:W-:-:S13]  /*8540*/  ISETP.NE.AND P2, PT, R101, 0x3, PT ;  /* 0x000000036500780c */ /* 0x000fda0003f45270 */
[----:B------:R-:W-:Y:S05]  /*8550*/  @!P2 BRA `(.L_x_227) ;  /* 0x000000000004a947 */ /* 0x000fea0003800000 */
[----:B------:R-:W-:Y:S01]  /*8560*/  BPT.TRAP 0x1 ;  /* 0x000000040000795c */ /* 0x000fe20000300000 */
.L_x_227:
[----:B-1----:R-:W-:Y:S01]  /*8570*/  SHF.L.U32 R0, R20, 0x1f, RZ ;  /* 0x0000001f14007819 */ /* 0x002fe200000006ff */
[----:B------:R-:W-:Y:S01]  /*8580*/  BSSY B1, `(.L_x_228) ;  /* 0x0000004000017945 */ /* 0x000fe20003800000 */
[----:B------:R-:W-:-:S04]  /*8590*/  LEA R3, R4, UR51, 0x3 ;  /* 0x0000003304037c11 */ /* 0x000fc8000f8e18ff */
[----:B------:R-:W1:Y:S02]  /*85a0*/  SYNCS.PHASECHK.TRANS64.TRYWAIT P2, [R3+URZ+0x60], R0 ;  /* 0x00006000030075a7 */ /* 0x000e64000804017f */
[----:B-1----:R-:W-:Y:S05]  /*85b0*/  @!P2 BRA `(.L_x_229) ;  /* 0x00000050002ca947 */ /* 0x002fea0003800000 */
.L_x_363:
[----:B------:R-:W-:Y:S05]  /*85c0*/  BSYNC B1 ;  /* 0x0000000000017941 */ /* 0x000fea0003800000 */
.L_x_228:
[----:B------:R-:W-:Y:S05]  /*85d0*/  @P1 BRA `(.L_x_226) ;  /* 0x0000000000941947 */ /* 0x000fea0003800000 */
[----:B------:R-:W-:Y:S01]  /*85e0*/  LEA R4, R4, R33, 0xd ;  /* 0x0000002104047211 */ /* 0x000fe200078e68ff */
[----:B------:R-:W-:Y:S05]  /*85f0*/  WARPSYNC.ALL ;  /* 0x0000000000007948 */ /* 0x000fea0003800000 */
[----:B-1----:R-:W-:Y:S01]  /*8600*/  LEA R0, R97, R4, 0x1 ;  /* 0x0000000461007211 */ /* 0x002fe200078e08ff */
[----:B------:R-:W1:Y:S04]  /*8610*/  LDSM.16.M88.4 R8, [R4] ;  /* 0x000000000408783b */ /* 0x000e680000000200 */
[----:B------:R-:W2:Y:S01]  /*8620*/  LDSM.16.M88.4 R28, [R0] ;  /* 0x00000000001c783b */ /* 0x000ea20000000200 */
[----:B-1----:R-:W-:Y:S01]  /*8630*/  IMAD.U32 R6, R8, 0x10000, RZ ;  /* 0x0001000008067824 */ /* 0x002fe200078e00ff */
[----:B------:R-:W-:Y:S01]  /*8640*/  SHF.L.U32 R22, R10, 0x10, RZ ;  /* 0x000000100a167819 */ /* 0x000fe200000006ff */
[----:B------:R-:W-:Y:S01]  /*8650*/  IMAD.U32 R24, R11, 0x10000, RZ ;  /* 0x000100000b187824 */ /* 0x000fe200078e00ff */
[----:B------:R-:W-:Y:S01]  /*8660*/  LOP3.LUT R8, R8, 0xffff0000, RZ, 0xc0, !PT ;  /* 0xffff000008087812 */ /* 0x000fe200078ec0ff */
[----:B--2---:R-:W-:Y:S01]  /*8670*/  IMAD.U32 R34, R30, 0x10000, RZ ;  /* 0x000100001e227824 */ /* 0x004fe200078e00ff */
[----:B------:R-:W-:Y:S01]  /*8680*/  SHF.L.U32 R12, R9, 0x10, RZ ;  /* 0x00000010090c7819 */ /* 0x000fe200000006ff */
[C---:B------:R-:W-:Y:S01]  /*8690*/  FMUL R5, R91.reuse, R6 ;  /* 0x000000065b057220 */ /* 0x040fe20000400000 */
[----:B------:R-:W-:Y:S01]  /*86a0*/  LOP3.LUT R10, R10, 0xffff0000, RZ, 0xc0, !PT ;  /* 0xffff00000a0a7812 */ /* 0x000fe200078ec0ff */
[C---:B------:R-:W-:Y:S01]  /*86b0*/  FMUL R6, R91.reuse, R8 ;  /* 0x000000085b067220 */ /* 0x040fe20000400000 */
[C---:B------:R-:W-:Y:S01]  /*86c0*/  SHF.L.U32 R4, R28.reuse, 0x10, RZ ;  /* 0x000000101c047819 */ /* 0x040fe200000006ff */
[----:B------:R-:W-:Y:S01]  /*86d0*/  FMUL R7, R91, R12 ;  /* 0x0000000c5b077220 */ /* 0x000fe20000400000 */
[----:B------:R-:W-:Y:S01]  /*86e0*/  LOP3.LUT R20, R9, 0xffff0000, RZ, 0xc0, !PT ;  /* 0xffff000009147812 */ /* 0x000fe200078ec0ff */
        /* <DEDUP_REMOVED lines=19> */
[----:B------:R-:W-:-:S07]  /*8820*/  FMUL R12, R91, R38 ;  /* 0x000000265b0c7220 */ /* 0x000fce0000400000 */
.L_x_226:
[----:B------:R-:W-:Y:S05]  /*8830*/  BSYNC B0 ;  /* 0x0000000000007941 */ /* 0x000fea0003800000 */
.L_x_225:
[----:B-1----:R-:W-:Y:S01]  /*8840*/  MOV R40, 0x3bbb989d ;  /* 0x3bbb989d00287802 */ /* 0x002fe20000000f00 */
[C---:B------:R-:W-:Y:S01]  /*8850*/  FFMA R5, R92.reuse, R72, R5 ;  /* 0x000000485c057223 */ /* 0x040fe20000000005 */
[----:B------:R-:W-:Y:S02]  /*8860*/  IMAD.MOV.U32 R42, RZ, RZ, 0x437c0000 ;  /* 0x437c0000ff2a7424 */ /* 0x000fe400078e00ff */
[C---:B------:R-:W-:Y:S01]  /*8870*/  FFMA R6, R92.reuse, R73, R6 ;  /* 0x000000495c067223 */ /* 0x040fe20000000006 */
[C---:B------:R-:W-:Y:S01]  /*8880*/  FFMA R7, R92.reuse, R74, R7 ;  /* 0x0000004a5c077223 */ /* 0x040fe20000000007 */
[-C--:B------:R-:W-:Y:S01]  /*8890*/  FFMA.SAT R0, -R5, R40.reuse, 0.5 ;  /* 0x3f00000005007423 */ /* 0x080fe20000002128 */
[----:B------:R-:W-:Y:S01]  /*88a0*/  FFMA R9, R92, R75, R9 ;  /* 0x0000004b5c097223 */ /* 0x000fe20000000009 */
[-C--:B------:R-:W-:Y:S01]  /*88b0*/  FFMA.SAT R3, -R6, R40.reuse, 0.5 ;  /* 0x3f00000006037423 */ /* 0x080fe20000002128 */
[----:B------:R-:W-:Y:S01]  /*88c0*/  FFMA.SAT R22, -R7, R40, 0.5 ;  /* 0x3f00000007167423 */ /* 0x000fe20000002128 */
[----:B------:R-:W-:Y:S01]  /*88d0*/  FFMA.RM R0, R0, R42, 12582913 ;  /* 0x4b40000100007423 */ /* 0x000fe2000000402a */
[----:B------:R-:W-:Y:S01]  /*88e0*/  FFMA.SAT R26, -R9, R40, 0.5 ;  /* 0x3f000000091a7423 */ /* 0x000fe20000002128 */
[-C--:B------:R-:W-:Y:S01]  /*88f0*/  FFMA.RM R20, R3, R42.reuse, 12582913 ;  /* 0x4b40000103147423 */ /* 0x080fe2000000402a */
[-C--:B------:R-:W-:Y:S01]  /*8900*/  FFMA.RM R22, R22, R42.reuse, 12582913 ;  /* 0x4b40000116167423 */ /* 0x080fe2000000402a */
[----:B------:R-:W-:Y:S01]  /*8910*/  FADD R4, R0, -12583039 ;  /* 0xcb40007f00047421 */ /* 0x000fe20000000000 */
[----:B------:R-:W-:Y:S01]  /*8920*/  FFMA.RM R26, R26, R42, 12582913 ;  /* 0x4b4000011a1a7423 */ /* 0x000fe2000000402a */
[----:B------:R-:W-:Y:S01]  /*8930*/  FADD R3, R20, -12583039 ;  /* 0xcb40007f14037421 */ /* 0x000fe20000000000 */
[----:B------:R-:W-:Y:S01]  /*8940*/  FADD R24, R22, -12583039 ;  /* 0xcb40007f16187421 */ /* 0x000fe20000000000 */
[----:B------:R-:W-:Y:S01]  /*8950*/  FFMA R4, -R5, 1.4426950216293334961, -R4 ;  /* 0x3fb8aa3b05047823 */ /* 0x000fe20000000904 */
[C---:B------:R-:W-:Y:S01]  /*8960*/  FFMA R15, R92.reuse, R78, R15 ;  /* 0x0000004e5c0f7223 */ /* 0x040fe2000000000f */
[----:B------:R-:W-:Y:S01]  /*8970*/  FFMA R11, R92, R76, R11 ;  /* 0x0000004c5c0b7223 */ /* 0x000fe2000000000b */
[----:B------:R-:W-:Y:S01]  /*8980*/  FFMA R24, -R7, 1.4426950216293334961, -R24 ;  /* 0x3fb8aa3b07187823 */ /* 0x000fe20000000918 */
[----:B------:R-:W-:Y:S01]  /*8990*/  FFMA R4, -R5, 1.925963033500011079e-08, R4 ;  /* 0x32a5706005047823 */ /* 0x000fe20000000104 */
[----:B------:R-:W-:Y:S01]  /*89a0*/  FFMA R5, -R6, 1.4426950216293334961, -R3 ;  /* 0x3fb8aa3b06057823 */ /* 0x000fe20000000903 */
[C---:B------:R-:W-:Y:S01]  /*89b0*/  FFMA R13, R92.reuse, R77, R13 ;  /* 0x0000004d5c0d7223 */ /* 0x040fe2000000000d */
[-C--:B------:R-:W-:Y:S01]  /*89c0*/  FFMA.SAT R33, -R15, R40.reuse, 0.5 ;  /* 0x3f0000000f217423 */ /* 0x080fe20000002128 */
[----:B------:R-:W-:Y:S01]  /*89d0*/  FFMA R21, R92, R79, R21 ;  /* 0x0000004f5c157223 */ /* 0x000fe20000000015 */
[----:B------:R-:W-:Y:S01]  /*89e0*/  FFMA R5, -R6, 1.925963033500011079e-08, R5 ;  /* 0x32a5706006057823 */ /* 0x000fe20000000105 */
[----:B------:R-:W-:Y:S01]  /*89f0*/  FADD R6, R26, -12583039 ;  /* 0xcb40007f1a067421 */ /* 0x000fe20000000000 */
[-C--:B------:R-:W-:Y:S01]  /*8a00*/  FFMA.SAT R28, -R11, R40.reuse, 0.5 ;  /* 0x3f0000000b1c7423 */ /* 0x080fe20000002128 */
[----:B------:R-:W-:Y:S01]  /*8a10*/  FFMA R24, -R7, 1.925963033500011079e-08, R24 ;  /* 0x32a5706007187823 */ /* 0x000fe20000000118 */
[----:B------:R-:W-:Y:S01]  /*8a20*/  FFMA.SAT R30, -R13, R40, 0.5 ;  /* 0x3f0000000d1e7423 */ /* 0x000fe20000002128 */
[----:B------:R-:W-:Y:S01]  /*8a30*/  FFMA R6, -R9, 1.4426950216293334961, -R6 ;  /* 0x3fb8aa3b09067823 */ /* 0x000fe20000000906 */
[----:B------:R-:W-:Y:S01]  /*8a40*/  FFMA.RM R33, R33, R42, 12582913 ;  /* 0x4b40000121217423 */ /* 0x000fe2000000402a */
[----:B------:R-:W-:Y:S01]  /*8a50*/  FFMA.SAT R34, -R21, R40, 0.5 ;  /* 0x3f00000015227423 */ /* 0x000fe20000002128 */
[-C--:B------:R-:W-:Y:S01]  /*8a60*/  FFMA.RM R28, R28, R42.reuse, 12582913 ;  /* 0x4b4000011c1c7423 */ /* 0x080fe2000000402a */
[----:B------:R1:W-:Y:S01]  /*8a70*/  MUFU.EX2 R7, R24 ;  /* 0x0000001800077308 */ /* 0x0003e20000000800 */
[----:B------:R-:W-:Y:S01]  /*8a80*/  FFMA R6, -R9, 1.925963033500011079e-08, R6 ;  /* 0x32a5706009067823 */ /* 0x000fe20000000106 */
[-C--:B------:R-:W-:Y:S01]  /*8a90*/  FFMA.RM R30, R30, R42.reuse, 12582913 ;  /* 0x4b4000011e1e7423 */ /* 0x080fe2000000402a */
[----:B------:R-:W-:Y:S01]  /*8aa0*/  FFMA.RM R34, R34, R42, 12582913 ;  /* 0x4b40000122227423 */ /* 0x000fe2000000402a */
[C---:B------:R-:W-:Y:S01]  /*8ab0*/  FFMA R23, R92.reuse, R80, R23 ;  /* 0x000000505c177223 */ /* 0x040fe20000000017 */
[----:B------:R-:W-:Y:S01]  /*8ac0*/  FFMA R25, R92, R81, R25 ;  /* 0x000000515c197223 */ /* 0x000fe20000000019 */
[----:B------:R-:W-:Y:S01]  /*8ad0*/  FADD R32, R30, -12583039 ;  /* 0xcb40007f1e207421 */ /* 0x000fe20000000000 */
[----:B------:R-:W-:Y:S01]  /*8ae0*/  FFMA R27, R92, R82, R27 ;  /* 0x000000525c1b7223 */ /* 0x000fe2000000001b */
[----:B------:R2:W3:Y:S01]  /*8af0*/  MUFU.EX2 R3, R4 ;  /* 0x0000000400037308 */ /* 0x0004e20000000800 */
[----:B-1----:R-:W-:Y:S01]  /*8b00*/  FADD R24, R33, -12583039 ;  /* 0xcb40007f21187421 */ /* 0x002fe20000000000 */
[-C--:B------:R-:W-:Y:S01]  /*8b10*/  FFMA.SAT R35, -R23, R40.reuse, 0.5 ;  /* 0x3f00000017237423 */ /* 0x080fe20000002128 */
[----:B------:R-:W-:Y:S01]  /*8b20*/  FFMA R32, -R13, 1.4426950216293334961, -R32 ;  /* 0x3fb8aa3b0d207823 */ /* 0x000fe20000000920 */
[----:B------:R-:W-:Y:S01]  /*8b30*/  FFMA.SAT R36, -R27, R40, 0.5 ;  /* 0x3f0000001b247423 */ /* 0x000fe20000002128 */
[----:B------:R-:W-:Y:S01]  /*8b40*/  FFMA R24, -R15, 1.4426950216293334961, -R24 ;  /* 0x3fb8aa3b0f187823 */ /* 0x000fe20000000918 */
[----:B------:R-:W-:Y:S01]  /*8b50*/  FFMA.RM R35, R35, R42, 12582913 ;  /* 0x4b40000123237423 */ /* 0x000fe2000000402a */
[----:B------:R-:W-:Y:S01]  /*8b60*/  FFMA R32, -R13, 1.925963033500011079e-08, R32 ;  /* 0x32a570600d207823 */ /* 0x000fe20000000120 */
[----:B------:R1:W-:Y:S01]  /*8b70*/  MUFU.EX2 R9, R6 ;  /* 0x0000000600097308 */ /* 0x0003e20000000800 */
[----:B--2---:R-:W-:Y:S01]  /*8b80*/  FADD R4, R28, -12583039 ;  /* 0xcb40007f1c047421 */ /* 0x004fe20000000000 */
[----:B------:R-:W-:Y:S01]  /*8b90*/  FFMA R24, -R15, 1.925963033500011079e-08, R24 ;  /* 0x32a570600f187823 */ /* 0x000fe20000000118 */
[----:B------:R-:W-:Y:S01]  /*8ba0*/  FFMA.SAT R15, -R25, R40, 0.5 ;  /* 0x3f000000190f7423 */ /* 0x000fe20000002128 */
[----:B------:R-:W-:Y:S01]  /*8bb0*/  FFMA R8, R92, R83, R8 ;  /* 0x000000535c087223 */ /* 0x000fe20000000008 */
[C---:B------:R-:W-:Y:S01]  /*8bc0*/  FFMA R4, -R11.reuse, 1.4426950216293334961, -R4 ;  /* 0x3fb8aa3b0b047823 */ /* 0x040fe20000000904 */
[----:B------:R-:W-:Y:S01]  /*8bd0*/  FFMA.RM R36, R36, R42, 12582913 ;  /* 0x4b40000124247423 */ /* 0x000fe2000000402a */
[----:B------:R-:W-:Y:S01]  /*8be0*/  FFMA R29, R92, R84, R29 ;  /* 0x000000545c1d7223 */ /* 0x000fe2000000001d */
[----:B------:R2:W-:Y:S01]  /*8bf0*/  MUFU.EX2 R13, R32 ;  /* 0x00000020000d7308 */ /* 0x0005e20000000800 */
[----:B-1----:R-:W-:Y:S01]  /*8c00*/  FADD R6, R34, -12583039 ;  /* 0xcb40007f22067421 */ /* 0x002fe20000000000 */
[----:B------:R-:W-:Y:S01]  /*8c10*/  FFMA R4, -R11, 1.925963033500011079e-08, R4 ;  /* 0x32a570600b047823 */ /* 0x000fe20000000104 */
[C---:B------:R-:W-:Y:S01]  /*8c20*/  FFMA R10, R92.reuse, R85, R10 ;  /* 0x000000555c0a7223 */ /* 0x040fe2000000000a */
[C---:B------:R-:W-:Y:S01]  /*8c30*/  FFMA R12, R92.reuse, R87, R12 ;  /* 0x000000575c0c7223 */ /* 0x040fe2000000000c */
[C---:B------:R-:W-:Y:S01]  /*8c40*/  FFMA R6, -R21.reuse, 1.4426950216293334961, -R6 ;  /* 0x3fb8aa3b15067823 */ /* 0x040fe20000000906 */
[----:B------:R-:W-:Y:S01]  /*8c50*/  FFMA R31, R92, R86, R31 ;  /* 0x000000565c1f7223 */ /* 0x000fe2000000001f */
[----:B------:R-:W-:Y:S01]  /*8c60*/  SHF.L.U32 R0, R0, 0x17, RZ ;  /* 0x0000001700007819 */ /* 0x000fe200000006ff */
[----:B------:R1:W-:Y:S01]  /*8c70*/  MUFU.EX2 R11, R4 ;  /* 0x00000004000b7308 */ /* 0x0003e20000000800 */
[----:B------:R-:W-:Y:S01]  /*8c80*/  FFMA R6, -R21, 1.925963033500011079e-08, R6 ;  /* 0x32a5706015067823 */ /* 0x000fe20000000106 */
[----:B------:R-:W-:Y:S01]  /*8c90*/  FFMA.RM R21, R15, R42, 12582913 ;  /* 0x4b4000010f157423 */ /* 0x000fe2000000402a */
[----:B------:R-:W-:Y:S01]  /*8ca0*/  FFMA.SAT R39, -R12, R40, 0.5 ;  /* 0x3f0000000c277423 */ /* 0x000fe20000002128 */
[----:B------:R-:W-:Y:S01]  /*8cb0*/  SHF.L.U32 R20, R20, 0x17, RZ ;  /* 0x0000001714147819 */ /* 0x000fe200000006ff */
[----:B------:R-:W-:-:S02]  /*8cc0*/  IMAD.SHL.U32 R30, R30, 0x800000, RZ ;  /* 0x008000001e1e7824 */ /* 0x000fc400078e00ff */
[----:B--2---:R-:W-:Y:S01]  /*8cd0*/  FADD R32, R21, -12583039 ;  /* 0xcb40007f15207421 */ /* 0x004fe20000000000 */
[----:B------:R-:W-:Y:S01]  /*8ce0*/  FFMA.RM R41, R39, R42, 12582913 ;  /* 0x4b40000127297423 */ /* 0x000fe2000000402a */
[----:B------:R2:W-:Y:S01]  /*8cf0*/  MUFU.EX2 R15, R6 ;  /* 0x00000006000f7308 */ /* 0x0005e20000000800 */
[----:B-1----:R-:W-:Y:S01]  /*8d00*/  FADD R4, R35, -12583039 ;  /* 0xcb40007f23047421 */ /* 0x002fe20000000000 */
[----:B------:R-:W-:Y:S01]  /*8d10*/  FFMA R32, -R25, 1.4426950216293334961, -R32 ;  /* 0x3fb8aa3b19207823 */ /* 0x000fe20000000920 */
[----:B------:R-:W-:Y:S01]  /*8d20*/  FADD R43, R41, -12583039 ;  /* 0xcb40007f292b7421 */ /* 0x000fe20000000000 */
[----:B------:R-:W-:Y:S01]  /*8d30*/  SHF.L.U32 R26, R26, 0x17, RZ ;  /* 0x000000171a1a7819 */ /* 0x000fe200000006ff */
[----:B------:R-:W-:Y:S01]  /*8d40*/  FFMA R4, -R23, 1.4426950216293334961, -R4 ;  /* 0x3fb8aa3b17047823 */ /* 0x000fe20000000904 */
[----:B------:R-:W-:Y:S01]  /*8d50*/  FFMA R32, -R25, 1.925963033500011079e-08, R32 ;  /* 0x32a5706019207823 */ /* 0x000fe20000000120 */
[-C--:B------:R-:W-:Y:S01]  /*8d60*/  FFMA.SAT R25, -R29, R40.reuse, 0.5 ;  /* 0x3f0000001d197423 */ /* 0x080fe20000002128 */
[----:B------:R-:W1:Y:S01]  /*8d70*/  MUFU.EX2 R5, R5 ;  /* 0x0000000500057308 */ /* 0x000e620000000800 */
[----:B------:R-:W-:Y:S01]  /*8d80*/  FFMA R4, -R23, 1.925963033500011079e-08, R4 ;  /* 0x32a5706017047823 */ /* 0x000fe20000000104 */
[----:B------:R-:W-:Y:S01]  /*8d90*/  FFMA.SAT R23, -R8, R40, 0.5 ;  /* 0x3f00000008177423 */ /* 0x000fe20000002128 */
[----:B--2---:R-:W-:Y:S01]  /*8da0*/  FADD R6, R36, -12583039 ;  /* 0xcb40007f24067421 */ /* 0x004fe20000000000 */
[-C--:B------:R-:W-:Y:S01]  /*8db0*/  FFMA.RM R25, R25, R42.reuse, 12582913 ;  /* 0x4b40000119197423 */ /* 0x080fe2000000402a */
[C---:B------:R-:W-:Y:S01]  /*8dc0*/  FFMA R43, -R12.reuse, 1.4426950216293334961, -R43 ;  /* 0x3fb8aa3b0c2b7823 */ /* 0x040fe2000000092b */
[----:B------:R-:W-:Y:S01]  /*8dd0*/  FFMA.RM R37, R23, R42, 12582913 ;  /* 0x4b40000117257423 */ /* 0x000fe2000000402a */
[----:B------:R-:W-:Y:S01]  /*8de0*/  FFMA R6, -R27, 1.4426950216293334961, -R6 ;  /* 0x3fb8aa3b1b067823 */ /* 0x000fe20000000906 */
[----:B------:R-:W-:Y:S01]  /*8df0*/  FADD R38, R25, -12583039 ;  /* 0xcb40007f19267421 */ /* 0x000fe20000000000 */
[----:B------:R-:W-:Y:S01]  /*8e00*/  FFMA R43, -R12, 1.925963033500011079e-08, R43 ;  /* 0x32a570600c2b7823 */ /* 0x000fe2000000012b */
[----:B------:R-:W-:Y:S01]  /*8e10*/  FADD R23, R37, -12583039 ;  /* 0xcb40007f25177421 */ /* 0x000fe20000000000 */
[----:B------:R-:W-:Y:S01]  /*8e20*/  FFMA R6, -R27, 1.925963033500011079e-08, R6 ;  /* 0x32a570601b067823 */ /* 0x000fe20000000106 */
[-C--:B------:R-:W-:Y:S01]  /*8e30*/  FFMA.SAT R27, -R10, R40.reuse, 0.5 ;  /* 0x3f0000000a1b7423 */ /* 0x080fe20000002128 */
[----:B------:R-:W-:Y:S01]  /*8e40*/  FFMA.SAT R40, -R31, R40, 0.5 ;  /* 0x3f0000001f287423 */ /* 0x000fe20000002128 */
[----:B------:R-:W-:Y:S01]  /*8e50*/  FFMA R23, -R8, 1.4426950216293334961, -R23 ;  /* 0x3fb8aa3b08177823 */ /* 0x000fe20000000917 */
[----:B------:R-:W-:Y:S01]  /*8e60*/  FFMA R38, -R29, 1.4426950216293334961, -R38 ;  /* 0x3fb8aa3b1d267823 */ /* 0x000fe20000000926 */
[-C--:B------:R-:W-:Y:S01]  /*8e70*/  FFMA.RM R27, R27, R42.reuse, 12582913 ;  /* 0x4b4000011b1b7423 */ /* 0x080fe2000000402a */
[----:B------:R-:W-:Y:S01]  /*8e80*/  FFMA.RM R40, R40, R42, 12582913 ;  /* 0x4b40000128287423 */ /* 0x000fe2000000402a */
[----:B------:R-:W-:Y:S01]  /*8e90*/  FFMA R8, -R8, 1.925963033500011079e-08, R23 ;  /* 0x32a5706008087823 */ /* 0x000fe20000000117 */
[----:B------:R-:W-:Y:S01]  /*8ea0*/  FFMA R38, -R29, 1.925963033500011079e-08, R38 ;  /* 0x32a570601d267823 */ /* 0x000fe20000000126 */
[----:B------:R2:W-:Y:S01]  /*8eb0*/  MUFU.EX2 R23, R6 ;  /* 0x0000000600177308 */ /* 0x0005e20000000800 */
[----:B------:R-:W-:Y:S01]  /*8ec0*/  FADD R39, R27, -12583039 ;  /* 0xcb40007f1b277421 */ /* 0x000fe20000000000 */
[----:B---3--:R-:W-:Y:S01]  /*8ed0*/  FFMA R29, R0, R3, 1 ;  /* 0x3f800000001d7423 */ /* 0x008fe20000000003 */
[----:B-1----:R-:W-:Y:S01]  /*8ee0*/  FFMA R20, R20, R5, 1 ;  /* 0x3f80000014147423 */ /* 0x002fe20000000005 */
[----:B------:R-:W-:Y:S01]  /*8ef0*/  SHF.L.U32 R28, R28, 0x17, RZ ;  /* 0x000000171c1c7819 */ /* 0x000fe200000006ff */
[----:B------:R-:W-:Y:S01]  /*8f00*/  FFMA R39, -R10, 1.4426950216293334961, -R39 ;  /* 0x3fb8aa3b0a277823 */ /* 0x000fe20000000927 */
[----:B------:R-:W-:Y:S01]  /*8f10*/  SHF.L.U32 R33, R33, 0x17, RZ ;  /* 0x0000001721217819 */ /* 0x000fe200000006ff */
[----:B------:R-:W-:Y:S01]  /*8f20*/  IMAD.SHL.U32 R22, R22, 0x800000, RZ ;  /* 0x0080000016167824 */ /* 0x000fe200078e00ff */
[----:B------:R-:W-:Y:S01]  /*8f30*/  IADD3 R5, R29, 0x1800000, RZ ;  /* 0x018000001d057810 */ /* 0x000fe20007ffe0ff */
[----:B--2---:R-:W-:Y:S01]  /*8f40*/  FADD R6, R40, -12583039 ;  /* 0xcb40007f28067421 */ /* 0x004fe20000000000 */
[----:B------:R-:W-:Y:S01]  /*8f50*/  FFMA R39, -R10, 1.925963033500011079e-08, R39 ;  /* 0x32a570600a277823 */ /* 0x000fe20000000127 */
[----:B------:R-:W1:Y:S01]  /*8f60*/  MUFU.EX2 R24, R24 ;  /* 0x0000001800187308 */ /* 0x000e620000000800 */
[----:B------:R-:W-:Y:S01]  /*8f70*/  LOP3.LUT R5, R5, 0x7f800000, RZ, 0xc0, !PT ;  /* 0x7f80000005057812 */ /* 0x000fe200078ec0ff */
[----:B------:R-:W-:Y:S01]  /*8f80*/  FFMA R6, -R31, 1.4426950216293334961, -R6 ;  /* 0x3fb8aa3b1f067823 */ /* 0x000fe20000000906 */
[----:B------:R-:W-:Y:S01]  /*8f90*/  SHF.L.U32 R34, R34, 0x17, RZ ;  /* 0x0000001722227819 */ /* 0x000fe200000006ff */
[----:B------:R-:W-:Y:S01]  /*8fa0*/  IMAD.SHL.U32 R35, R35, 0x800000, RZ ;  /* 0x0080000023237824 */ /* 0x000fe200078e00ff */
[----:B------:R-:W-:Y:S01]  /*8fb0*/  ISETP.GT.U32.AND P1, PT, R5, 0x1ffffff, PT ;  /* 0x01ffffff0500780c */ /* 0x000fe20003f24070 */
[----:B------:R-:W-:Y:S01]  /*8fc0*/  FFMA R6, -R31, 1.925963033500011079e-08, R6 ;  /* 0x32a570601f067823 */ /* 0x000fe20000000106 */
[----:B------:R-:W-:Y:S01]  /*8fd0*/  SHF.L.U32 R21, R21, 0x17, RZ ;  /* 0x0000001715157819 */ /* 0x000fe200000006ff */
[----:B------:R-:W2:Y:S01]  /*8fe0*/  MUFU.EX2 R4, R4 ;  /* 0x0000000400047308 */ /* 0x000ea20000000800 */
[----:B------:R-:W-:Y:S01]  /*8ff0*/  SHF.L.U32 R37, R37, 0x17, RZ ;  /* 0x0000001725257819 */ /* 0x000fe200000006ff */
[----:B------:R-:W-:Y:S01]  /*9000*/  IMAD.SHL.U32 R36, R36, 0x800000, RZ ;  /* 0x0080000024247824 */ /* 0x000fe200078e00ff */
[----:B------:R-:W-:Y:S01]  /*9010*/  SHF.L.U32 R25, R25, 0x17, RZ ;  /* 0x0000001719197819 */ /* 0x000fe200000006ff */
[----:B------:R-:W-:Y:S01]  /*9020*/  IMAD.SHL.U32 R27, R27, 0x800000, RZ ;  /* 0x008000001b1b7824 */ /* 0x000fe200078e00ff */
[----:B------:R-:W-:Y:S01]  /*9030*/  SHF.L.U32 R41, R41, 0x17, RZ ;  /* 0x0000001729297819 */ /* 0x000fe200000006ff */
[----:B------:R-:W-:Y:S01]  /*9040*/  BSSY B1, `(.L_x_230) ;  /* 0x0000020000017945 */ /* 0x000fe20003800000 */
[----:B------:R-:W-:Y:S01]  /*9050*/  SHF.L.U32 R40, R40, 0x17, RZ ;  /* 0x0000001728287819 */ /* 0x000fe200000006ff */
[----:B------:R-:W3:Y:S01]  /*9060*/  MUFU.EX2 R32, R32 ;  /* 0x0000002000207308 */ /* 0x000ee20000000800 */
[----:B------:R-:W-:Y:S01]  /*9070*/  FFMA R30, R30, R13, 1 ;  /* 0x3f8000001e1e7423 */ /* 0x000fe2000000000d */
[----:B------:R-:W-:Y:S01]  /*9080*/  FFMA R7, R22, R7, 1 ;  /* 0x3f80000016077423 */ /* 0x000fe20000000007 */
[----:B------:R-:W-:Y:S01]  /*9090*/  FFMA R26, R26, R9, 1 ;  /* 0x3f8000001a1a7423 */ /* 0x000fe20000000009 */
[----:B------:R-:W-:Y:S01]  /*90a0*/  FFMA R11, R28, R11, 1 ;  /* 0x3f8000001c0b7423 */ /* 0x000fe2000000000b */
[----:B-1----:R-:W-:Y:S01]  /*90b0*/  FFMA R33, R33, R24, 1 ;  /* 0x3f80000021217423 */ /* 0x002fe20000000018 */
[----:B------:R-:W-:Y:S01]  /*90c0*/  FFMA R12, R34, R15, 1 ;  /* 0x3f800000220c7423 */ /* 0x000fe2000000000f */
[----:B------:R-:W-:Y:S01]  /*90d0*/  FFMA R36, R36, R23, 1 ;  /* 0x3f80000024247423 */ /* 0x000fe20000000017 */
[----:B------:R-:W1:Y:S01]  /*90e0*/  MUFU.EX2 R8, R8 ;  /* 0x0000000800087308 */ /* 0x000e620000000800 */
[----:B--2---:R-:W-:-:S07]  /*90f0*/  FFMA R13, R35, R4, 1 ;  /* 0x3f800000230d7423 */ /* 0x004fce0000000004 */
        /* <DEDUP_REMOVED lines=11> */
[----:B------:R-:W-:Y:S01]  /*91b0*/  IMAD.MOV.U32 R0, RZ, RZ, R29 ;  /* 0x000000ffff007224 */ /* 0x000fe200078e001d */
[----:B------:R-:W-:-:S07]  /*91c0*/  MOV R34, 0x91e0 ;  /* 0x000091e000227802 */ /* 0x000fce0000000f00 */
[----:B------:R-:W-:Y:S05]  /*91d0*/  CALL.REL.NOINC `($__internal_0_$__cuda_sm20_rcp_rn_f32_slowpath) ;  /* 0x0000004800a47944 */ /* 0x000fea0003c00000 */
[----:B------:R-:W-:Y:S01]  /*91e0*/  MOV R4, R3 ;  /* 0x0000000300047202 */ /* 0x000fe20000000f00 */
[----:B------:R-:W-:Y:S06]  /*91f0*/  BRA `(.L_x_232) ;  /* 0x0000000000107947 */ /* 0x000fec0003800000 */
.L_x_231:
[----:B------:R-:W1:Y:S02]  /*9200*/  MUFU.RCP R4, R29 ;  /* 0x0000001d00047308 */ /* 0x000e640000001000 */
[----:B-1----:R-:W-:-:S04]  /*9210*/  FFMA R0, R29, R4, -1 ;  /* 0xbf8000001d007423 */ /* 0x002fc80000000004 */
[----:B------:R-:W-:-:S04]  /*9220*/  FADD.FTZ R3, -R0, -RZ ;  /* 0x800000ff00037221 */ /* 0x000fc80000010100 */
[----:B------:R-:W-:-:S07]  /*9230*/  FFMA R4, R4, R3, R4 ;  /* 0x0000000304047223 */ /* 0x000fce0000000004 */
.L_x_232:
[----:B------:R-:W-:Y:S05]  /*9240*/  BSYNC B1 ;  /* 0x0000000000017941 */ /* 0x000fea0003800000 */
.L_x_230:
        /* <DEDUP_REMOVED lines=10> */
.L_x_234:
[----:B------:R-:W1:Y:S02]  /*92f0*/  MUFU.RCP R5, R20 ;  /* 0x0000001400057308 */ /* 0x000e640000001000 */
[----:B-1----:R-:W-:-:S04]  /*9300*/  FFMA R0, R20, R5, -1 ;  /* 0xbf80000014007423 */ /* 0x002fc80000000005 */
[----:B------:R-:W-:-:S04]  /*9310*/  FADD.FTZ R0, -R0, -RZ ;  /* 0x800000ff00007221 */ /* 0x000fc80000010100 */
[----:B------:R-:W-:-:S07]  /*9320*/  FFMA R5, R5, R0, R5 ;  /* 0x0000000005057223 */ /* 0x000fce0000000005 */
.L_x_235:
[----:B------:R-:W-:Y:S05]  /*9330*/  BSYNC B1 ;  /* 0x0000000000017941 */ /* 0x000fea0003800000 */
.L_x_233:
        /* <DEDUP_REMOVED lines=10> */
.L_x_237:
[----:B------:R-:W1:Y:S02]  /*93e0*/  MUFU.RCP R6, R7 ;  /* 0x0000000700067308 */ /* 0x000e640000001000 */
[----:B-1----:R-:W-:-:S04]  /*93f0*/  FFMA R0, R7, R6, -1 ;  /* 0xbf80000007007423 */ /* 0x002fc80000000006 */
[----:B------:R-:W-:-:S04]  /*9400*/  FADD.FTZ R3, -R0, -RZ ;  /* 0x800000ff00037221 */ /* 0x000fc80000010100 */
[----:B------:R-:W-:-:S07]  /*9410*/  FFMA R6, R6, R3, R6 ;  /* 0x0000000306067223 */ /* 0x000fce0000000006 */
.L_x_238:
[----:B------:R-:W-:Y:S05]  /*9420*/  BSYNC B1 ;  /* 0x0000000000017941 */ /* 0x000fea0003800000 */
.L_x_236:
        /* <DEDUP_REMOVED lines=10> */
.L_x_240:
[----:B------:R-:W1:Y:S02]  /*94d0*/  MUFU.RCP R7, R26 ;  /* 0x0000001a00077308 */ /* 0x000e640000001000 */
[----:B-1----:R-:W-:-:S04]  /*94e0*/  FFMA R0, R26, R7, -1 ;  /* 0xbf8000001a007423 */ /* 0x002fc80000000007 */
[----:B------:R-:W-:-:S04]  /*94f0*/  FADD.FTZ R0, -R0, -RZ ;  /* 0x800000ff00007221 */ /* 0x000fc80000010100 */
[----:B------:R-:W-:-:S07]  /*9500*/  FFMA R7, R7, R0, R7 ;  /* 0x0000000007077223 */ /* 0x000fce0000000007 */
.L_x_241:
[----:B------:R-:W-:Y:S05]  /*9510*/  BSYNC B1 ;  /* 0x0000000000017941 */ /* 0x000fea0003800000 */
.L_x_239:
        /* <DEDUP_REMOVED lines=10> */
.L_x_243:
[----:B------:R-:W1:Y:S02]  /*95c0*/  MUFU.RCP R8, R11 ;  /* 0x0000000b00087308 */ /* 0x000e640000001000 */
[----:B-1----:R-:W-:-:S04]  /*95d0*/  FFMA R0, R11, R8, -1 ;  /* 0xbf8000000b007423 */ /* 0x002fc80000000008 */
[----:B------:R-:W-:-:S04]  /*95e0*/  FADD.FTZ R3, -R0, -RZ ;  /* 0x800000ff00037221 */ /* 0x000fc80000010100 */
[----:B------:R-:W-:-:S07]  /*95f0*/  FFMA R8, R8, R3, R8 ;  /* 0x0000000308087223 */ /* 0x000fce0000000008 */
.L_x_244:
[----:B------:R-:W-:Y:S05]  /*9600*/  BSYNC B1 ;  /* 0x0000000000017941 */ /* 0x000fea0003800000 */
.L_x_242:
        /* <DEDUP_REMOVED lines=10> */
.L_x_246:
[----:B------:R-:W1:Y:S02]  /*96b0*/  MUFU.RCP R9, R30 ;  /* 0x0000001e00097308 */ /* 0x000e640000001000 */
[----:B-1----:R-:W-:-:S04]  /*96c0*/  FFMA R0, R30, R9, -1 ;  /* 0xbf8000001e007423 */ /* 0x002fc80000000009 */
[----:B------:R-:W-:-:S04]  /*96d0*/  FADD.FTZ R0, -R0, -RZ ;  /* 0x800000ff00007221 */ /* 0x000fc80000010100 */
[----:B------:R-:W-:-:S07]  /*96e0*/  FFMA R9, R9, R0, R9 ;  /* 0x0000000009097223 */ /* 0x000fce0000000009 */
.L_x_247:
[----:B------:R-:W-:Y:S05]  /*96f0*/  BSYNC B1 ;  /* 0x0000000000017941 */ /* 0x000fea0003800000 */
.L_x_245:
        /* <DEDUP_REMOVED lines=10> */
.L_x_249:
[----:B------:R-:W1:Y:S02]  /*97a0*/  MUFU.RCP R10, R33 ;  /* 0x00000021000a7308 */ /* 0x000e640000001000 */
[----:B-1----:R-:W-:-:S04]  /*97b0*/  FFMA R0, R33, R10, -1 ;  /* 0xbf80000021007423 */ /* 0x002fc8000000000a */
[----:B------:R-:W-:-:S04]  /*97c0*/  FADD.FTZ R3, -R0, -RZ ;  /* 0x800000ff00037221 */ /* 0x000fc80000010100 */
[----:B------:R-:W-:-:S07]  /*97d0*/  FFMA R10, R10, R3, R10 ;  /* 0x000000030a0a7223 */ /* 0x000fce000000000a */
.L_x_250:
[----:B------:R-:W-:Y:S05]  /*97e0*/  BSYNC B1 ;  /* 0x0000000000017941 */ /* 0x000fea0003800000 */
.L_x_248:
        /* <DEDUP_REMOVED lines=10> */
.L_x_252:
[----:B------:R-:W1:Y:S02]  /*9890*/  MUFU.RCP R11, R12 ;  /* 0x0000000c000b7308 */ /* 0x000e640000001000 */
[----:B-1----:R-:W-:-:S04]  /*98a0*/  FFMA R0, R12, R11, -1 ;  /* 0xbf8000000c007423 */ /* 0x002fc8000000000b */
[----:B------:R-:W-:-:S04]  /*98b0*/  FADD.FTZ R0, -R0, -RZ ;  /* 0x800000ff00007221 */ /* 0x000fc80000010100 */
[----:B------:R-:W-:-:S07]  /*98c0*/  FFMA R11, R11, R0, R11 ;  /* 0x000000000b0b7223 */ /* 0x000fce000000000b */
.L_x_253:
[----:B------:R-:W-:Y:S05]  /*98d0*/  BSYNC B1 ;  /* 0x0000000000017941 */ /* 0x000fea0003800000 */
.L_x_251:
        /* <DEDUP_REMOVED lines=10> */
.L_x_255:
[----:B------:R-:W1:Y:S02]  /*9980*/  MUFU.RCP R12, R13 ;  /* 0x0000000d000c7308 */ /* 0x000e640000001000 */
[----:B-1----:R-:W-:-:S04]  /*9990*/  FFMA R0, R13, R12, -1 ;  /* 0xbf8000000d007423 */ /* 0x002fc8000000000c */
[----:B------:R-:W-:-:S04]  /*99a0*/  FADD.FTZ R3, -R0, -RZ ;  /* 0x800000ff00037221 */ /* 0x000fc80000010100 */
[----:B------:R-:W-:-:S07]  /*99b0*/  FFMA R12, R12, R3, R12 ;  /* 0x000000030c0c7223 */ /* 0x000fce000000000c */
.L_x_256:
[----:B------:R-:W-:Y:S05]  /*99c0*/  BSYNC B1 ;  /* 0x0000000000017941 */ /* 0x000fea0003800000 */
.L_x_254:
        /* <DEDUP_REMOVED lines=10> */
.L_x_258:
[----:B------:R-:W1:Y:S02]  /*9a70*/  MUFU.RCP R13, R32 ;  /* 0x00000020000d7308 */ /* 0x000e640000001000 */
[----:B-1----:R-:W-:-:S04]  /*9a80*/  FFMA R0, R32, R13, -1 ;  /* 0xbf80000020007423 */ /* 0x002fc8000000000d */
[----:B------:R-:W-:-:S04]  /*9a90*/  FADD.FTZ R0, -R0, -RZ ;  /* 0x800000ff00007221 */ /* 0x000fc80000010100 */
[----:B------:R-:W-:-:S07]  /*9aa0*/  FFMA R13, R13, R0, R13 ;  /* 0x000000000d0d7223 */ /* 0x000fce000000000d */
.L_x_259:
[----:B------:R-:W-:Y:S05]  /*9ab0*/  BSYNC B1 ;  /* 0x0000000000017941 */ /* 0x000fea0003800000 */
.L_x_257:
        /* <DEDUP_REMOVED lines=10> */
.L_x_261:
[----:B------:R-:W1:Y:S02]  /*9b60*/  MUFU.RCP R15, R36 ;  /* 0x00000024000f7308 */ /* 0x000e640000001000 */
[----:B-1----:R-:W-:-:S04]  /*9b70*/  FFMA R0, R36, R15, -1 ;  /* 0xbf80000024007423 */ /* 0x002fc8000000000f */
[----:B------:R-:W-:-:S04]  /*9b80*/  FADD.FTZ R0, -R0, -RZ ;  /* 0x800000ff00007221 */ /* 0x000fc80000010100 */
[----:B------:R-:W-:-:S07]  /*9b90*/  FFMA R15, R15, R0, R15 ;  /* 0x000000000f0f7223 */ /* 0x000fce000000000f */
.L_x_262:
[----:B------:R-:W-:Y:S05]  /*9ba0*/  BSYNC B1 ;  /* 0x0000000000017941 */ /* 0x000fea0003800000 */
.L_x_260:
        /* <DEDUP_REMOVED lines=10> */
.L_x_264:
[----:B------:R-:W1:Y:S02]  /*9c50*/  MUFU.RCP R20, R37 ;  /* 0x0000002500147308 */ /* 0x000e640000001000 */
[----:B-1----:R-:W-:-:S04]  /*9c60*/  FFMA R0, R37, R20, -1 ;  /* 0xbf80000025007423 */ /* 0x002fc80000000014 */
[----:B------:R-:W-:-:S04]  /*9c70*/  FADD.FTZ R3, -R0, -RZ ;  /* 0x800000ff00037221 */ /* 0x000fc80000010100 */
[----:B------:R-:W-:-:S07]  /*9c80*/  FFMA R20, R20, R3, R20 ;  /* 0x0000000314147223 */ /* 0x000fce0000000014 */
.L_x_265:
[----:B------:R-:W-:Y:S05]  /*9c90*/  BSYNC B1 ;  /* 0x0000000000017941 */ /* 0x000fea0003800000 */
.L_x_263:
        /* <DEDUP_REMOVED lines=10> */
.L_x_267:
[----:B------:R-:W1:Y:S02]  /*9d40*/  MUFU.RCP R21, R38 ;  /* 0x0000002600157308 */ /* 0x000e640000001000 */
[----:B-1----:R-:W-:-:S04]  /*9d50*/  FFMA R0, R38, R21, -1 ;  /* 0xbf80000026007423 */ /* 0x002fc80000000015 */
[----:B------:R-:W-:-:S04]  /*9d60*/  FADD.FTZ R0, -R0, -RZ ;  /* 0x800000ff00007221 */ /* 0x000fc80000010100 */
[----:B------:R-:W-:-:S07]  /*9d70*/  FFMA R21, R21, R0, R21 ;  /* 0x0000000015157223 */ /* 0x000fce0000000015 */
.L_x_268:
[----:B------:R-:W-:Y:S05]  /*9d80*/  BSYNC B1 ;  /* 0x0000000000017941 */ /* 0x000fea0003800000 */
.L_x_266:
        /* <DEDUP_REMOVED lines=10> */
.L_x_270:
[----:B------:R-:W1:Y:S02]  /*9e30*/  MUFU.RCP R22, R27 ;  /* 0x0000001b00167308 */ /* 0x000e640000001000 */
[----:B-1----:R-:W-:-:S04]  /*9e40*/  FFMA R0, R27, R22, -1 ;  /* 0xbf8000001b007423 */ /* 0x002fc80000000016 */
[----:B------:R-:W-:-:S04]  /*9e50*/  FADD.FTZ R3, -R0, -RZ ;  /* 0x800000ff00037221 */ /* 0x000fc80000010100 */
[----:B------:R-:W-:-:S07]  /*9e60*/  FFMA R22, R22, R3, R22 ;  /* 0x0000000316167223 */ /* 0x000fce0000000016 */
.L_x_271:
[----:B------:R-:W-:Y:S05]  /*9e70*/  BSYNC B1 ;  /* 0x0000000000017941 */ /* 0x000fea0003800000 */
.L_x_269:
        /* <DEDUP_REMOVED lines=10> */
.L_x_273:
[----:B------:R-:W1:Y:S02]  /*9f20*/  MUFU.RCP R23, R40 ;  /* 0x0000002800177308 */ /* 0x000e640000001000 */
[----:B-1----:R-:W-:-:S04]  /*9f30*/  FFMA R0, R40, R23, -1 ;  /* 0xbf80000028007423 */ /* 0x002fc80000000017 */
[----:B------:R-:W-:-:S04]  /*9f40*/  FADD.FTZ R0, -R0, -RZ ;  /* 0x800000ff00007221 */ /* 0x000fc80000010100 */
[----:B------:R-:W-:-:S07]  /*9f50*/  FFMA R23, R23, R0, R23 ;  /* 0x0000000017177223 */ /* 0x000fce0000000017 */
.L_x_274:
[----:B------:R-:W-:Y:S05]  /*9f60*/  BSYNC B1 ;  /* 0x0000000000017941 */ /* 0x000fea0003800000 */
.L_x_272:
[----:B------:R-:W-:-:S04]  /*9f70*/  IADD3 R0, R41, 0x1800000, RZ ;  /* 0x0180000029007810 */ /* 0x000fc80007ffe0ff */
        /* <DEDUP_REMOVED lines=8> */
.L_x_275:
[----:B------:R-:W1:Y:S02]  /*a000*/  MUFU.RCP R0, R41 ;  /* 0x0000002900007308 */ /* 0x000e640000001000 */
[----:B-1----:R-:W-:-:S04]  /*a010*/  FFMA R3, R41, R0, -1 ;  /* 0xbf80000029037423 */ /* 0x002fc80000000000 */
[----:B------:R-:W-:-:S04]  /*a020*/  FADD.FTZ R3, -R3, -RZ ;  /* 0x800000ff03037221 */ /* 0x000fc80000010100 */
[----:B------:R-:W-:-:S07]  /*a030*/  FFMA R0, R0, R3, R0 ;  /* 0x0000000300007223 */ /* 0x000fce0000000000 */
.L_x_276:
        /* <DEDUP_REMOVED lines=30> */
.L_x_278:
[----:B------:R-:W-:Y:S05]  /*a220*/  BSYNC B0 ;  /* 0x0000000000007941 */ /* 0x000fea0003800000 */
.L_x_277:
[----:B------:R-:W-:Y:S06]  /*a230*/  BAR.SYNC.DEFER_BLOCKING 0x1, 0x100 ;  /* 0x0044000000007b1d */ /* 0x000fec0000010000 */
[----:B------:R-:W-:Y:S04]  /*a240*/  BSSY B0, `(.L_x_279) ;  /* 0x0000009000007945 */ /* 0x000fe80003800000 */
[----:B------:R-:W-:Y:S05]  /*a250*/  @P0 BRA `(.L_x_280) ;  /* 0x00000000001c0947 */ /* 0x000fea0003800000 */
[----:B------:R-:W-:-:S13]  /*a260*/  ISETP.NE.AND P0, PT, R101, 0x3, PT ;  /* 0x000000036500780c */ /* 0x000fda0003f05270 */
[----:B------:R-:W-:Y:S05]  /*a270*/  @!P0 BRA `(.L_x_281) ;  /* 0x0000000000048947 */ /* 0x000fea0003800000 */
[----:B------:R-:W-:Y:S01]  /*a280*/  BPT.TRAP 0x1 ;  /* 0x000000040000795c */ /* 0x000fe20000300000 */
.L_x_281:
[----:B------:R-:W-:-:S04]  /*a290*/  ULEA UR4, UR40, UR51, 0x3 ;  /* 0x0000003328047291 */ /* 0x000fc8000f8e183f */
[----:B------:R-:W-:-:S04]  /*a2a0*/  UIADD3 UR4, UR4, 0x80, URZ ;  /* 0x0000008004047890 */ /* 0x000fc8000fffe03f */
[----:B------:R-:W-:-:S09]  /*a2b0*/  UPRMT UR4, UR50, 0x654, UR4 ;  /* 0x0000065432047896 */ /* 0x000fd20008000004 */
[----:B------:R-:W-:Y:S03]  /*a2c0*/  SYNCS.ARRIVE.TRANS64.RED.A1T0 RZ, [UR4], RZ ;  /* 0x000000ffffff79a7 */ /* 0x000fe60008100404 */
.L_x_280:
[----:B------:R-:W-:Y:S05]  /*a2d0*/  BSYNC B0 ;  /* 0x0000000000007941 */ /* 0x000fea0003800000 */
.L_x_279:
[----:B------:R-:W-:Y:S01]  /*a2e0*/  IADD3 R16, P0, R16, UR38, RZ ;  /* 0x0000002610107c10 */ /* 0x000fe2000ff1e0ff */
[----:B------:R-:W-:Y:S01]  /*a2f0*/  ULDC.64 UR4, c[0x0][0x8f8] ;  /* 0x00023e0000047ab9 */ /* 0x000fe20000000a00 */
[----:B------:R-:W-:Y:S01]  /*a300*/  UIADD3 UR40, UR40, 0x1, URZ ;  /* 0x0000000128287890 */ /* 0x000fe2000fffe03f */
[----:B-1----:R-:W-:Y:S01]  /*a310*/  PRMT R0, RZ, 0x7610, R0 ;  /* 0x00007610ff007816 */ /* 0x002fe20000000000 */
[----:B------:R-:W-:Y:S01]  /*a320*/  UMOV UR47, 0xffffffff ;  /* 0xffffffff002f7882 */ /* 0x000fe20000000000 */
[----:B------:R-:W-:Y:S01]  /*a330*/  IADD3.X R17, R17, UR37, RZ, P0, !PT ;  /* 0x0000002511117c10 */ /* 0x000fe200087fe4ff */
[----:B------:R-:W-:Y:S01]  /*a340*/  UISETP.NE.AND UP0, UPT, UR40, 0x4, UPT ;  /* 0x000000042800788c */ /* 0x000fe2000bf05270 */
[----:B------:R-:W-:Y:S01]  /*a350*/  ISETP.GE.U32.AND P0, PT, R16, UR4, PT ;  /* 0x0000000410007c0c */ /* 0x000fe2000bf06070 */
[----:B------:R-:W-:Y:S01]  /*a360*/  IMAD.MOV.U32 R22, RZ, RZ, -0x1 ;  /* 0xffffffffff167424 */ /* 0x000fe200078e00ff */
[----:B------:R-:W-:Y:S01]  /*a370*/  MOV R100, 0xffffffff ;  /* 0xffffffff00647802 */ /* 0x000fe20000000f00 */
[----:B------:R-:W-:Y:S01]  /*a380*/  USEL UR40, UR40, URZ, UP0 ;  /* 0x0000003f28287287 */ /* 0x000fe20008000000 */
[----:B------:R-:W-:-:S13]  /*a390*/  ISETP.GE.U32.AND.EX P0, PT, R17, UR5, PT, P0 ;  /* 0x0000000511007c0c */ /* 0x000fda000bf06100 */
[----:B------:R-:W-:Y:S05]  /*a3a0*/  @P0 BRA `(.L_x_282) ;  /* 0x0000000400500947 */ /* 0x000fea0003800000 */
[----:B------:R-:W1:Y:S01]  /*a3b0*/  LDC.64 R10, c[0x0][0x8d0] ;  /* 0x00023400ff0a7b82 */ /* 0x000e620000000a00 */
[----:B------:R-:W2:Y:S01]  /*a3c0*/  S2R R12, SR_CTAID.X ;  /* 0x00000000000c7919 */ /* 0x000ea20000002500 */
[----:B------:R-:W-:Y:S01]  /*a3d0*/  MOV R8, R16 ;  /* 0x0000001000087202 */ /* 0x000fe20000000f00 */
[----:B------:R-:W-:Y:S01]  /*a3e0*/  IMAD.MOV.U32 R9, RZ, RZ, R17 ;  /* 0x000000ffff097224 */ /* 0x000fe200078e0011 */
[----:B------:R-:W3:Y:S04]  /*a3f0*/  S2R R22, SR_CTAID.Y ;  /* 0x0000000000167919 */ /* 0x000ee80000002600 */
[----:B------:R-:W4:Y:S08]  /*a400*/  LDC R0, c[0x0][0x8d8] ;  /* 0x00023600ff007b82 */ /* 0x000f300000000800 */
[----:B------:R-:W2:Y:S01]  /*a410*/  LDC.64 R14, c[0x0][0x8c8] ;  /* 0x00023200ff0e7b82 */ /* 0x000ea20000000a00 */
[----:B-1----:R-:W-:-:S04]  /*a420*/  ISETP.NE.U32.AND P0, PT, R10, RZ, PT ;  /* 0x000000ff0a00720c */ /* 0x002fc80003f05070 */
[----:B------:R-:W-:-:S13]  /*a430*/  ISETP.NE.AND.EX P0, PT, R11, RZ, PT, P0 ;  /* 0x000000ff0b00720c */ /* 0x000fda0003f05300 */
[----:B--234-:R-:W-:Y:S05]  /*a440*/  @!P0 BRA `(.L_x_283) ;  /* 0x0000000000288947 */ /* 0x01cfea0003800000 */
[----:B------:R-:W1:Y:S02]  /*a450*/  LDC R3, c[0x0][0x8dc] ;  /* 0x00023700ff037b82 */ /* 0x000e640000000800 */
[----:B-1----:R-:W-:-:S04]  /*a460*/  IADD3 R3, P0, R16, R3, RZ ;  /* 0x0000000310037210 */ /* 0x002fc80007f1e0ff */
[----:B------:R-:W-:-:S05]  /*a470*/  IADD3.X R13, RZ, R17, RZ, P0, !PT ;  /* 0x00000011ff0d7210 */ /* 0x000fca00007fe4ff */
[----:B------:R-:W-:-:S04]  /*a480*/  IMAD.WIDE.U32 R4, R13, R10, RZ ;  /* 0x0000000a0d047225 */ /* 0x000fc800078e00ff */
[----:B------:R-:W-:-:S04]  /*a490*/  IMAD.WIDE.U32 R6, P0, R3, R11, R4 ;  /* 0x0000000b03067225 */ /* 0x000fc80007800004 */
[----:B------:R-:W-:Y:S01]  /*a4a0*/  IMAD.WIDE.U32 R4, R3, R10, RZ ;  /* 0x0000000a03047225 */ /* 0x000fe200078e00ff */
[----:B------:R-:W-:-:S03]  /*a4b0*/  IADD3.X R9, RZ, RZ, RZ, P0, !PT ;  /* 0x000000ffff097210 */ /* 0x000fc600007fe4ff */
[----:B------:R-:W-:Y:S01]  /*a4c0*/  IMAD.MOV.U32 R8, RZ, RZ, R7 ;  /* 0x000000ffff087224 */ /* 0x000fe200078e0007 */
[----:B------:R-:W-:-:S05]  /*a4d0*/  IADD3 RZ, P0, R5, R6, RZ ;  /* 0x0000000605ff7210 */ /* 0x000fca0007f1e0ff */
[----:B------:R-:W-:-:S08]  /*a4e0*/  IMAD.WIDE.U32.X R8, R13, R11, R8, P0 ;  /* 0x0000000b0d087225 */ /* 0x000fd000000e0408 */
.L_x_283:
[-CC-:B------:R-:W-:Y:S01]  /*a4f0*/  SHF.R.U64 R29, R8, R0.reuse, R9.reuse ;  /* 0x00000000081d7219 */ /* 0x180fe20000001209 */
[----:B------:R-:W1:Y:S01]  /*a500*/  LDC.64 R20, c[0x0][0x8e8] ;  /* 0x00023a00ff147b82 */ /* 0x000e620000000a00 */
[----:B------:R-:W-:Y:S01]  /*a510*/  SHF.R.U32.HI R0, RZ, R0, R9 ;  /* 0x00000000ff007219 */ /* 0x000fe20000011609 */
[----:B------:R-:W-:Y:S01]  /*a520*/  ULDC UR4, c[0x0][0x150] ;  /* 0x0000540000047ab9 */ /* 0x000fe20000000800 */
[----:B------:R-:W-:Y:S02]  /*a530*/  IADD3 R3, P0, RZ, -R29, RZ ;  /* 0x8000001dff037210 */ /* 0x000fe40007f1e0ff */
[----:B------:R-:W-:Y:S02]  /*a540*/  I2FP.F32.U32 R7, R12 ;  /* 0x0000000c00077245 */ /* 0x000fe40000201000 */
[----:B------:R-:W-:Y:S01]  /*a550*/  IADD3.X R5, RZ, ~R0, RZ, P0, !PT ;  /* 0x80000000ff057210 */ /* 0x000fe200007fe4ff */
[----:B------:R-:W2:Y:S02]  /*a560*/  LDC R6, c[0x0][0x8c0] ;  /* 0x00023000ff067b82 */ /* 0x000ea40000000800 */
[----:B------:R-:W-:Y:S01]  /*a570*/  FMUL R7, R7, UR4 ;  /* 0x0000000407077c20 */ /* 0x000fe20008400000 */
[----:B------:R-:W-:Y:S01]  /*a580*/  ULDC UR4, c[0x0][0x154] ;  /* 0x0000550000047ab9 */ /* 0x000fe20000000800 */
[----:B------:R-:W-:-:S02]  /*a590*/  IMAD R0, R5, R14, RZ ;  /* 0x0000000e05007224 */ /* 0x000fc400078e02ff */
[C---:B------:R-:W-:Y:S02]  /*a5a0*/  IMAD.WIDE.U32 R4, R3.reuse, R14, R16 ;  /* 0x0000000e03047225 */ /* 0x040fe400078e0010 */
[----:B------:R-:W3:Y:S01]  /*a5b0*/  LDC R8, c[0x0][0x8b0] ;  /* 0x00022c00ff087b82 */ /* 0x000ee20000000800 */
[----:B------:R-:W4:Y:S01]  /*a5c0*/  F2I.U32.TRUNC.NTZ R7, R7 ;  /* 0x0000000700077305 */ /* 0x000f22000020f000 */
[----:B------:R-:W-:Y:S01]  /*a5d0*/  IMAD R3, R3, R15, R0 ;  /* 0x0000000f03037224 */ /* 0x000fe200078e0200 */
[----:B------:R-:W-:-:S04]  /*a5e0*/  I2FP.F32.U32 R0, R22 ;  /* 0x0000001600007245 */ /* 0x000fc80000201000 */
[----:B------:R-:W-:Y:S01]  /*a5f0*/  IADD3 R3, R5, R3, RZ ;  /* 0x0000000305037210 */ /* 0x000fe20007ffe0ff */
[----:B------:R-:W5:Y:S01]  /*a600*/  LDC R11, c[0x0][0x900] ;  /* 0x00024000ff0b7b82 */ /* 0x000f620000000800 */
[----:B-1----:R-:W-:-:S04]  /*a610*/  ISETP.NE.U32.AND P0, PT, R20, RZ, PT ;  /* 0x000000ff1400720c */ /* 0x002fc80003f05070 */
[----:B------:R-:W-:-:S03]  /*a620*/  ISETP.NE.AND.EX P0, PT, R21, RZ, PT, P0 ;  /* 0x000000ff1500720c */ /* 0x000fc60003f05300 */
[----:B------:R-:W1:Y:S01]  /*a630*/  LDC R9, c[0x0][0x144] ;  /* 0x00005100ff097b82 */ /* 0x000e620000000800 */
[-C--:B--2---:R-:W-:Y:S01]  /*a640*/  SHF.R.U64 R10, R4, R6.reuse, R3 ;  /* 0x00000006040a7219 */ /* 0x084fe20000001203 */
[----:B----4-:R-:W-:Y:S01]  /*a650*/  IMAD.MOV R7, RZ, RZ, -R7 ;  /* 0x000000ffff077224 */ /* 0x010fe200078e0a07 */
[----:B------:R-:W-:Y:S01]  /*a660*/  SHF.R.U32.HI R3, RZ, R6, R3 ;  /* 0x00000006ff037219 */ /* 0x000fe20000011603 */
[----:B------:R-:W-:-:S04]  /*a670*/  FMUL R6, R0, UR4 ;  /* 0x0000000400067c20 */ /* 0x000fc80008400000 */
[----:B------:R-:W2:Y:S01]  /*a680*/  LDC R23, c[0x0][0x148] ;  /* 0x00005200ff177b82 */ /* 0x000ea20000000800 */
[----:B------:R4:W1:Y:S01]  /*a690*/  F2I.U32.TRUNC.NTZ R14, R6 ;  /* 0x00000006000e7305 */ /* 0x000862000020f000 */
[-CC-:B---3--:R-:W-:Y:S02]  /*a6a0*/  SHF.R.U64 R13, R10, R8.reuse, R3.reuse ;  /* 0x000000080a0d7219 */ /* 0x188fe40000001203 */
[----:B------:R-:W-:-:S04]  /*a6b0*/  SHF.R.U32.HI R0, RZ, R8, R3 ;  /* 0x00000008ff007219 */ /* 0x000fc80000011603 */
[----:B------:R-:W3:Y:S01]  /*a6c0*/  LDC R24, c[0x0][0x8a8] ;  /* 0x00022a00ff187b82 */ /* 0x000ee20000000800 */
[-CC-:B-----5:R-:W-:Y:S02]  /*a6d0*/  SHF.R.U64 R15, R13, R11.reuse, R0.reuse ;  /* 0x0000000b0d0f7219 */ /* 0x1a0fe40000001200 */
[----:B------:R-:W-:Y:S02]  /*a6e0*/  SHF.R.U32.HI R5, RZ, R11, R0 ;  /* 0x0000000bff057219 */ /* 0x000fe40000011600 */
[----:B------:R-:W-:-:S03]  /*a6f0*/  MOV R4, R15 ;  /* 0x0000000f00047202 */ /* 0x000fc60000000f00 */
[----:B------:R-:W2:Y:S01]  /*a700*/  LDC R26, c[0x0][0x8f0] ;  /* 0x00023c00ff1a7b82 */ /* 0x000ea20000000800 */
[----:B-1----:R-:W-:-:S07]  /*a710*/  IMAD R25, R9, R7, R12 ;  /* 0x0000000709197224 */ /* 0x002fce00078e020c */
[----:B------:R-:W1:Y:S08]  /*a720*/  LDC R27, c[0x0][0x8e0] ;  /* 0x00023800ff1b7b82 */ /* 0x000e700000000800 */
[----:B------:R-:W1:Y:S01]  /*a730*/  LDC R28, c[0x0][0x8b8] ;  /* 0x00022e00ff1c7b82 */ /* 0x000e620000000800 */
[----:B---34-:R-:W-:Y:S05]  /*a740*/  @!P0 BRA `(.L_x_284) ;  /* 0x0000000000288947 */ /* 0x018fea0003800000 */
[----:B------:R-:W3:Y:S02]  /*a750*/  LDC R0, c[0x0][0x8f4] ;  /* 0x00023d00ff007b82 */ /* 0x000ee40000000800 */
[----:B---3--:R-:W-:-:S04]  /*a760*/  IADD3 R3, P0, R15, R0, RZ ;  /* 0x000000000f037210 */ /* 0x008fc80007f1e0ff */
        /* <DEDUP_REMOVED lines=8> */
.L_x_284:
[----:B------:R-:W-:Y:S02]  /*a7f0*/  ISETP.NE.AND P0, PT, R2, 0x1, PT ;  /* 0x000000010200780c */ /* 0x000fe40003f05270 */
[----:B--2---:R-:W-:Y:S01]  /*a800*/  SHF.R.U64 R3, R4, R26, R5 ;  /* 0x0000001a04037219 */ /* 0x004fe20000001205 */
[----:B------:R-:W-:Y:S01]  /*a810*/  VIADD R5, R24, 0xffffffff ;  /* 0xffffffff18057836 */ /* 0x000fe20000000000 */
[----:B------:R-:W-:Y:S02]  /*a820*/  IADD3 R14, -R14, RZ, RZ ;  /* 0x000000ff0e0e7210 */ /* 0x000fe40007ffe1ff */
[----:B------:R-:W-:Y:S02]  /*a830*/  LOP3.LUT R0, R13, R98, RZ, 0xc0, !PT ;  /* 0x000000620d007212 */ /* 0x000fe400078ec0ff */
[----:B------:R-:W-:Y:S02]  /*a840*/  IADD3 R4, -R3, RZ, RZ ;  /* 0x000000ff03047210 */ /* 0x000fe40007ffe1ff */
[----:B------:R-:W-:-:S03]  /*a850*/  R2UR UR47, R29 ;  /* 0x000000001d2f72ca */ /* 0x000fc600000e0000 */
[----:B------:R-:W-:Y:S02]  /*a860*/  @P0 IMAD R25, R23, R14, R22 ;  /* 0x0000000e17190224 */ /* 0x000fe400078e0216 */
[----:B------:R-:W-:Y:S01]  /*a870*/  IMAD R22, R93, R3, R0 ;  /* 0x000000035d167224 */ /* 0x000fe200078e0200 */
[----:B------:R-:W-:Y:S01]  /*a880*/  LOP3.LUT R3, R10, R5, RZ, 0xc0, !PT ;  /* 0x000000050a037212 */ /* 0x000fe200078ec0ff */
[----:B-1----:R-:W-:Y:S02]  /*a890*/  IMAD R0, R4, R27, R15 ;  /* 0x0000001b04007224 */ /* 0x002fe400078e020f */
[----:B------:R-:W-:Y:S02]  /*a8a0*/  IMAD R22, R22, R28, R25 ;  /* 0x0000001c16167224 */ /* 0x000fe400078e0219 */
[----:B------:R-:W-:Y:S01]  /*a8b0*/  IMAD R3, R0, R24, R3 ;  /* 0x0000001800037224 */ /* 0x000fe200078e0203 */
[----:B------:R-:W-:-:S04]  /*a8c0*/  MOV R0, 0x1 ;  /* 0x0000000100007802 */ /* 0x000fc80000000f00 */
[----:B------:R-:W-:Y:S02]  /*a8d0*/  SEL R100, R3, R22, !P0 ;  /* 0x0000001603647207 */ /* 0x000fe40004000000 */
[----:B------:R-:W-:-:S07]  /*a8e0*/  SEL R22, R22, R3, !P0 ;  /* 0x0000000316167207 */ /* 0x000fce0004000000 */
.L_x_282:
[----:B------:R-:W-:Y:S01]  /*a8f0*/  LOP3.LUT P0, RZ, R0, 0xff, RZ, 0xc0, !PT ;  /* 0x000000ff00ff7812 */ /* 0x000fe2000780c0ff */
[----:B------:R-:W-:Y:S02]  /*a900*/  UIMAD.WIDE.U32 UR4, UR43, -0x55555555, URZ ;  /* 0xaaaaaaab2b0478a5 */ /* 0x000fe4000f8e003f */
[----:B------:R-:W-:Y:S02]  /*a910*/  UIADD3 UR41, UR41, 0x4, URZ ;  /* 0x0000000429297890 */ /* 0x000fe4000fffe03f */
[----:B------:R-:W-:-:S04]  /*a920*/  USHF.R.U32.HI UR4, URZ, 0x2, UR5 ;  /* 0x000000023f047899 */ /* 0x000fc80008011605 */
[----:B------:R-:W-:-:S04]  /*a930*/  UIMAD UR43, UR4, -0x6, UR43 ;  /* 0xfffffffa042b78a4 */ /* 0x000fc8000f8e022b */
[----:B------:R-:W-:Y:S08]  /*a940*/  @P0 BRA `(.L_x_285) ;  /* 0xffffff6c00d80947 */ /* 0x000ff0000383ffff */
[----:B------:R-:W-:-:S13]  /*a950*/  PLOP3.LUT P0, PT, PT, PT, PT, 0x8, 0x0 ;  /* 0x000000000000781c */ /* 0x000fda0003f0e170 */
.L_x_22:
[----:B------:R-:W-:Y:S05]  /*a960*/  @P0 BRA `(.L_x_14) ;  /* 0x0000002800cc0947 */ /* 0x000fea0003800000 */
[----:B------:R-:W-:Y:S01]  /*a970*/  ULDC.64 UR6, c[0x0][0x588] ;  /* 0x0001620000067ab9 */ /* 0x000fe20000000a00 */
[----:B------:R-:W-:Y:S01]  /*a980*/  ULDC.64 UR4, c[0x0][0x590] ;  /* 0x0001640000047ab9 */ /* 0x000fe20000000a00 */
[----:B------:R-:W-:Y:S01]  /*a990*/  ISETP.NE.U32.AND P0, PT, RZ, UR6, PT ;  /* 0x00000006ff007c0c */ /* 0x000fe2000bf05070 */
[----:B------:R-:W-:-:S04]  /*a9a0*/  DEPBAR.LE SB0, 0x0 ;  /* 0x000080000000791a */ /* 0x000fc80000000000 */
[----:B------:R-:W-:Y:S01]  /*a9b0*/  ISETP.NE.U32.AND P1, PT, RZ, UR4, PT ;  /* 0x00000004ff007c0c */ /* 0x000fe2000bf25070 */
[----:B------:R-:W-:Y:S01]  /*a9c0*/  BSSY B0, `(.L_x_286) ;  /* 0x0000015000007945 */ /* 0x000fe20003800000 */
[----:B------:R-:W-:Y:S02]  /*a9d0*/  ISETP.NE.AND.EX P0, PT, RZ, UR7, PT, P0 ;  /* 0x00000007ff007c0c */ /* 0x000fe4000bf05300 */
[----:B------:R-:W-:-:S13]  /*a9e0*/  ISETP.NE.AND.EX P1, PT, RZ, UR5, PT, P1 ;  /* 0x00000005ff007c0c */ /* 0x000fda000bf25310 */
[----:B------:R-:W-:Y:S05]  /*a9f0*/  @P0 BRA P1, `(.L_x_287) ;  /* 0x0000000000440947 */ /* 0x000fea0000800000 */
[----:B------:R-:W-:-:S04]  /*aa00*/  ISETP.NE.U32.AND P0, PT, RZ, UR4, PT ;  /* 0x00000004ff007c0c */ /* 0x000fc8000bf05070 */
[----:B------:R-:W-:-:S13]  /*aa10*/  ISETP.NE.AND.EX P0, PT, RZ, UR5, PT, P0 ;  /* 0x00000005ff007c0c */ /* 0x000fda000bf05300 */
[----:B------:R-:W-:Y:S05]  /*aa20*/  @!P0 BRA `(.L_x_288) ;  /* 0x00000000002c8947 */ /* 0x000fea0003800000 */
[----:B------:R-:W-:-:S13]  /*aa30*/  LOP3.LUT P0, RZ, R90, 0xff, RZ, 0xc0, !PT ;  /* 0x000000ff5aff7812 */ /* 0x000fda000780c0ff */
[----:B------:R-:W-:Y:S05]  /*aa40*/  @!P0 BRA `(.L_x_289) ;  /* 0x0000000000108947 */ /* 0x000fea0003800000 */
[----:B-----5:R-:W-:-:S13]  /*aa50*/  FSETP.NEU.AND P0, PT, R91, RZ, PT ;  /* 0x000000ff5b00720b */ /* 0x020fda0003f0d000 */
[----:B------:R-:W-:Y:S05]  /*aa60*/  @!P0 BREAK B0 ;  /* 0x0000000000008942 */ /* 0x000fea0003800000 */
[----:B------:R-:W-:Y:S05]  /*aa70*/  @P0 BRA `(.L_x_287) ;  /* 0x0000000000240947 */ /* 0x000fea0003800000 */
[----:B------:R-:W-:Y:S05]  /*aa80*/  BRA `(.L_x_14) ;  /* 0x0000002800847947 */ /* 0x000fea0003800000 */
.L_x_289:
[----:B------:R-:W-:-:S04]  /*aa90*/  ISETP.NE.U32.AND P0, PT, RZ, UR6, PT ;  /* 0x00000006ff007c0c */ /* 0x000fc8000bf05070 */
[----:B------:R-:W-:-:S13]  /*aaa0*/  ISETP.NE.AND.EX P0, PT, RZ, UR7, PT, P0 ;  /* 0x00000007ff007c0c */ /* 0x000fda000bf05300 */
[----:B------:R-:W-:Y:S05]  /*aab0*/  @!P0 BREAK B0 ;  /* 0x0000000000008942 */ /* 0x000fea0003800000 */
[----:B------:R-:W-:Y:S05]  /*aac0*/  @P0 BRA `(.L_x_287) ;  /* 0x0000000000100947 */ /* 0x000fea0003800000 */
[----:B------:R-:W-:Y:S05]  /*aad0*/  BRA `(.L_x_14) ;  /* 0x0000002800707947 */ /* 0x000fea0003800000 */
.L_x_288:
[----:B-----5:R-:W-:-:S13]  /*aae0*/  FSETP.NEU.AND P0, PT, R91, RZ, PT ;  /* 0x000000ff5b00720b */ /* 0x020fda0003f0d000 */
[----:B------:R-:W-:Y:S05]  /*aaf0*/  @!P0 BREAK B0 ;  /* 0x0000000000008942 */ /* 0x000fea0003800000 */
[----:B------:R-:W-:Y:S05]  /*ab00*/  @!P0 BRA `(.L_x_14) ;  /* 0x0000002800648947 */ /* 0x000fea0003800000 */
.L_x_287:
[----:B-1----:R-:W-:Y:S05]  /*ab10*/  BSYNC B0 ;  /* 0x0000000000007941 */ /* 0x002fea0003800000 */
.L_x_286:
[----:B------:R-:W-:-:S04]  /*ab20*/  LOP3.LUT R18, R18, 0x1, RZ, 0xfc, !PT ;  /* 0x0000000112127812 */ /* 0x000fc800078efcff */
[----:B------:R-:W-:-:S13]  /*ab30*/  ISETP.NE.AND P0, PT, R18, 0x3, PT ;  /* 0x000000031200780c */ /* 0x000fda0003f05270 */
[----:B------:R-:W-:Y:S05]  /*ab40*/  @!P0 BRA `(.L_x_290) ;  /* 0x0000000000048947 */ /* 0x000fea0003800000 */
[----:B------:R-:W-:Y:S01]  /*ab50*/  BPT.TRAP 0x1 ;  /* 0x000000040000795c */ /* 0x000fe20000300000 */
.L_x_290:
[----:B------:R-:W1:Y:S01]  /*ab60*/  S2UR UR5, SR_CgaCtaId ;  /* 0x00000000000579c3 */ /* 0x000e620000008800 */
[----:B------:R-:W-:Y:S02]  /*ab70*/  UMOV UR4, 0x400 ;  /* 0x0000040000047882 */ /* 0x000fe40000000000 */
[----:B-1----:R-:W-:-:S04]  /*ab80*/  ULEA UR4, UR5, UR4, 0x18 ;  /* 0x0000000405047291 */ /* 0x002fc8000f8ec03f */
[----:B------:R-:W-:-:S04]  /*ab90*/  ULEA UR4, UR40, UR4, 0x3 ;  /* 0x0000000428047291 */ /* 0x000fc8000f8e183f */
[----:B------:R-:W-:-:S04]  /*aba0*/  UIADD3 UR4, UR4, 0x80, URZ ;  /* 0x0000008004047890 */ /* 0x000fc8000fffe03f */
[----:B------:R-:W-:-:S09]  /*abb0*/  UPRMT UR4, UR5, 0x654, UR4 ;  /* 0x0000065405047896 */ /* 0x000fd20008000004 */
[----:B------:R-:W-:Y:S01]  /*abc0*/  SYNCS.ARRIVE.TRANS64.RED.A1T0 RZ, [UR4], RZ ;  /* 0x000000ffffff79a7 */ /* 0x000fe20008100404 */
[----:B------:R-:W-:Y:S05]  /*abd0*/  BRA `(.L_x_14) ;  /* 0x0000002800307947 */ /* 0x000fea0003800000 */
.L_x_13:
[----:B------:R-:W-:Y:S01]  /*abe0*/  ULDC.64 UR4, c[0x0][0x8f8] ;  /* 0x00023e0000047ab9 */ /* 0x000fe20000000a00 */
[----:B------:R-:W-:Y:S01]  /*abf0*/  PRMT R10, RZ, 0x7610, R10 ;  /* 0x00007610ff0a7816 */ /* 0x000fe2000000000a */
[----:B------:R-:W-:Y:S01]  /*ac00*/  IMAD.MOV.U32 R22, RZ, RZ, -0x1 ;  /* 0xffffffffff167424 */ /* 0x000fe200078e00ff */
[----:B------:R-:W-:Y:S02]  /*ac10*/  ISETP.GE.U32.AND P1, PT, R16, UR4, PT ;  /* 0x0000000410007c0c */ /* 0x000fe4000bf26070 */
[----:B------:R-:W-:Y:S02]  /*ac20*/  MOV R21, 0xffffffff ;  /* 0xffffffff00157802 */ /* 0x000fe40000000f00 */
[----:B------:R-:W-:Y:S02]  /*ac30*/  ISETP.GE.U32.AND.EX P1, PT, R17, UR5, PT, P1 ;  /* 0x0000000511007c0c */ /* 0x000fe4000bf26110 */
[----:B------:R-:W-:-:S11]  /*ac40*/  MOV R20, 0xffffffff ;  /* 0xffffffff00147802 */ /* 0x000fd60000000f00 */
[----:B------:R-:W-:Y:S05]  /*ac50*/  @P1 BRA `(.L_x_291) ;  /* 0x0000000400281947 */ /* 0x000fea0003800000 */
[----:B------:R-:W2:Y:S01]  /*ac60*/  LDC.64 R20, c[0x0][0x8d0] ;  /* 0x00023400ff147b82 */ /* 0x000ea20000000a00 */
[----:B------:R-:W-:Y:S01]  /*ac70*/  IMAD.MOV.U32 R14, RZ, RZ, R16 ;  /* 0x000000ffff0e7224 */ /* 0x000fe200078e0010 */
[----:B------:R-:W-:-:S06]  /*ac80*/  MOV R15, R17 ;  /* 0x00000011000f7202 */ /* 0x000fcc0000000f00 */
        /* <DEDUP_REMOVED lines=15> */
.L_x_292:
[----:B------:R-:W2:Y:S01]  /*ad80*/  LDC.64 R30, c[0x0][0x8e8] ;  /* 0x00023a00ff1e7b82 */ /* 0x000ea20000000a00 */
[-CC-:B------:R-:W-:Y:S02]  /*ad90*/  SHF.R.U64 R24, R14, R22.reuse, R15.reuse ;  /* 0x000000160e187219 */ /* 0x180fe4000000120f */
[----:B------:R-:W-:Y:S02]  /*ada0*/  SHF.R.U32.HI R10, RZ, R22, R15 ;  /* 0x00000016ff0a7219 */ /* 0x000fe4000001160f */
[----:B------:R-:W-:Y:S02]  /*adb0*/  IADD3 R13, P1, RZ, -R24, RZ ;  /* 0x80000018ff0d7210 */ /* 0x000fe40007f3e0ff */
[----:B------:R-:W-:Y:S01]  /*adc0*/  MOV R32, 0x1 ;  /* 0x0000000100207802 */ /* 0x000fe20000000f00 */
[----:B------:R-:W3:Y:S01]  /*add0*/  LDC R14, c[0x0][0x8c0] ;  /* 0x00023000ff0e7b82 */ /* 0x000ee20000000800 */
[----:B------:R-:W-:-:S05]  /*ade0*/  IADD3.X R11, RZ, ~R10, RZ, P1, !PT ;  /* 0x8000000aff0b7210 */ /* 0x000fca0000ffe4ff */
[-C--:B------:R-:W-:Y:S02]  /*adf0*/  IMAD R12, R11, R26.reuse, RZ ;  /* 0x0000001a0b0c7224 */ /* 0x080fe400078e02ff */
[----:B------:R-:W4:Y:S01]  /*ae00*/  LDC R22, c[0x0][0x8b0] ;  /* 0x00022c00ff167b82 */ /* 0x000f220000000800 */
[----:B------:R-:W-:-:S04]  /*ae10*/  IMAD.WIDE.U32 R10, R13, R26, R16 ;  /* 0x0000001a0d0a7225 */ /* 0x000fc800078e0010 */
[----:B------:R-:W-:Y:S01]  /*ae20*/  IMAD R13, R13, R27, R12 ;  /* 0x0000001b0d0d7224 */ /* 0x000fe200078e020c */
[----:B------:R-:W-:Y:S02]  /*ae30*/  MOV R12, 0xffffffff ;  /* 0xffffffff000c7802 */ /* 0x000fe40000000f00 */
[----:B------:R-:W5:Y:S01]  /*ae40*/  LDC R29, c[0x0][0x900] ;  /* 0x00024000ff1d7b82 */ /* 0x000f620000000800 */
[----:B------:R-:W-:Y:S01]  /*ae50*/  IMAD.IADD R11, R11, 0x1, R13 ;  /* 0x000000010b0b7824 */ /* 0x000fe200078e020d */
[----:B--2---:R-:W-:-:S04]  /*ae60*/  ISETP.NE.U32.AND P1, PT, R30, RZ, PT ;  /* 0x000000ff1e00720c */ /* 0x004fc80003f25070 */
[----:B------:R-:W-:Y:S02]  /*ae70*/  ISETP.NE.AND.EX P1, PT, R31, RZ, PT, P1 ;  /* 0x000000ff1f00720c */ /* 0x000fe40003f25310 */
        /* <DEDUP_REMOVED lines=24> */
.L_x_293:
[----:B------:R-:W-:Y:S02]  /*b000*/  ISETP.NE.AND P1, PT, R2, 0x1, PT ;  /* 0x000000010200780c */ /* 0x000fe40003f25270 */
[----:B---3--:R-:W-:Y:S02]  /*b010*/  SHF.R.U64 R10, R10, R27, R11 ;  /* 0x0000001b0a0a7219 */ /* 0x008fe4000000120b */
[----:B------:R-:W-:Y:S02]  /*b020*/  SHF.L.U32 R32, R32, R29, RZ ;  /* 0x0000001d20207219 */ /* 0x000fe400000006ff */
[----:B------:R-:W-:Y:S02]  /*b030*/  LOP3.LUT R7, R25, R34, RZ, 0xc0, !PT ;  /* 0x0000002219077212 */ /* 0x000fe400078ec0ff */
[----:B--2---:R-:W-:Y:S02]  /*b040*/  IADD3 R13, R26, -0x1, RZ ;  /* 0xffffffff1a0d7810 */ /* 0x004fe40007ffe0ff */
[----:B------:R-:W-:Y:S01]  /*b050*/  IADD3 R11, -R10, RZ, RZ ;  /* 0x000000ff0a0b7210 */ /* 0x000fe20007ffe1ff */
[----:B------:R-:W-:-:S02]  /*b060*/  IMAD R7, R32, R10, R7 ;  /* 0x0000000a20077224 */ /* 0x000fc400078e0207 */
[----:B------:R-:W-:Y:S01]  /*b070*/  @P1 IMAD R8, R9, R23, R6 ;  /* 0x0000001709081224 */ /* 0x000fe200078e0206 */
[----:B------:R-:W-:Y:S01]  /*b080*/  LOP3.LUT R9, R20, R13, RZ, 0xc0, !PT ;  /* 0x0000000d14097212 */ /* 0x000fe200078ec0ff */
[----:B----4-:R-:W-:Y:S01]  /*b090*/  IMAD R6, R11, R28, R22 ;  /* 0x0000001c0b067224 */ /* 0x010fe200078e0216 */
[----:B------:R-:W-:Y:S01]  /*b0a0*/  MOV R20, R24 ;  /* 0x0000001800147202 */ /* 0x000fe20000000f00 */
[----:B-1----:R-:W-:Y:S02]  /*b0b0*/  IMAD R8, R7, R33, R8 ;  /* 0x0000002107087224 */ /* 0x002fe400078e0208 */
[----:B------:R-:W-:Y:S02]  /*b0c0*/  IMAD R7, R6, R26, R9 ;  /* 0x0000001a06077224 */ /* 0x000fe400078e0209 */
[----:B------:R-:W-:-:S03]  /*b0d0*/  IMAD.MOV.U32 R10, RZ, RZ, 0x1 ;  /* 0x00000001ff0a7424 */ /* 0x000fc600078e00ff */
[----:B------:R-:W-:Y:S02]  /*b0e0*/  SEL R21, R7, R8, !P1 ;  /* 0x0000000807157207 */ /* 0x000fe40004800000 */
[----:B------:R-:W-:-:S07]  /*b0f0*/  SEL R22, R8, R7, !P1 ;  /* 0x0000000708167207 */ /* 0x000fce0004800000 */
.L_x_291:
[----:B------:R-:W-:-:S08]  /*b100*/  NOP ;  /* 0x0000000000007918 */ /* 0x000fd00000000000 */
[----:B------:R-:W2:-:S00]  /*b110*/  USETMAXREG.DEALLOC.CTAPOOL 0x28 ;  /* 0x00000028000079c8 */ /* 0x000e8000080e0500 */
[----:B--2---:R-:W-:-:S13]  /*b120*/  ISETP.NE.AND P1, PT, R3, 0x1, PT ;  /* 0x000000010300780c */ /* 0x004fda0003f25270 */
[----:B------:R-:W-:Y:S05]  /*b130*/  @!P1 BRA `(.L_x_14) ;  /* 0x0000002000d89947 */ /* 0x000fea0003800000 */
[----:B------:R-:W-:Y:S05]  /*b140*/  @!P4 BRA `(.L_x_294) ;  /* 0x0000001000acc947 */ /* 0x000fea0003800000 */
[----:B------:R-:W-:-:S13]  /*b150*/  ISETP.NE.OR P0, PT, R3, 0x2, P0 ;  /* 0x000000020300780c */ /* 0x000fda0000705670 */
[----:B------:R-:W-:Y:S05]  /*b160*/  @P0 BRA `(.L_x_14) ;  /* 0x0000002000cc0947 */ /* 0x000fea0003800000 */
[----:B------:R-:W-:-:S13]  /*b170*/  LOP3.LUT P1, RZ, R10, 0xff, RZ, 0xc0, !PT ;  /* 0x000000ff0aff7812 */ /* 0x000fda000782c0ff */
[----:B------:R-:W-:Y:S05]  /*b180*/  @!P1 BRA `(.L_x_295) ;  /* 0x0000000000189947 */ /* 0x000fea0003800000 */
[----:B------:R-:W-:Y:S01]  /*b190*/  UMOV UR4, 0x400 ;  /* 0x0000040000047882 */ /* 0x000fe20000000000 */
[----:B------:R-:W-:Y:S01]  /*b1a0*/  MOV R0, RZ ;  /* 0x000000ff00007202 */ /* 0x000fe20000000f00 */
[----:B-1----:R-:W-:-:S03]  /*b1b0*/  ULEA UR4, UR36, UR4, 0x18 ;  /* 0x0000000424047291 */ /* 0x002fc6000f8ec03f */
[----:B------:R-:W-:-:S06]  /*b1c0*/  SHF.L.U32 R0, R0, 0x1f, RZ ;  /* 0x0000001f00007819 */ /* 0x000fcc00000006ff */
[----:B------:R-:W1:Y:S02]  /*b1d0*/  SYNCS.PHASECHK.TRANS64.TRYWAIT P0, [UR4+0xa8], R0 ;  /* 0x0000a800ff0075a7 */ /* 0x000e640008000144 */
[----:B-1----:R-:W-:Y:S05]  /*b1e0*/  @!P0 BRA `(.L_x_296) ;  /* 0x0000002400348947 */ /* 0x002fea0003800000 */
.L_x_295:
[----:B-1----:R-:W-:Y:S01]  /*b1f0*/  PRMT R0, RZ, 0x7610, R0 ;  /* 0x00007610ff007816 */ /* 0x002fe20000000000 */
[----:B------:R-:W-:Y:S06]  /*b200*/  @P3 BRA `(.L_x_297) ;  /* 0x0000000000243947 */ /* 0x000fec0003800000 */
[----:B------:R-:W-:Y:S02]  /*b210*/  ULDC.64 UR4, c[0x0][0x588] ;  /* 0x0001620000047ab9 */ /* 0x000fe40000000a00 */
[----:B------:R-:W-:-:S04]  /*b220*/  ISETP.NE.U32.AND P0, PT, RZ, UR4, PT ;  /* 0x00000004ff007c0c */ /* 0x000fc8000bf05070 */
[----:B------:R-:W-:-:S13]  /*b230*/  ISETP.NE.AND.EX P0, PT, RZ, UR5, PT, P0 ;  /* 0x00000005ff007c0c */ /* 0x000fda000bf05300 */
[----:B------:R-:W-:Y:S05]  /*b240*/  @!P0 BRA `(.L_x_298) ;  /* 0x00000000000c8947 */ /* 0x000fea0003800000 */
[----:B------:R1:W5:Y:S01]  /*b250*/  LDG.E R3, desc[UR52][R4.64] ;  /* 0x0000003404037981 */ /* 0x000362000c1e1900 */
[----:B------:R-:W-:Y:S01]  /*b260*/  IMAD.MOV.U32 R0, RZ, RZ, 0x1 ;  /* 0x00000001ff007424 */ /* 0x000fe200078e00ff */
[----:B------:R-:W-:Y:S06]  /*b270*/  BRA `(.L_x_297) ;  /* 0x0000000000087947 */ /* 0x000fec0003800000 */
.L_x_298:
[----:B------:R-:W2:Y:S01]  /*b280*/  LDC R3, c[0x0][0x580] ;  /* 0x00016000ff037b82 */ /* 0x000ea20000000800 */
[----:B------:R-:W-:-:S07]  /*b290*/  MOV R0, 0x1 ;  /* 0x0000000100007802 */ /* 0x000fce0000000f00 */
.L_x_297:
[----:B------:R-:W-:Y:S01]  /*b2a0*/  MOV R8, 0x1 ;  /* 0x0000000100087802 */ /* 0x000fe20000000f00 */
[----:B------:R-:W-:Y:S06]  /*b2b0*/  @!P1 BRA `(.L_x_299) ;  /* 0x0000000c00e09947 */ /* 0x000fec0003800000 */
[----:B------:R-:W3:Y:S01]  /*b2c0*/  LDC R9, c[0x0][0x900] ;  /* 0x00024000ff097b82 */ /* 0x000ee20000000800 */
[----:B-1----:R-:W-:Y:S01]  /*b2d0*/  IMAD.MOV.U32 R4, RZ, RZ, -0x1 ;  /* 0xffffffffff047424 */ /* 0x002fe200078e00ff */
[----:B------:R-:W-:Y:S01]  /*b2e0*/  MOV R6, 0x1 ;  /* 0x0000000100067802 */ /* 0x000fe20000000f00 */
[----:B------:R-:W-:Y:S01]  /*b2f0*/  ULDC.64 UR6, c[0x0][0x198] ;  /* 0x0000660000067ab9 */ /* 0x000fe20000000a00 */
[----:B------:R-:W-:Y:S01]  /*b300*/  LOP3.LUT R10, R18, 0x2, RZ, 0xfc, !PT ;  /* 0x00000002120a7812 */ /* 0x000fe200078efcff */
[----:B------:R-:W-:Y:S01]  /*b310*/  ULDC.64 UR14, c[0x0][0x588] ;  /* 0x00016200000e7ab9 */ /* 0x000fe20000000a00 */
[----:B------:R-:W-:Y:S01]  /*b320*/  MOV R8, 0x1 ;  /* 0x0000000100087802 */ /* 0x000fe20000000f00 */
[----:B------:R-:W-:Y:S01]  /*b330*/  ULDC.64 UR22, c[0x0][0x590] ;  /* 0x0001640000167ab9 */ /* 0x000fe20000000a00 */
[----:B------:R-:W1:Y:S01]  /*b340*/  LDC R11, c[0x0][0x8a8] ;  /* 0x00022a00ff0b7b82 */ /* 0x000e620000000800 */
[----:B------:R-:W-:Y:S01]  /*b350*/  ULDC.64 UR24, c[0x0][0x8f8] ;  /* 0x00023e0000187ab9 */ /* 0x000fe20000000a00 */
[----:B---3--:R-:W-:-:S02]  /*b360*/  SHF.L.U32 R4, R4, R9, RZ ;  /* 0x0000000904047219 */ /* 0x008fc400000006ff */
[----:B------:R-:W-:Y:S02]  /*b370*/  SHF.L.U32 R9, R6, R9, RZ ;  /* 0x0000000906097219 */ /* 0x000fe400000006ff */
[----:B------:R-:W-:Y:S01]  /*b380*/  LOP3.LUT R12, RZ, R4, RZ, 0x33, !PT ;  /* 0x00000004ff0c7212 */ /* 0x000fe200078e33ff */
[----:B-1----:R-:W-:-:S07]  /*b390*/  VIADD R11, R11, 0xffffffff ;  /* 0xffffffff0b0b7836 */ /* 0x002fce0000000000 */
.L_x_331:
[----:B------:R-:W-:Y:S02]  /*b3a0*/  ISETP.NE.U32.AND P0, PT, RZ, UR22, PT ;  /* 0x00000016ff007c0c */ /* 0x000fe4000bf05070 */
[----:B------:R-:W-:Y:S02]  /*b3b0*/  R2UR UR19, R22 ;  /* 0x00000000161372ca */ /* 0x000fe400000e0000 */
[----:B------:R-:W-:Y:S02]  /*b3c0*/  R2UR UR18, R21 ;  /* 0x00000000151272ca */ /* 0x000fe400000e0000 */
[----:B------:R-:W-:-:S09]  /*b3d0*/  ISETP.NE.AND.EX P0, PT, RZ, UR23, PT, P0 ;  /* 0x00000017ff007c0c */ /* 0x000fd2000bf05300 */
[----:B------:R-:W-:Y:S02]  /*b3e0*/  USHF.L.U32 UR19, UR19, 0x7, URZ ;  /* 0x0000000713137899 */ /* 0x000fe4000800063f */
[----:B------:R-:W-:Y:S02]  /*b3f0*/  USHF.L.U32 UR18, UR18, 0x7, URZ ;  /* 0x0000000712127899 */ /* 0x000fe4000800063f */
[----:B--234-:R-:W-:Y:S10]  /*b400*/  @!P0 BRA `(.L_x_300) ;  /* 0x00000000002c8947 */ /* 0x01cff40003800000 */
[----:B------:R-:W-:-:S04]  /*b410*/  ISETP.NE.U32.AND P1, PT, RZ, UR14, PT ;  /* 0x0000000eff007c0c */ /* 0x000fc8000bf25070 */
[----:B------:R-:W-:-:S13]  /*b420*/  ISETP.NE.AND.EX P1, PT, RZ, UR15, PT, P1 ;  /* 0x0000000fff007c0c */ /* 0x000fda000bf25310 */
[----:B------:R-:W-:Y:S05]  /*b430*/  @!P1 BRA `(.L_x_301) ;  /* 0x0000000000189947 */ /* 0x000fea0003800000 */
[----:B------:R-:W1:Y:S01]  /*b440*/  LDC.64 R4, c[0x0][0x588] ;  /* 0x00016200ff047b82 */ /* 0x000e620000000a00 */
[----:B--2--5:R-:W-:-:S04]  /*b450*/  IMAD R3, R20, UR22, RZ ;  /* 0x0000001614037c24 */ /* 0x024fc8000f8e02ff */
[----:B-1----:R-:W-:-:S05]  /*b460*/  IMAD.WIDE R4, R3, 0x4, R4 ;  /* 0x0000000403047825 */ /* 0x002fca00078e0204 */
[----:B------:R3:W5:Y:S01]  /*b470*/  LDG.E R3, desc[UR52][R4.64] ;  /* 0x0000003404037981 */ /* 0x000762000c1e1900 */
[----:B------:R-:W-:Y:S01]  /*b480*/  MOV R0, 0x1 ;  /* 0x0000000100007802 */ /* 0x000fe20000000f00 */
[----:B------:R-:W-:Y:S06]  /*b490*/  BRA `(.L_x_300) ;  /* 0x0000000000087947 */ /* 0x000fec0003800000 */
.L_x_301:
[----:B--2--5:R-:W1:Y:S01]  /*b4a0*/  LDC R3, c[0x0][0x580] ;  /* 0x00016000ff037b82 */ /* 0x024e620000000800 */
[----:B------:R-:W-:-:S07]  /*b4b0*/  MOV R0, 0x1 ;  /* 0x0000000100007802 */ /* 0x000fce0000000f00 */
.L_x_300:
[----:B------:R-:W-:Y:S05]  /*b4c0*/  @!P0 BRA `(.L_x_302) ;  /* 0x00000000001c8947 */ /* 0x000fea0003800000 */
[----:B------:R-:W-:-:S13]  /*b4d0*/  LOP3.LUT P2, RZ, R0, 0xff, RZ, 0xc0, !PT ;  /* 0x000000ff00ff7812 */ /* 0x000fda000784c0ff */
[----:B---3--:R-:W3:Y:S02]  /*b4e0*/  @!P2 LDC.64 R4, c[0x0][0x588] ;  /* 0x00016200ff04ab82 */ /* 0x008ee40000000a00 */
[----:B---3--:R-:W-:-:S04]  /*b4f0*/  @!P2 ISETP.NE.U32.AND P0, PT, R4, RZ, PT ;  /* 0x000000ff0400a20c */ /* 0x008fc80003f05070 */
[----:B------:R-:W-:Y:S02]  /*b500*/  @!P2 ISETP.NE.AND.EX P1, PT, R5, RZ, PT, P0 ;  /* 0x000000ff0500a20c */ /* 0x000fe40003f25300 */
[----:B-12--5:R-:W-:Y:S02]  /*b510*/  @P2 FSETP.EQ.AND P0, PT, R3, RZ, PT ;  /* 0x000000ff0300220b */ /* 0x026fe40003f02000 */
[----:B------:R-:W-:Y:S01]  /*b520*/  @!P2 PLOP3.LUT P0, PT, P1, PT, PT, 0x8, 0x0 ;  /* 0x000000000000a81c */ /* 0x000fe20000f0e170 */
[----:B------:R-:W-:-:S12]  /*b530*/  BRA `(.L_x_303) ;  /* 0x0000000000047947 */ /* 0x000fd80003800000 */
.L_x_302:
[----:B-12--5:R-:W-:-:S13]  /*b540*/  FSETP.EQ.AND P0, PT, R3, RZ, PT ;  /* 0x000000ff0300720b */ /* 0x026fda0003f02000 */
.L_x_303:
[----:B------:R-:W-:Y:S02]  /*b550*/  ISETP.NE.AND P2, PT, R10, 0x3, PT ;  /* 0x000000030a00780c */ /* 0x000fe40003f45270 */
[----:B------:R-:W-:-:S04]  /*b560*/  ELECT P1, URZ, PT ;  /* 0x00000000003f782f */ /* 0x000fc80003820000 */
[----:B------:R-:W-:-:S07]  /*b570*/  PLOP3.LUT P0, PT, P1, P0, PT, 0x20, 0x0 ;  /* 0x000000000000781c */ /* 0x000fce0000f00470 */
[----:B------:R-:W-:Y:S06]  /*b580*/  @!P2 BRA `(.L_x_304) ;  /* 0x000000000004a947 */ /* 0x000fec0003800000 */
[----:B------:R-:W-:Y:S01]  /*b590*/  BPT.TRAP 0x1 ;  /* 0x000000040000795c */ /* 0x000fe20000300000 */
.L_x_304:
[----:B------:R-:W1:Y:S01]  /*b5a0*/  S2UR UR36, SR_CgaCtaId ;  /* 0x00000000002479c3 */ /* 0x000e620000008800 */
[----:B------:R-:W-:Y:S01]  /*b5b0*/  UMOV UR4, 0x400 ;  /* 0x0000040000047882 */ /* 0x000fe20000000000 */
[----:B---3--:R-:W-:Y:S01]  /*b5c0*/  SHF.L.U32 R4, R8, 0x1f, RZ ;  /* 0x0000001f08047819 */ /* 0x008fe200000006ff */
[----:B-1----:R-:W-:-:S09]  /*b5d0*/  ULEA UR5, UR36, UR4, 0x18 ;  /* 0x0000000424057291 */ /* 0x002fd2000f8ec03f */
[----:B------:R-:W1:Y:S02]  /*b5e0*/  SYNCS.PHASECHK.TRANS64.TRYWAIT P1, [UR5+0x80], R4 ;  /* 0x00008004ff0075a7 */ /* 0x000e640008020145 */
[----:B-1----:R-:W-:Y:S05]  /*b5f0*/  @!P1 BRA `(.L_x_305) ;  /* 0x0000002000489947 */ /* 0x002fea0003800000 */
.L_x_364:
[----:B------:R-:W-:Y:S04]  /*b600*/  BSSY B0, `(.L_x_306) ;  /* 0x000000e000007945 */ /* 0x000fe80003800000 */
[----:B------:R-:W-:Y:S05]  /*b610*/  @!P0 BRA `(.L_x_307) ;  /* 0x0000000000308947 */ /* 0x000fea0003800000 */
[----:B------:R-:W-:Y:S01]  /*b620*/  R2UR UR20, R20 ;  /* 0x00000000141472ca */ /* 0x000fe200000e0000 */
[----:B------:R-:W-:Y:S02]  /*b630*/  UIADD3 UR8, UP0, UR6, 0x3f0, URZ ;  /* 0x000003f006087890 */ /* 0x000fe4000ff1e03f */
[----:B------:R-:W-:Y:S02]  /*b640*/  UIADD3 UR16, UR5, 0x200, URZ ;  /* 0x0000020005107890 */ /* 0x000fe4000fffe03f */
[----:B------:R-:W-:Y:S02]  /*b650*/  UIADD3 UR17, UR5, 0x60, URZ ;  /* 0x0000006005117890 */ /* 0x000fe4000fffe03f */
[----:B------:R-:W-:Y:S01]  /*b660*/  UIADD3.X UR9, URZ, UR7, URZ, UP0, !UPT ;  /* 0x000000073f097290 */ /* 0x000fe200087fe43f */
[----:B------:R-:W-:Y:S01]  /*b670*/  UMOV UR10, 0x0 ;  /* 0x00000000000a7882 */ /* 0x000fe20000000000 */
[----:B------:R-:W-:-:S07]  /*b680*/  UMOV UR11, 0x10000000 ;  /* 0x10000000000b7882 */ /* 0x000fce0000000000 */
[----:B------:R2:W-:Y:S02]  /*b690*/  UTMALDG.3D [UR16], [UR8], desc[UR10] ;  /* 0x00000a10080075b4 */ /* 0x0005e40008011000 */
[----:B--2---:R-:W-:Y:S05]  /*b6a0*/  @!P2 BRA `(.L_x_308) ;  /* 0x000000000004a947 */ /* 0x004fea0003800000 */
[----:B------:R-:W-:Y:S01]  /*b6b0*/  BPT.TRAP 0x1 ;  /* 0x000000040000795c */ /* 0x000fe20000300000 */
.L_x_308:
[----:B-1----:R-:W1:Y:S02]  /*b6c0*/  LDC R5, c[0x0][0x800] ;  /* 0x00020000ff057b82 */ /* 0x002e640000000800 */
[----:B-1----:R2:W-:Y:S02]  /*b6d0*/  SYNCS.ARRIVE.TRANS64.RED.A0TR RZ, [UR5+0x60], R5 ;  /* 0x00006005ffff79a7 */ /* 0x0025e40008300405 */
.L_x_307:
[----:B------:R-:W-:Y:S05]  /*b6e0*/  BSYNC B0 ;  /* 0x0000000000007941 */ /* 0x000fea0003800000 */
.L_x_306:
[----:B------:R-:W-:Y:S05]  /*b6f0*/  @!P2 BRA `(.L_x_309) ;  /* 0x000000000004a947 */ /* 0x000fea0003800000 */
[----:B------:R-:W-:Y:S01]  /*b700*/  BPT.TRAP 0x1 ;  /* 0x000000040000795c */ /* 0x000fe20000300000 */
.L_x_309:
[----:B------:R-:W-:-:S04]  /*b710*/  UIADD3 UR4, UR5, 0x60, URZ ;  /* 0x0000006005047890 */ /* 0x000fc8000fffe03f */
[----:B------:R-:W-:-:S09]  /*b720*/  UPRMT UR4, UR36, 0x654, UR4 ;  /* 0x0000065424047896 */ /* 0x000fd20008000004 */
[----:B------:R-:W-:Y:S01]  /*b730*/  SYNCS.ARRIVE.TRANS64.RED.A1T0 RZ, [UR4], RZ ;  /* 0x000000ffffff79a7 */ /* 0x000fe20008100404 */
[----:B------:R-:W-:Y:S05]  /*b740*/  @!P2 BRA `(.L_x_310) ;  /* 0x000000000004a947 */ /* 0x000fea0003800000 */
[----:B------:R-:W-:Y:S01]  /*b750*/  BPT.TRAP 0x1 ;  /* 0x000000040000795c */ /* 0x000fe20000300000 */
.L_x_310:
[----:B------:R-:W3:Y:S02]  /*b760*/  SYNCS.PHASECHK.TRANS64.TRYWAIT P1, [UR5+0x88], R4 ;  /* 0x00008804ff0075a7 */ /* 0x000ee40008020145 */
[----:B---3--:R-:W-:Y:S05]  /*b770*/  @!P1 BRA `(.L_x_311) ;  /* 0x0000002000009947 */ /* 0x008fea0003800000 */
.L_x_365:
[----:B------:R-:W-:Y:S04]  /*b780*/  BSSY B0, `(.L_x_312) ;  /* 0x0000010000007945 */ /* 0x000fe80003800000 */
[----:B------:R-:W-:Y:S05]  /*b790*/  @!P0 BRA `(.L_x_313) ;  /* 0x0000000000388947 */ /* 0x000fea0003800000 */
[----:B------:R-:W-:Y:S01]  /*b7a0*/  UIADD3 UR16, UP0, UR6, 0x3f0, URZ ;  /* 0x000003f006107890 */ /* 0x000fe2000ff1e03f */
[----:B------:R-:W-:Y:S01]  /*b7b0*/  R2UR UR12, R20 ;  /* 0x00000000140c72ca */ /* 0x000fe200000e0000 */
[----:B------:R-:W-:Y:S02]  /*b7c0*/  UIADD3 UR10, UR18, 0x20, URZ ;  /* 0x00000020120a7890 */ /* 0x000fe4000fffe03f */
[----:B------:R-:W-:Y:S02]  /*b7d0*/  UIADD3 UR8, UR5, 0x2200, URZ ;  /* 0x0000220005087890 */ /* 0x000fe4000fffe03f */
[----:B------:R-:W-:Y:S02]  /*b7e0*/  UIADD3 UR9, UR5, 0x68, URZ ;  /* 0x0000006805097890 */ /* 0x000fe4000fffe03f */
[----:B------:R-:W-:Y:S01]  /*b7f0*/  UIADD3.X UR17, URZ, UR7, URZ, UP0, !UPT ;  /* 0x000000073f117290 */ /* 0x000fe200087fe43f */
[----:B------:R-:W-:Y:S01]  /*b800*/  UMOV UR20, 0x0 ;  /* 0x0000000000147882 */ /* 0x000fe20000000000 */
[----:B------:R-:W-:Y:S01]  /*b810*/  UMOV UR21, 0x10000000 ;  /* 0x1000000000157882 */ /* 0x000fe20000000000 */
[----:B------:R-:W-:-:S06]  /*b820*/  UMOV UR11, UR19 ;  /* 0x00000013000b7c82 */ /* 0x000fcc0008000000 */
[----:B------:R3:W-:Y:S02]  /*b830*/  UTMALDG.3D [UR8], [UR16], desc[UR20] ;  /* 0x00001408100075b4 */ /* 0x0007e40008011000 */
[----:B---3--:R-:W-:Y:S05]  /*b840*/  @!P2 BRA `(.L_x_314) ;  /* 0x000000000004a947 */ /* 0x008fea0003800000 */
[----:B------:R-:W-:Y:S01]  /*b850*/  BPT.TRAP 0x1 ;  /* 0x000000040000795c */ /* 0x000fe20000300000 */
.L_x_314:
[----:B-12---:R-:W1:Y:S02]  /*b860*/  LDC R5, c[0x0][0x800] ;  /* 0x00020000ff057b82 */ /* 0x006e640000000800 */
[----:B-1----:R3:W-:Y:S02]  /*b870*/  SYNCS.ARRIVE.TRANS64.RED.A0TR RZ, [UR5+0x68], R5 ;  /* 0x00006805ffff79a7 */ /* 0x0027e40008300405 */
.L_x_313:
[----:B------:R-:W-:Y:S05]  /*b880*/  BSYNC B0 ;  /* 0x0000000000007941 */ /* 0x000fea0003800000 */
.L_x_312:
[----:B------:R-:W-:Y:S05]  /*b890*/  @!P2 BRA `(.L_x_315) ;  /* 0x000000000004a947 */ /* 0x000fea0003800000 */
[----:B------:R-:W-:Y:S01]  /*b8a0*/  BPT.TRAP 0x1 ;  /* 0x000000040000795c */ /* 0x000fe20000300000 */
.L_x_315:
[----:B------:R-:W-:-:S04]  /*b8b0*/  UIADD3 UR4, UR5, 0x68, URZ ;  /* 0x0000006805047890 */ /* 0x000fc8000fffe03f */
[----:B------:R-:W-:-:S09]  /*b8c0*/  UPRMT UR4, UR36, 0x654, UR4 ;  /* 0x0000065424047896 */ /* 0x000fd20008000004 */
[----:B------:R-:W-:Y:S01]  /*b8d0*/  SYNCS.ARRIVE.TRANS64.RED.A1T0 RZ, [UR4], RZ ;  /* 0x000000ffffff79a7 */ /* 0x000fe20008100404 */
[----:B------:R-:W-:Y:S05]  /*b8e0*/  @!P2 BRA `(.L_x_316) ;  /* 0x000000000004a947 */ /* 0x000fea0003800000 */
[----:B------:R-:W-:Y:S01]  /*b8f0*/  BPT.TRAP 0x1 ;  /* 0x000000040000795c */ /* 0x000fe20000300000 */
.L_x_316:
[----:B------:R-:W4:Y:S02]  /*b900*/  SYNCS.PHASECHK.TRANS64.TRYWAIT P1, [UR5+0x90], R4 ;  /* 0x00009004ff0075a7 */ /* 0x000f240008020145 */
[----:B----4-:R-:W-:Y:S05]  /*b910*/  @!P1 BRA `(.L_x_317) ;  /* 0x0000001c00b09947 */ /* 0x010fea0003800000 */
.L_x_366:
        /* <DEDUP_REMOVED lines=12> */
[----:B----4-:R-:W-:Y:S05]  /*b9e0*/  @!P2 BRA `(.L_x_320) ;  /* 0x000000000004a947 */ /* 0x010fea0003800000 */
[----:B------:R-:W-:Y:S01]  /*b9f0*/  BPT.TRAP 0x1 ;  /* 0x000000040000795c */ /* 0x000fe20000300000 */
.L_x_320:
[----:B-123--:R-:W1:Y:S02]  /*ba00*/  LDC R5, c[0x0][0x800] ;  /* 0x00020000ff057b82 */ /* 0x00ee640000000800 */
[----:B-1----:R4:W-:Y:S02]  /*ba10*/  SYNCS.ARRIVE.TRANS64.RED.A0TR RZ, [UR5+0x70], R5 ;  /* 0x00007005ffff79a7 */ /* 0x0029e40008300405 */
.L_x_319:
[----:B------:R-:W-:Y:S05]  /*ba20*/  BSYNC B0 ;  /* 0x0000000000007941 */ /* 0x000fea0003800000 */
.L_x_318:
[----:B------:R-:W-:Y:S05]  /*ba30*/  @!P2 BRA `(.L_x_321) ;  /* 0x000000000004a947 */ /* 0x000fea0003800000 */
[----:B------:R-:W-:Y:S01]  /*ba40*/  BPT.TRAP 0x1 ;  /* 0x000000040000795c */ /* 0x000fe20000300000 */
.L_x_321:
[----:B------:R-:W-:-:S04]  /*ba50*/  UIADD3 UR4, UR5, 0x70, URZ ;  /* 0x0000007005047890 */ /* 0x000fc8000fffe03f */
[----:B------:R-:W-:-:S09]  /*ba60*/  UPRMT UR4, UR36, 0x654, UR4 ;  /* 0x0000065424047896 */ /* 0x000fd20008000004 */
[----:B------:R-:W-:Y:S01]  /*ba70*/  SYNCS.ARRIVE.TRANS64.RED.A1T0 RZ, [UR4], RZ ;  /* 0x000000ffffff79a7 */ /* 0x000fe20008100404 */
[----:B------:R-:W-:Y:S05]  /*ba80*/  @!P2 BRA `(.L_x_322) ;  /* 0x000000000004a947 */ /* 0x000fea0003800000 */
[----:B------:R-:W-:Y:S01]  /*ba90*/  BPT.TRAP 0x1 ;  /* 0x000000040000795c */ /* 0x000fe20000300000 */
.L_x_322:
[----:B------:R-:W5:Y:S02]  /*baa0*/  SYNCS.PHASECHK.TRANS64.TRYWAIT P1, [UR5+0x98], R4 ;  /* 0x00009804ff0075a7 */ /* 0x000f640008020145 */
[----:B-----5:R-:W-:Y:S05]  /*bab0*/  @!P1 BRA `(.L_x_323) ;  /* 0x0000001c00609947 */ /* 0x020fea0003800000 */
.L_x_367:
[----:B------:R-:W-:Y:S04]  /*bac0*/  BSSY B0, `(.L_x_324) ;  /* 0x0000010000007945 */ /* 0x000fe80003800000 */
[----:B------:R-:W-:Y:S05]  /*bad0*/  @!P0 BRA `(.L_x_325) ;  /* 0x0000000000388947 */ /* 0x000fea0003800000 */
[----:B------:R-:W-:Y:S01]  /*bae0*/  R2UR UR12, R20 ;  /* 0x00000000140c72ca */ /* 0x000fe200000e0000 */
[----:B------:R-:W-:Y:S02]  /*baf0*/  UIADD3 UR16, UP0, UR6, 0x3f0, URZ ;  /* 0x000003f006107890 */ /* 0x000fe4000ff1e03f */
        /* <DEDUP_REMOVED lines=8> */
[----:B-1----:R-:W-:Y:S05]  /*bb80*/  @!P2 BRA `(.L_x_326) ;  /* 0x000000000004a947 */ /* 0x002fea0003800000 */
[----:B------:R-:W-:Y:S01]  /*bb90*/  BPT.TRAP 0x1 ;  /* 0x000000040000795c */ /* 0x000fe20000300000 */
.L_x_326:
[----:B------:R-:W1:Y:S02]  /*bba0*/  LDC R4, c[0x0][0x800] ;  /* 0x00020000ff047b82 */ /* 0x000e640000000800 */
[----:B-1----:R1:W-:Y:S02]  /*bbb0*/  SYNCS.ARRIVE.TRANS64.RED.A0TR RZ, [UR5+0x78], R4 ;  /* 0x00007804ffff79a7 */ /* 0x0023e40008300405 */
.L_x_325:
[----:B------:R-:W-:Y:S05]  /*bbc0*/  BSYNC B0 ;  /* 0x0000000000007941 */ /* 0x000fea0003800000 */
.L_x_324:
[----:B------:R-:W-:Y:S05]  /*bbd0*/  @!P2 BRA `(.L_x_327) ;  /* 0x000000000004a947 */ /* 0x000fea0003800000 */
[----:B------:R-:W-:Y:S01]  /*bbe0*/  BPT.TRAP 0x1 ;  /* 0x000000040000795c */ /* 0x000fe20000300000 */
.L_x_327:
[----:B------:R-:W-:Y:S01]  /*bbf0*/  IADD3 R16, P0, R16, UR38, RZ ;  /* 0x0000002610107c10 */ /* 0x000fe2000ff1e0ff */
[----:B------:R-:W-:Y:S01]  /*bc00*/  UIADD3 UR4, UR5, 0x78, URZ ;  /* 0x0000007805047890 */ /* 0x000fe2000fffe03f */
[----:B------:R-:W-:Y:S01]  /*bc10*/  LOP3.LUT R8, R8, 0x1, RZ, 0x3c, !PT ;  /* 0x0000000108087812 */ /* 0x000fe200078e3cff */
[----:B------:R-:W-:Y:S01]  /*bc20*/  IMAD.MOV.U32 R22, RZ, RZ, -0x1 ;  /* 0xffffffffff167424 */ /* 0x000fe200078e00ff */
[----:B------:R-:W-:Y:S01]  /*bc30*/  IADD3.X R17, R17, UR37, RZ, P0, !PT ;  /* 0x0000002511117c10 */ /* 0x000fe200087fe4ff */
[----:B------:R-:W-:Y:S01]  /*bc40*/  UPRMT UR4, UR36, 0x654, UR4 ;  /* 0x0000065424047896 */ /* 0x000fe20008000004 */
[----:B------:R-:W-:Y:S02]  /*bc50*/  ISETP.GE.U32.AND P0, PT, R16, UR24, PT ;  /* 0x0000001810007c0c */ /* 0x000fe4000bf06070 */
[----:B-1----:R-:W-:Y:S02]  /*bc60*/  PRMT R4, RZ, 0x7610, R4 ;  /* 0x00007610ff047816 */ /* 0x002fe40000000004 */
[----:B------:R-:W-:-:S02]  /*bc70*/  ISETP.GE.U32.AND.EX P0, PT, R17, UR25, PT, P0 ;  /* 0x0000001911007c0c */ /* 0x000fc4000bf06100 */
[----:B------:R-:W-:Y:S02]  /*bc80*/  MOV R21, 0xffffffff ;  /* 0xffffffff00157802 */ /* 0x000fe40000000f00 */
[----:B------:R-:W-:Y:S01]  /*bc90*/  SYNCS.ARRIVE.TRANS64.RED.A1T0 RZ, [UR4], RZ ;  /* 0x000000ffffff79a7 */ /* 0x000fe20008100404 */
[----:B------:R-:W-:-:S08]  /*bca0*/  MOV R20, 0xffffffff ;  /* 0xffffffff00147802 */ /* 0x000fd00000000f00 */
[----:B------:R-:W-:Y:S05]  /*bcb0*/  @P0 BRA `(.L_x_328) ;  /* 0x0000000400580947 */ /* 0x000fea0003800000 */
[----:B------:R-:W1:Y:S01]  /*bcc0*/  S2R R13, SR_CTAID.X ;  /* 0x00000000000d7919 */ /* 0x000e620000002500 */
[----:B------:R-:W5:Y:S01]  /*bcd0*/  LDC.64 R14, c[0x0][0x8d0] ;  /* 0x00023400ff0e7b82 */ /* 0x000f620000000a00 */
[----:B------:R-:W-:Y:S01]  /*bce0*/  ULDC UR4, c[0x0][0x150] ;  /* 0x0000540000047ab9 */ /* 0x000fe20000000800 */
[----:B------:R-:W-:Y:S01]  /*bcf0*/  MOV R22, R17 ;  /* 0x0000001100167202 */ /* 0x000fe20000000f00 */
[----:B------:R-:W2:Y:S05]  /*bd00*/  S2R R20, SR_CTAID.Y ;  /* 0x0000000000147919 */ /* 0x000eaa0000002600 */
[----:B------:R-:W3:Y:S08]  /*bd10*/  LDC R6, c[0x0][0x144] ;  /* 0x00005100ff067b82 */ /* 0x000ef00000000800 */
[----:B------:R-:W3:Y:S01]  /*bd20*/  LDC R21, c[0x0][0x8d8] ;  /* 0x00023600ff157b82 */ /* 0x000ee20000000800 */
[----:B-----5:R-:W-:-:S04]  /*bd30*/  ISETP.NE.U32.AND P0, PT, R14, RZ, PT ;  /* 0x000000ff0e00720c */ /* 0x020fc80003f05070 */
[----:B------:R-:W-:Y:S02]  /*bd40*/  ISETP.NE.AND.EX P0, PT, R15, RZ, PT, P0 ;  /* 0x000000ff0f00720c */ /* 0x000fe40003f05300 */
[----:B-1----:R-:W-:Y:S02]  /*bd50*/  I2FP.F32.U32 R4, R13 ;  /* 0x0000000d00047245 */ /* 0x002fe40000201000 */
[----:B--2---:R-:W-:-:S03]  /*bd60*/  I2FP.F32.U32 R23, R20 ;  /* 0x0000001400177245 */ /* 0x004fc60000201000 */
[----:B------:R-:W-:-:S06]  /*bd70*/  FMUL R4, R4, UR4 ;  /* 0x0000000404047c20 */ /* 0x000fcc0008400000 */
[----:B------:R-:W3:Y:S02]  /*bd80*/  F2I.U32.TRUNC.NTZ R4, R4 ;  /* 0x0000000400047305 */ /* 0x000ee4000020f000 */
[----:B---34-:R-:W-:-:S04]  /*bd90*/  IMAD.MOV R5, RZ, RZ, -R4 ;  /* 0x000000ffff057224 */ /* 0x018fc800078e0a04 */
[----:B------:R-:W-:Y:S01]  /*bda0*/  IMAD R13, R6, R5, R13 ;  /* 0x00000005060d7224 */ /* 0x000fe200078e020d */
[----:B------:R-:W-:Y:S01]  /*bdb0*/  MOV R6, R16 ;  /* 0x0000001000067202 */ /* 0x000fe20000000f00 */
[----:B------:R-:W-:Y:S06]  /*bdc0*/  @!P0 BRA `(.L_x_329) ;  /* 0x0000000000308947 */ /* 0x000fec0003800000 */
[----:B------:R-:W1:Y:S02]  /*bdd0*/  LDC R5, c[0x0][0x8dc] ;  /* 0x00023700ff057b82 */ /* 0x000e640000000800 */
[----:B-1----:R-:W-:-:S05]  /*bde0*/  IADD3 R5, P0, R16, R5, RZ ;  /* 0x0000000510057210 */ /* 0x002fca0007f1e0ff */
[----:B------:R-:W-:-:S04]  /*bdf0*/  IMAD.X R19, RZ, RZ, R17, P0 ;  /* 0x000000ffff137224 */ /* 0x000fc800000e0611 */
[----:B------:R-:W-:-:S04]  /*be00*/  IMAD.WIDE.U32 R6, R19, R14, RZ ;  /* 0x0000000e13067225 */ /* 0x000fc800078e00ff */
[----:B------:R-:W-:-:S04]  /*be10*/  IMAD.WIDE.U32 R6, P0, R5, R15, R6 ;  /* 0x0000000f05067225 */ /* 0x000fc80007800006 */
[----:B------:R-:W-:Y:S01]  /*be20*/  IMAD.WIDE.U32 R4, R5, R14, RZ ;  /* 0x0000000e05047225 */ /* 0x000fe200078e00ff */
[----:B------:R-:W-:-:S04]  /*be30*/  MOV R4, R7 ;  /* 0x0000000700047202 */ /* 0x000fc80000000f00 */
[----:B------:R-:W-:Y:S02]  /*be40*/  IADD3 RZ, P1, R5, R6, RZ ;  /* 0x0000000605ff7210 */ /* 0x000fe40007f3e0ff */
[----:B------:R-:W-:-:S03]  /*be50*/  IADD3.X R5, RZ, RZ, RZ, P0, !PT ;  /* 0x000000ffff057210 */ /* 0x000fc600007fe4ff */
[----:B------:R-:W-:-:S04]  /*be60*/  IMAD.WIDE.U32.X R4, R19, R15, R4, P1 ;  /* 0x0000000f13047225 */ /* 0x000fc800008e0404 */
[----:B------:R-:W-:Y:S01]  /*be70*/  IMAD.MOV.U32 R6, RZ, RZ, R4 ;  /* 0x000000ffff067224 */ /* 0x000fe200078e0004 */
[----:B------:R-:W-:-:S07]  /*be80*/  MOV R22, R5 ;  /* 0x0000000500167202 */ /* 0x000fce0000000f00 */
.L_x_329:
[----:B------:R-:W-:Y:S01]  /*be90*/  ULDC UR4, c[0x0][0x154] ;  /* 0x0000550000047ab9 */ /* 0x000fe20000000800 */
[----:B------:R-:W1:Y:S01]  /*bea0*/  LDC R7, c[0x0][0x148] ;  /* 0x00005200ff077b82 */ /* 0x000e620000000800 */
[----:B------:R-:W-:Y:S01]  /*beb0*/  FMUL R14, R23, UR4 ;  /* 0x00000004170e7c20 */ /* 0x000fe20008400000 */
[----:B------:R-:W-:Y:S02]  /*bec0*/  ISETP.NE.AND P2, PT, R2, 0x1, PT ;  /* 0x000000010200780c */ /* 0x000fe40003f45270 */
[-CC-:B------:R-:W-:Y:S02]  /*bed0*/  SHF.R.U64 R19, R6, R21.reuse, R22.reuse ;  /* 0x0000001506137219 */ /* 0x180fe40000001216 */
[----:B------:R-:W-:Y:S01]  /*bee0*/  SHF.R.U32.HI R21, RZ, R21, R22 ;  /* 0x00000015ff157219 */ /* 0x000fe20000011616 */
[----:B------:R-:W2:Y:S01]  /*bef0*/  F2I.U32.TRUNC.NTZ R14, R14 ;  /* 0x0000000e000e7305 */ /* 0x000ea2000020f000 */
[----:B------:R-:W3:Y:S01]  /*bf00*/  LDC.64 R4, c[0x0][0x8c8] ;  /* 0x00023200ff047b82 */ /* 0x000ee20000000a00 */
[----:B------:R-:W-:-:S04]  /*bf10*/  IADD3 R23, P0, RZ, -R19, RZ ;  /* 0x80000013ff177210 */ /* 0x000fc80007f1e0ff */
[----:B------:R-:W-:-:S03]  /*bf20*/  IADD3.X R21, RZ, ~R21, RZ, P0, !PT ;  /* 0x80000015ff157210 */ /* 0x000fc600007fe4ff */
[----:B------:R-:W4:Y:S01]  /*bf30*/  LDC R22, c[0x0][0x8c0] ;  /* 0x00023000ff167b82 */ /* 0x000f220000000800 */
[----:B--2---:R-:W-:-:S07]  /*bf40*/  IMAD.MOV R15, RZ, RZ, -R14 ;  /* 0x000000ffff0f7224 */ /* 0x004fce00078e0a0e */
[----:B------:R-:W2:Y:S01]  /*bf50*/  LDC R27, c[0x0][0x900] ;  /* 0x00024000ff1b7b82 */ /* 0x000ea20000000800 */
[----:B-1----:R-:W-:-:S07]  /*bf60*/  @P2 IMAD R13, R7, R15, R20 ;  /* 0x0000000f070d2224 */ /* 0x002fce00078e0214 */
[----:B------:R-:W1:Y:S01]  /*bf70*/  LDC.64 R14, c[0x0][0x8e8] ;  /* 0x00023a00ff0e7b82 */ /* 0x000e620000000a00 */
[----:B---3--:R-:W-:-:S04]  /*bf80*/  IMAD R6, R21, R4, RZ ;  /* 0x0000000415067224 */ /* 0x008fc800078e02ff */
[C---:B------:R-:W-:Y:S02]  /*bf90*/  IMAD R7, R23.reuse, R5, R6 ;  /* 0x0000000517077224 */ /* 0x040fe400078e0206 */
[----:B------:R-:W-:Y:S01]  /*bfa0*/  IMAD.WIDE.U32 R4, R23, R4, R16 ;  /* 0x0000000417047225 */ /* 0x000fe200078e0010 */
[----:B------:R-:W3:Y:S04]  /*bfb0*/  LDC R6, c[0x0][0x8b0] ;  /* 0x00022c00ff067b82 */ /* 0x000ee80000000800 */
[----:B------:R-:W-:-:S04]  /*bfc0*/  IADD3 R5, R5, R7, RZ ;  /* 0x0000000705057210 */ /* 0x000fc80007ffe0ff */
[-CC-:B----4-:R-:W-:Y:S01]  /*bfd0*/  SHF.R.U64 R26, R4, R22.reuse, R5.reuse ;  /* 0x00000016041a7219 */ /* 0x190fe20000001205 */
[----:B------:R-:W4:Y:S01]  /*bfe0*/  LDC R25, c[0x0][0x8f0] ;  /* 0x00023c00ff197b82 */ /* 0x000f220000000800 */
[----:B------:R-:W-:Y:S02]  /*bff0*/  SHF.R.U32.HI R5, RZ, R22, R5 ;  /* 0x00000016ff057219 */ /* 0x000fe40000011605 */
[----:B-1----:R-:W-:-:S05]  /*c000*/  ISETP.NE.U32.AND P0, PT, R14, RZ, PT ;  /* 0x000000ff0e00720c */ /* 0x002fca0003f05070 */
[----:B------:R-:W1:Y:S01]  /*c010*/  LDC R24, c[0x0][0x8e0] ;  /* 0x00023800ff187b82 */ /* 0x000e620000000800 */
[----:B------:R-:W-:Y:S02]  /*c020*/  ISETP.NE.AND.EX P0, PT, R15, RZ, PT, P0 ;  /* 0x000000ff0f00720c */ /* 0x000fe40003f05300 */
[----:B---3--:R-:W-:-:S05]  /*c030*/  SHF.R.U64 R23, R26, R6, R5 ;  /* 0x000000061a177219 */ /* 0x008fca0000001205 */
[----:B------:R-:W3:Y:S01]  /*c040*/  LDC R22, c[0x0][0x8b8] ;  /* 0x00022e00ff167b82 */ /* 0x000ee20000000800 */
[----:B------:R-:W-:-:S04]  /*c050*/  SHF.R.U32.HI R4, RZ, R6, R5 ;  /* 0x00000006ff047219 */ /* 0x000fc80000011605 */
[-CC-:B--2---:R-:W-:Y:S02]  /*c060*/  SHF.R.U64 R21, R23, R27.reuse, R4.reuse ;  /* 0x0000001b17157219 */ /* 0x184fe40000001204 */
[----:B------:R-:W-:Y:S01]  /*c070*/  SHF.R.U32.HI R27, RZ, R27, R4 ;  /* 0x0000001bff1b7219 */ /* 0x000fe20000011604 */
[----:B------:R-:W2:Y:S01]  /*c080*/  LDC R20, c[0x0][0x8a8] ;  /* 0x00022a00ff147b82 */ /* 0x000ea20000000800 */
[----:B------:R-:W-:-:S03]  /*c090*/  MOV R4, R21 ;  /* 0x0000001500047202 */ /* 0x000fc60000000f00 */
[----:B------:R-:W-:Y:S01]  /*c0a0*/  IMAD.MOV.U32 R5, RZ, RZ, R27 ;  /* 0x000000ffff057224 */ /* 0x000fe200078e001b */
[----:B----4-:R-:W-:Y:S06]  /*c0b0*/  @!P0 BRA `(.L_x_330) ;  /* 0x0000000000288947 */ /* 0x010fec0003800000 */
[----:B------:R-:W4:Y:S02]  /*c0c0*/  LDC R4, c[0x0][0x8f4] ;  /* 0x00023d00ff047b82 */ /* 0x000f240000000800 */
[----:B----4-:R-:W-:-:S04]  /*c0d0*/  IADD3 R5, P0, R21, R4, RZ ;  /* 0x0000000415057210 */ /* 0x010fc80007f1e0ff */
[----:B------:R-:W-:-:S05]  /*c0e0*/  IADD3.X R27, RZ, R27, RZ, P0, !PT ;  /* 0x0000001bff1b7210 */ /* 0x000fca00007fe4ff */
[----:B------:R-:W-:-:S04]  /*c0f0*/  IMAD.WIDE.U32 R6, R27, R14, RZ ;  /* 0x0000000e1b067225 */ /* 0x000fc800078e00ff */
[----:B------:R-:W-:-:S04]  /*c100*/  IMAD.WIDE.U32 R6, P0, R5, R15, R6 ;  /* 0x0000000f05067225 */ /* 0x000fc80007800006 */
[----:B------:R-:W-:-:S04]  /*c110*/  IMAD.WIDE.U32 R4, R5, R14, RZ ;  /* 0x0000000e05047225 */ /* 0x000fc800078e00ff */
[----:B------:R-:W-:Y:S01]  /*c120*/  IMAD.MOV.U32 R4, RZ, RZ, R7 ;  /* 0x000000ffff047224 */ /* 0x000fe200078e0007 */
[----:B------:R-:W-:Y:S02]  /*c130*/  IADD3 RZ, P1, R5, R6, RZ ;  /* 0x0000000605ff7210 */ /* 0x000fe40007f3e0ff */
[----:B------:R-:W-:-:S03]  /*c140*/  IADD3.X R5, RZ, RZ, RZ, P0, !PT ;  /* 0x000000ffff057210 */ /* 0x000fc600007fe4ff */
[----:B------:R-:W-:-:S08]  /*c150*/  IMAD.WIDE.U32.X R4, R27, R15, R4, P1 ;  /* 0x0000000f1b047225 */ /* 0x000fd000008e0404 */
.L_x_330:
[----:B------:R-:W-:Y:S02]  /*c160*/  SHF.R.U64 R25, R4, R25, R5 ;  /* 0x0000001904197219 */ /* 0x000fe40000001205 */
[----:B------:R-:W-:Y:S02]  /*c170*/  LOP3.LUT R4, R23, R12, RZ, 0xc0, !PT ;  /* 0x0000000c17047212 */ /* 0x000fe400078ec0ff */
[----:B------:R-:W-:Y:S02]  /*c180*/  IADD3 R5, -R25, RZ, RZ ;  /* 0x000000ff19057210 */ /* 0x000fe40007ffe1ff */
[----:B------:R-:W-:Y:S01]  /*c190*/  LOP3.LUT R26, R26, R11, RZ, 0xc0, !PT ;  /* 0x0000000b1a1a7212 */ /* 0x000fe200078ec0ff */
[----:B------:R-:W-:Y:S02]  /*c1a0*/  IMAD R4, R9, R25, R4 ;  /* 0x0000001909047224 */ /* 0x000fe400078e0204 */
[----:B-1----:R-:W-:Y:S02]  /*c1b0*/  IMAD R21, R5, R24, R21 ;  /* 0x0000001805157224 */ /* 0x002fe400078e0215 */
[----:B---3--:R-:W-:Y:S01]  /*c1c0*/  IMAD R22, R4, R22, R13 ;  /* 0x0000001604167224 */ /* 0x008fe200078e020d */
[----:B------:R-:W-:Y:S01]  /*c1d0*/  MOV R4, 0x1 ;  /* 0x0000000100047802 */ /* 0x000fe20000000f00 */
[----:B--2---:R-:W-:-:S02]  /*c1e0*/  IMAD R5, R21, R20, R26 ;  /* 0x0000001415057224 */ /* 0x004fc400078e021a */
[----:B------:R-:W-:-:S03]  /*c1f0*/  IMAD.MOV.U32 R20, RZ, RZ, R19 ;  /* 0x000000ffff147224 */ /* 0x000fc600078e0013 */
[----:B------:R-:W-:Y:S02]  /*c200*/  SEL R21, R5, R22, !P2 ;  /* 0x0000001605157207 */ /* 0x000fe40005000000 */
[----:B------:R-:W-:-:S07]  /*c210*/  SEL R22, R22, R5, !P2 ;  /* 0x0000000516167207 */ /* 0x000fce0005000000 */
.L_x_328:
[----:B------:R-:W-:-:S13]  /*c220*/  LOP3.LUT P0, RZ, R4, 0xff, RZ, 0xc0, !PT ;  /* 0x000000ff04ff7812 */ /* 0x000fda000780c0ff */
[----:B------:R-:W-:Y:S05]  /*c230*/  @P0 BRA `(.L_x_331) ;  /* 0xfffffff000580947 */ /* 0x000fea000383ffff */
.L_x_299:
[----:B------:R-:W-:-:S13]  /*c240*/  ELECT P0, URZ, PT ;  /* 0x00000000003f782f */ /* 0x000fda0003800000 */
[----:B------:R-:W-:Y:S05]  /*c250*/  @!P0 BRA `(.L_x_14) ;  /* 0x0000001000908947 */ /* 0x000fea0003800000 */
[----:B------:R-:W-:-:S04]  /*c260*/  LOP3.LUT R18, R18, 0x2, RZ, 0xfc, !PT ;  /* 0x0000000212127812 */ /* 0x000fc800078efcff */
[----:B------:R-:W-:-:S13]  /*c270*/  ISETP.NE.AND P1, PT, R18, 0x3, PT ;  /* 0x000000031200780c */ /* 0x000fda0003f25270 */
[----:B------:R-:W-:Y:S05]  /*c280*/  @!P1 BRA `(.L_x_332) ;  /* 0x0000000000049947 */ /* 0x000fea0003800000 */
[----:B------:R-:W-:Y:S01]  /*c290*/  BPT.TRAP 0x1 ;  /* 0x000000040000795c */ /* 0x000fe20000300000 */
.L_x_332:
[----:B------:R-:W-:Y:S02]  /*c2a0*/  MOV R2, 0x400 ;  /* 0x0000040000027802 */ /* 0x000fe40000000f00 */
[----:B--2--5:R-:W-:Y:S02]  /*c2b0*/  MOV R3, UR36 ;  /* 0x0000002400037c02 */ /* 0x024fe40008000f00 */
[----:B------:R-:W-:Y:S02]  /*c2c0*/  SHF.L.U32 R0, R8, 0x1f, RZ ;  /* 0x0000001f08007819 */ /* 0x000fe400000006ff */
[----:B------:R-:W-:-:S04]  /*c2d0*/  LEA R3, R3, R2, 0x18 ;  /* 0x0000000203037211 */ /* 0x000fc800078ec0ff */
[----:B------:R-:W2:Y:S02]  /*c2e0*/  SYNCS.PHASECHK.TRANS64.TRYWAIT P0, [R3+URZ+0x80], R0 ;  /* 0x00008000030075a7 */ /* 0x000ea4000800017f */
[----:B--2---:R-:W-:Y:S05]  /*c2f0*/  @!P0 BRA `(.L_x_333) ;  /* 0x0000001400688947 */ /* 0x004fea0003800000 */
.L_x_368:
[----:B------:R-:W-:Y:S05]  /*c300*/  @!P1 BRA `(.L_x_334) ;  /* 0x0000000000049947 */ /* 0x000fea0003800000 */
[----:B------:R-:W-:Y:S01]  /*c310*/  BPT.TRAP 0x1 ;  /* 0x000000040000795c */ /* 0x000fe20000300000 */
.L_x_334:
[----:B------:R-:W5:Y:S02]  /*c320*/  SYNCS.PHASECHK.TRANS64.TRYWAIT P0, [R3+URZ+0x88], R0 ;  /* 0x00008800030075a7 */ /* 0x000f64000800017f */
[----:B-----5:R-:W-:Y:S05]  /*c330*/  @!P0 BRA `(.L_x_335) ;  /* 0x00000014006c8947 */ /* 0x020fea0003800000 */
.L_x_369:
[----:B------:R-:W-:Y:S05]  /*c340*/  @!P1 BRA `(.L_x_336) ;  /* 0x0000000000049947 */ /* 0x000fea0003800000 */
[----:B------:R-:W-:Y:S01]  /*c350*/  BPT.TRAP 0x1 ;  /* 0x000000040000795c */ /* 0x000fe20000300000 */
.L_x_336:
[----:B------:R-:W5:Y:S02]  /*c360*/  SYNCS.PHASECHK.TRANS64.TRYWAIT P0, [R3+URZ+0x90], R0 ;  /* 0x00009000030075a7 */ /* 0x000f64000800017f */
[----:B-----5:R-:W-:Y:S05]  /*c370*/  @!P0 BRA `(.L_x_337) ;  /* 0x0000001400708947 */ /* 0x020fea0003800000 */
.L_x_370:
[----:B------:R-:W-:Y:S05]  /*c380*/  @!P1 BRA `(.L_x_338) ;  /* 0x0000000000049947 */ /* 0x000fea0003800000 */
[----:B------:R-:W-:Y:S01]  /*c390*/  BPT.TRAP 0x1 ;  /* 0x000000040000795c */ /* 0x000fe20000300000 */
.L_x_338:
[----:B------:R-:W-:-:S07]  /*c3a0*/  SHF.L.U32 R8, R8, 0x1f, RZ ;  /* 0x0000001f08087819 */ /* 0x000fce00000006ff */
.L_x_339:
[----:B------:R1:W1:Y:S02]  /*c3b0*/  SYNCS.PHASECHK.TRANS64.TRYWAIT P0, [R3+URZ+0x98], R8 ;  /* 0x00009808030075a7 */ /* 0x000264000800017f */
[----:B-1----:R-:W-:Y:S05]  /*c3c0*/  @!P0 NANOSLEEP.SYNCS 0x989680 ;  /* 0x009896800000895d */ /* 0x002fea0003900000 */
[----:B------:R-:W1:Y:S02]  /*c3d0*/  @!P0 SYNCS.PHASECHK.TRANS64 P0, [R3+URZ+0x98], R8 ;  /* 0x00009808030085a7 */ /* 0x000e64000800007f */
[----:B-1----:R-:W-:Y:S05]  /*c3e0*/  @P0 BRA `(.L_x_14) ;  /* 0x00000010002c0947 */ /* 0x002fea0003800000 */
[----:B------:R-:W-:Y:S05]  /*c3f0*/  BRA `(.L_x_339) ;  /* 0xfffffffc00ec7947 */ /* 0x000fea000383ffff */
.L_x_294:
[----:B------:R-:W-:Y:S01]  /*c400*/  LOP3.LUT P0, RZ, R10, 0xff, RZ, 0xc0, !PT ;  /* 0x000000ff0aff7812 */ /* 0x000fe2000780c0ff */
[----:B------:R-:W-:Y:S01]  /*c410*/  IMAD.MOV.U32 R13, RZ, RZ, RZ ;  /* 0x000000ffff0d7224 */ /* 0x000fe200078e00ff */
[----:B------:R-:W-:-:S11]  /*c420*/  MOV R3, 0x1 ;  /* 0x0000000100037802 */ /* 0x000fd60000000f00 */
[----:B------:R-:W-:Y:S05]  /*c430*/  @!P0 BRA `(.L_x_340) ;  /* 0x0000000c001c8947 */ /* 0x000fea0003800000 */
[----:B------:R-:W2:Y:S01]  /*c440*/  LDC R3, c[0x0][0x28c] ;  /* 0x0000a300ff037b82 */ /* 0x000ea20000000800 */
[----:B------:R-:W-:Y:S01]  /*c450*/  ULDC UR7, c[0x0][0x900] ;  /* 0x0002400000077ab9 */ /* 0x000fe20000000800 */
[----:B------:R-:W-:Y:S01]  /*c460*/  UMOV UR8, 0xffffffff ;  /* 0xffffffff00087882 */ /* 0x000fe20000000000 */
[----:B------:R-:W-:Y:S01]  /*c470*/  BSSY B0, `(.L_x_340) ;  /* 0x00000c3000007945 */ /* 0x000fe20003800000 */
[----:B-1----:R-:W-:Y:S01]  /*c480*/  USHF.L.U32 UR4, UR36, 0x6, URZ ;  /* 0x0000000624047899 */ /* 0x002fe2000800063f */
[----:B------:R-:W-:Y:S01]  /*c490*/  MOV R11, 0x1 ;  /* 0x00000001000b7802 */ /* 0x000fe20000000f00 */
[----:B------:R-:W-:Y:S01]  /*c4a0*/  USHF.L.U32 UR5, UR36, 0xc, URZ ;  /* 0x0000000c24057899 */ /* 0x000fe2000800063f */
[----:B------:R-:W-:Y:S01]  /*c4b0*/  LOP3.LUT R10, R19, 0x2, RZ, 0xfc, !PT ;  /* 0x00000002130a7812 */ /* 0x000fe200078efcff */
[----:B------:R-:W-:Y:S01]  /*c4c0*/  USHF.L.U32 UR8, UR8, UR7, URZ ;  /* 0x0000000708087299 */ /* 0x000fe2000800063f */
[----:B------:R-:W-:Y:S01]  /*c4d0*/  MOV R13, RZ ;  /* 0x000000ff000d7202 */ /* 0x000fe20000000f00 */
[----:B------:R-:W-:Y:S01]  /*c4e0*/  ULDC UR6, c[0x0][0x8a8] ;  /* 0x00022a0000067ab9 */ /* 0x000fe20000000800 */
[----:B------:R-:W-:Y:S01]  /*c4f0*/  UMOV UR9, 0x1 ;  /* 0x0000000100097882 */ /* 0x000fe20000000000 */
[----:B------:R-:W-:-:S02]  /*c500*/  ULOP3.LUT UR4, UR4, 0x40, URZ, 0xc0, !UPT ;  /* 0x0000004004047892 */ /* 0x000fc4000f8ec03f */
[----:B------:R-:W-:Y:S02]  /*c510*/  ULOP3.LUT UR5, UR5, 0x1000, URZ, 0xc0, !UPT ;  /* 0x0000100005057892 */ /* 0x000fe4000f8ec03f */
[----:B------:R-:W-:Y:S02]  /*c520*/  UIADD3 UR17, UR6, -0x1, URZ ;  /* 0xffffffff06117890 */ /* 0x000fe4000fffe03f */
[----:B------:R-:W-:Y:S02]  /*c530*/  USHF.L.U32 UR19, UR9, UR7, URZ ;  /* 0x0000000709137299 */ /* 0x000fe4000800063f */
[----:B------:R-:W-:Y:S01]  /*c540*/  ULOP3.LUT UR18, URZ, UR8, URZ, 0x33, !UPT ;  /* 0x000000083f127292 */ /* 0x000fe2000f8e333f */
[----:B------:R-:W-:Y:S01]  /*c550*/  ULDC.64 UR22, c[0x0][0x198] ;  /* 0x0000660000167ab9 */ /* 0x000fe20000000a00 */
[----:B--2---:R-:W-:-:S04]  /*c560*/  IADD3 R3, R3, 0x3f, RZ ;  /* 0x0000003f03037810 */ /* 0x004fc80007ffe0ff */
[----:B------:R-:W-:-:S04]  /*c570*/  SHF.R.S32.HI R4, RZ, 0x1f, R3 ;  /* 0x0000001fff047819 */ /* 0x000fc80000011403 */
[----:B------:R-:W-:Y:S01]  /*c580*/  LEA.HI R4, R4, R3, RZ, 0x6 ;  /* 0x0000000304047211 */ /* 0x000fe200078f30ff */
[----:B------:R-:W-:-:S03]  /*c590*/  IMAD.MOV.U32 R3, RZ, RZ, 0x1 ;  /* 0x00000001ff037424 */ /* 0x000fc600078e00ff */
[----:B------:R-:W-:-:S04]  /*c5a0*/  SHF.R.S32.HI R8, RZ, 0x6, R4 ;  /* 0x00000006ff087819 */ /* 0x000fc80000011404 */
[----:B------:R-:W-:-:S07]  /*c5b0*/  IADD3 R9, R8, 0x1, RZ ;  /* 0x0000000108097810 */ /* 0x000fce0007ffe0ff */
.L_x_351:
[----:B------:R-:W-:-:S03]  /*c5c0*/  UMOV UR6, 0xffffffff ;  /* 0xffffffff00067882 */ /* 0x000fc60000000000 */
[----:B------:R-:W-:Y:S05]  /*c5d0*/  BRA.DIV UR6, `(.L_x_341) ;  /* 0x0000001206ec7947 */ /* 0x000fea000b800000 */
[----:B------:R-:W-:-:S13]  /*c5e0*/  ELECT P6, URZ, PT ;  /* 0x00000000003f782f */ /* 0x000fda00038c0000 */
.L_x_373:
[----:B------:R-:W1:Y:S01]  /*c5f0*/  LDC R4, c[0x0][0x28c] ;  /* 0x0000a300ff047b82 */ /* 0x000e620000000800 */
[----:B------:R-:W-:Y:S01]  /*c600*/  BSSY B1, `(.L_x_342) ;  /* 0x0000038000017945 */ /* 0x000fe20003800000 */
[----:B-1----:R-:W-:-:S13]  /*c610*/  ISETP.LT.OR P6, PT, R4, 0x1, !P6 ;  /* 0x000000010400780c */ /* 0x002fda00077c1670 */
[----:B------:R-:W-:Y:S05]  /*c620*/  @P6 BRA `(.L_x_343) ;  /* 0x0000000000d46947 */ /* 0x000fea0003800000 */
[----:B------:R-:W-:Y:S01]  /*c630*/  LEA R21, R21, UR4, 0x7 ;  /* 0x0000000415157c11 */ /* 0x000fe2000f8e38ff */
[----:B------:R-:W-:Y:S01]  /*c640*/  IMAD.SHL.U32 R22, R22, 0x80, RZ ;  /* 0x0000008016167824 */ /* 0x000fe200078e00ff */
[----:B------:R-:W-:Y:S01]  /*c650*/  MOV R18, RZ ;  /* 0x000000ff00127202 */ /* 0x000fe20000000f00 */
[----:B------:R-:W-:Y:S01]  /*c660*/  IMAD.MOV.U32 R5, RZ, RZ, R3 ;  /* 0x000000ffff057224 */ /* 0x000fe200078e0003 */
[----:B------:R-:W-:Y:S02]  /*c670*/  MOV R4, R9 ;  /* 0x0000000900047202 */ /* 0x000fe40000000f00 */
[----:B------:R-:W-:-:S07]  /*c680*/  MOV R6, R13 ;  /* 0x0000000d00067202 */ /* 0x000fce0000000f00 */
.L_x_346:
[----:B------:R-:W1:Y:S01]  /*c690*/  S2R R12, SR_CgaCtaId ;  /* 0x00000000000c7919 */ /* 0x000e620000008800 */
[----:B------:R-:W-:Y:S02]  /*c6a0*/  MOV R7, 0x400 ;  /* 0x0000040000077802 */ /* 0x000fe40000000f00 */
[----:B------:R-:W-:Y:S02]  /*c6b0*/  LOP3.LUT P1, RZ, R0, 0x7f, RZ, 0xc0, !PT ;  /* 0x0000007f00ff7812 */ /* 0x000fe4000782c0ff */
[----:B-1----:R-:W-:Y:S02]  /*c6c0*/  LEA R15, R12, R7, 0x18 ;  /* 0x000000070c0f7211 */ /* 0x002fe400078ec0ff */
[----:B------:R-:W-:-:S09]  /*c6d0*/  SHF.L.U32 R7, R5, 0x1f, RZ ;  /* 0x0000001f05077819 */ /* 0x000fd200000006ff */
[----:B------:R-:W1:Y:S01]  /*c6e0*/  @!P1 LDC R12, c[0x0][0x500] ;  /* 0x00014000ff0c9b82 */ /* 0x000e620000000800 */
[----:B------:R-:W-:-:S04]  /*c6f0*/  LEA R14, R6, R15, 0x3 ;  /* 0x0000000f060e7211 */ /* 0x000fc800078e18ff */
[----:B------:R-:W2:Y:S02]  /*c700*/  SYNCS.PHASECHK.TRANS64.TRYWAIT P0, [R14+URZ+0x30], R7 ;  /* 0x000030070e0075a7 */ /* 0x000ea4000800017f */
[----:B--2---:R-:W-:Y:S05]  /*c710*/  @!P0 BRA `(.L_x_344) ;  /* 0x0000001000bc8947 */ /* 0x004fea0003800000 */
.L_x_374:
[----:B--2---:R-:W-:Y:S01]  /*c720*/  PRMT R7, R10, 0x9910, RZ ;  /* 0x000099100a077816 */ /* 0x004fe200000000ff */
[----:B-1----:R1:W-:Y:S03]  /*c730*/  @!P1 SYNCS.ARRIVE.TRANS64 RZ, [R14+URZ], R12 ;  /* 0x0000000c0eff99a7 */ /* 0x0023e6000800003f */
[----:B------:R-:W-:-:S13]  /*c740*/  ISETP.NE.AND P0, PT, R7, 0x2, PT ;  /* 0x000000020700780c */ /* 0x000fda0003f05270 */
[----:B-1----:R-:W-:Y:S05]  /*c750*/  @P0 BRA `(.L_x_345) ;  /* 0x0000000000040947 */ /* 0x002fea0003800000 */
[----:B------:R-:W-:Y:S01]  /*c760*/  BPT.TRAP 0x1 ;  /* 0x000000040000795c */ /* 0x000fe20000300000 */
.L_x_345:
[C---:B------:R-:W-:Y:S01]  /*c770*/  IMAD R12, R6.reuse, 0x4000, R15 ;  /* 0x00004000060c7824 */ /* 0x040fe200078e020f */
[----:B------:R-:W-:Y:S01]  /*c780*/  LEA R7, R6, UR5, 0xd ;  /* 0x0000000506077c11 */ /* 0x000fe2000f8e68ff */
[----:B------:R-:W-:Y:S01]  /*c790*/  VIADD R4, R4, 0xffffffff ;  /* 0xffffffff04047836 */ /* 0x000fe20000000000 */
[----:B------:R-:W-:Y:S01]  /*c7a0*/  R2UR UR9, R14 ;  /* 0x000000000e0972ca */ /* 0x000fe200000e0000 */
[----:B------:R-:W-:Y:S01]  /*c7b0*/  UIADD3 UR6, UP0, UR22, 0xf0, URZ ;  /* 0x000000f016067890 */ /* 0x000fe2000ff1e03f */
[----:B------:R-:W-:Y:S01]  /*c7c0*/  LEA R7, R7, R15, 0x1 ;  /* 0x0000000f07077211 */ /* 0x000fe200078e08ff */
[----:B------:R-:W-:Y:S01]  /*c7d0*/  UIADD3 UR24, UP1, UR22, 0x1f0, URZ ;  /* 0x000001f016187890 */ /* 0x000fe2000ff3e03f */
[----:B------:R-:W-:Y:S01]  /*c7e0*/  R2UR UR7, R12 ;  /* 0x000000000c0772ca */ /* 0x000fe200000e0000 */
[----:B------:R-:W-:Y:S01]  /*c7f0*/  UMOV UR14, 0x0 ;  /* 0x00000000000e7882 */ /* 0x000fe20000000000 */
[----:B------:R-:W-:Y:S01]  /*c800*/  R2UR UR8, R7 ;  /* 0x00000000070872ca */ /* 0x000fe200000e0000 */
[----:B------:R-:W-:Y:S01]  /*c810*/  UIADD3.X UR25, URZ, UR23, URZ, UP1, !UPT ;  /* 0x000000173f197290 */ /* 0x000fe20008ffe43f */
[----:B------:R-:W-:Y:S01]  /*c820*/  R2UR UR11, R22 ;  /* 0x00000000160b72ca */ /* 0x000fe200000e0000 */
[----:B------:R-:W-:Y:S01]  /*c830*/  UMOV UR15, 0x10000000 ;  /* 0x10000000000f7882 */ /* 0x000fe20000000000 */
[----:B------:R-:W-:Y:S01]  /*c840*/  R2UR UR10, R18 ;  /* 0x00000000120a72ca */ /* 0x000fe200000e0000 */
[----:B------:R-:W-:Y:S01]  /*c850*/  UMOV UR21, 0x30000 ;  /* 0x0003000000157882 */ /* 0x000fe20000000000 */
[----:B------:R-:W-:-:S02]  /*c860*/  R2UR UR12, R20 ;  /* 0x00000000140c72ca */ /* 0x000fc400000e0000 */
[----:B------:R-:W-:Y:S02]  /*c870*/  R2UR UR20, R21 ;  /* 0x00000000151472ca */ /* 0x000fe400000e0000 */
[----:B------:R-:W-:Y:S01]  /*c880*/  ISETP.GT.AND P1, PT, R4, 0x1, PT ;  /* 0x000000010400780c */ /* 0x000fe20003f24270 */
[----:B------:R-:W-:Y:S01]  /*c890*/  UIADD3 UR13, UR7, 0x8400, URZ ;  /* 0x00008400070d7890 */ /* 0x000fe2000fffe03f */
[----:B------:R-:W-:Y:S01]  /*c8a0*/  IADD3 R6, R6, 0x1, RZ ;  /* 0x0000000106067810 */ /* 0x000fe20007ffe0ff */
[----:B------:R-:W-:Y:S01]  /*c8b0*/  UIADD3.X UR7, URZ, UR23, URZ, UP0, !UPT ;  /* 0x000000173f077290 */ /* 0x000fe200087fe43f */
[----:B------:R-:W-:Y:S01]  /*c8c0*/  IADD3 R18, R18, 0x40, RZ ;  /* 0x0000004012127810 */ /* 0x000fe20007ffe0ff */
[----:B------:R-:W-:Y:S01]  /*c8d0*/  UIADD3 UR16, UR8, 0x20400, URZ ;  /* 0x0002040008107890 */ /* 0x000fe2000fffe03f */
[----:B------:R-:W-:Y:S02]  /*c8e0*/  ISETP.NE.AND P0, PT, R6, 0x6, PT ;  /* 0x000000060600780c */ /* 0x000fe40003f05270 */
[----:B------:R-:W-:-:S02]  /*c8f0*/  UMOV UR8, UR13 ;  /* 0x0000000d00087c82 */ /* 0x000fc40008000000 */
[----:B------:R-:W-:Y:S02]  /*c900*/  SEL R12, RZ, 0x1, P0 ;  /* 0x00000001ff0c7807 */ /* 0x000fe40000000000 */
[----:B------:R1:W-:Y:S01]  /*c910*/  UTMALDG.3D [UR8], [UR6], desc[UR14] ;  /* 0x00000e08060075b4 */ /* 0x0003e20008011000 */
[----:B------:R-:W-:Y:S02]  /*c920*/  SEL R6, R6, RZ, P0 ;  /* 0x000000ff06067207 */ /* 0x000fe40000000000 */
[----:B------:R-:W-:Y:S01]  /*c930*/  LOP3.LUT R5, R5, R12, RZ, 0x3c, !PT ;  /* 0x0000000c05057212 */ /* 0x000fe200078e3cff */
[----:B-1----:R-:W-:Y:S01]  /*c940*/  UMOV UR8, UR16 ;  /* 0x0000001000087c82 */ /* 0x002fe20008000000 */
[----:B------:R-:W-:Y:S02]  /*c950*/  UMOV UR11, UR20 ;  /* 0x00000014000b7c82 */ /* 0x000fe40008000000 */
[----:B------:R1:W-:Y:S02]  /*c960*/  UTMALDG.3D.MULTICAST [UR8], [UR24], UR21, desc[UR14] ;  /* 0x00000e08180073b4 */ /* 0x0003e40008011815 */
[----:B-1----:R-:W-:Y:S05]  /*c970*/  @P1 BRA `(.L_x_346) ;  /* 0xfffffffc00441947 */ /* 0x002fea000383ffff */
.L_x_343:
[----:B------:R-:W-:Y:S05]  /*c980*/  BSYNC B1 ;  /* 0x0000000000017941 */ /* 0x000fea0003800000 */
.L_x_342:
[----:B------:R-:W-:Y:S01]  /*c990*/  LOP3.LUT P1, RZ, R11, 0xff, RZ, 0xc0, !PT ;  /* 0x000000ff0bff7812 */ /* 0x000fe2000782c0ff */
[----:B------:R-:W-:Y:S01]  /*c9a0*/  ULDC.64 UR6, c[0x0][0x8f8] ;  /* 0x00023e0000067ab9 */ /* 0x000fe20000000a00 */
[C---:B------:R-:W-:Y:S01]  /*c9b0*/  IADD3 R13, R8.reuse, R13, RZ ;  /* 0x0000000d080d7210 */ /* 0x040fe20007ffe0ff */
[----:B------:R-:W-:Y:S01]  /*c9c0*/  BSSY B1, `(.L_x_347) ;  /* 0x000006b000017945 */ /* 0x000fe20003800000 */
[C---:B------:R-:W-:Y:S01]  /*c9d0*/  ISETP.GE.U32.AND P2, PT, R8.reuse, 0x6, PT ;  /* 0x000000060800780c */ /* 0x040fe20003f46070 */
[----:B------:R-:W-:Y:S01]  /*c9e0*/  IMAD.MOV.U32 R22, RZ, RZ, -0x1 ;  /* 0xffffffffff167424 */ /* 0x000fe200078e00ff */
[----:B------:R-:W-:Y:S02]  /*c9f0*/  ISETP.GT.U32.AND P0, PT, R13, 0x5, PT ;  /* 0x000000050d00780c */ /* 0x000fe40003f04070 */
[----:B------:R-:W-:Y:S02]  /*ca00*/  MOV R21, 0xffffffff ;  /* 0xffffffff00157802 */ /* 0x000fe40000000f00 */
[----:B------:R-:W-:-:S02]  /*ca10*/  ISETP.LT.U32.AND P0, PT, R8, 0x6, P0 ;  /* 0x000000060800780c */ /* 0x000fc40000701070 */
[----:B------:R-:W-:Y:S01]  /*ca20*/  MOV R20, 0xffffffff ;  /* 0xffffffff00147802 */ /* 0x000fe20000000f00 */
[----:B------:R-:W1:Y:S01]  /*ca30*/  @P1 S2R R5, SR_CgaCtaId ;  /* 0x0000000000051919 */ /* 0x000e620000008800 */
[----:B------:R-:W-:Y:S02]  /*ca40*/  @P1 MOV R4, 0x400 ;  /* 0x0000040000041802 */ /* 0x000fe40000000f00 */
[----:B------:R-:W-:Y:S02]  /*ca50*/  PRMT R11, RZ, 0x7610, R11 ;  /* 0x00007610ff0b7816 */ /* 0x000fe4000000000b */
[----:B-1----:R-:W-:Y:S01]  /*ca60*/  @P1 LEA R6, R5, R4, 0x18 ;  /* 0x0000000405061211 */ /* 0x002fe200078ec0ff */
[----:B------:R-:W-:Y:S01]  /*ca70*/  IMAD.WIDE.U32 R4, R13, -0x55555555, RZ ;  /* 0xaaaaaaab0d047825 */ /* 0x000fe200078e00ff */
[----:B------:R-:W-:Y:S02]  /*ca80*/  SEL R4, RZ, 0x1, !P0 ;  /* 0x00000001ff047807 */ /* 0x000fe40004000000 */
[----:B------:R1:W-:Y:S01]  /*ca90*/  @P1 SYNCS.ARRIVE.TRANS64.A1T0 RZ, [R6+URZ+0xa8], RZ ;  /* 0x0000a8ff06ff19a7 */ /* 0x0003e2000810003f */
[----:B------:R-:W-:-:S02]  /*caa0*/  IADD3 R16, P1, R16, UR38, RZ ;  /* 0x0000002610107c10 */ /* 0x000fc4000ff3e0ff */
[----:B------:R-:W-:Y:S02]  /*cab0*/  LOP3.LUT R3, R3, R4, RZ, 0x3c, !PT ;  /* 0x0000000403037212 */ /* 0x000fe400078e3cff */
[----:B------:R-:W-:Y:S02]  /*cac0*/  IADD3.X R17, R17, UR37, RZ, P1, !PT ;  /* 0x0000002511117c10 */ /* 0x000fe40008ffe4ff */
[----:B------:R-:W-:Y:S02]  /*cad0*/  ISETP.GE.U32.AND P0, PT, R16, UR6, PT ;  /* 0x0000000610007c0c */ /* 0x000fe4000bf06070 */
[----:B-1----:R-:W-:Y:S02]  /*cae0*/  SHF.R.U32.HI R6, RZ, 0x2, R5 ;  /* 0x00000002ff067819 */ /* 0x002fe40000011605 */
[----:B------:R-:W-:Y:S02]  /*caf0*/  ISETP.GE.U32.AND.EX P0, PT, R17, UR7, PT, P0 ;  /* 0x0000000711007c0c */ /* 0x000fe4000bf06100 */
[----:B------:R-:W-:Y:S01]  /*cb00*/  @P2 LOP3.LUT R3, R3, 0x1, R6, 0x78, !PT ;  /* 0x0000000103032812 */ /* 0x000fe200078e7806 */
[----:B------:R-:W-:Y:S01]  /*cb10*/  IMAD R13, R6, -0x6, R13 ;  /* 0xfffffffa060d7824 */ /* 0x000fe200078e020d */
[----:B------:R-:W-:-:S09]  /*cb20*/  PRMT R4, RZ, 0x7610, R4 ;  /* 0x00007610ff047816 */ /* 0x000fd20000000004 */
[----:B------:R-:W-:Y:S05]  /*cb30*/  @P0 BRA `(.L_x_348) ;  /* 0x00000004004c0947 */ /* 0x000fea0003800000 */
[----:B------:R-:W1:Y:S01]  /*cb40*/  S2R R14, SR_CTAID.X ;  /* 0x00000000000e7919 */ /* 0x000e620000002500 */
[----:B------:R-:W-:Y:S01]  /*cb50*/  ULDC.64 UR6, c[0x0][0x8d0] ;  /* 0x0002340000067ab9 */ /* 0x000fe20000000a00 */
[----:B------:R-:W2:Y:S01]  /*cb60*/  LDC R15, c[0x0][0x144] ;  /* 0x00005100ff0f7b82 */ /* 0x000ea20000000800 */
[----:B------:R-:W-:Y:S01]  /*cb70*/  ISETP.NE.U32.AND P0, PT, RZ, UR6, PT ;  /* 0x00000006ff007c0c */ /* 0x000fe2000bf05070 */
[----:B------:R-:W3:Y:S01]  /*cb80*/  S2R R12, SR_CTAID.Y ;  /* 0x00000000000c7919 */ /* 0x000ee20000002600 */
[----:B------:R-:W-:Y:S01]  /*cb90*/  ULDC UR8, c[0x0][0x150] ;  /* 0x0000540000087ab9 */ /* 0x000fe20000000800 */
[----:B------:R-:W-:Y:S01]  /*cba0*/  ULDC UR9, c[0x0][0x8d8] ;  /* 0x0002360000097ab9 */ /* 0x000fe20000000800 */
[----:B------:R-:W-:Y:S01]  /*cbb0*/  ISETP.NE.AND.EX P0, PT, RZ, UR7, PT, P0 ;  /* 0x00000007ff007c0c */ /* 0x000fe2000bf05300 */
[----:B------:R-:W-:Y:S01]  /*cbc0*/  IMAD.MOV.U32 R4, RZ, RZ, R16 ;  /* 0x000000ffff047224 */ /* 0x000fe200078e0010 */
[----:B-1----:R-:W-:-:S05]  /*cbd0*/  I2FP.F32.U32 R5, R14 ;  /* 0x0000000e00057245 */ /* 0x002fca0000201000 */
[----:B------:R-:W-:Y:S01]  /*cbe0*/  FMUL R18, R5, UR8 ;  /* 0x0000000805127c20 */ /* 0x000fe20008400000 */
[----:B------:R-:W-:-:S05]  /*cbf0*/  MOV R5, R17 ;  /* 0x0000001100057202 */ /* 0x000fca0000000f00 */
[----:B---3--:R-:W-:Y:S05]  /*cc00*/  @!P0 BRA `(.L_x_349) ;  /* 0x0000000000288947 */ /* 0x008fea0003800000 */
[----:B------:R-:W-:Y:S02]  /*cc10*/  ULDC UR8, c[0x0][0x8dc] ;  /* 0x0002370000087ab9 */ /* 0x000fe40000000800 */
[----:B------:R-:W-:-:S04]  /*cc20*/  IADD3 R5, P0, R16, UR8, RZ ;  /* 0x0000000810057c10 */ /* 0x000fc8000ff1e0ff */
[----:B------:R-:W-:-:S05]  /*cc30*/  IADD3.X R21, RZ, R17, RZ, P0, !PT ;  /* 0x00000011ff157210 */ /* 0x000fca00007fe4ff */
[----:B------:R-:W-:-:S04]  /*cc40*/  IMAD.WIDE.U32 R6, R21, UR6, RZ ;  /* 0x0000000615067c25 */ /* 0x000fc8000f8e00ff */
[----:B------:R-:W-:-:S04]  /*cc50*/  IMAD.WIDE.U32 R6, P0, R5, UR7, R6 ;  /* 0x0000000705067c25 */ /* 0x000fc8000f800006 */
[----:B------:R-:W-:Y:S01]  /*cc60*/  IMAD.WIDE.U32 R4, R5, UR6, RZ ;  /* 0x0000000605047c25 */ /* 0x000fe2000f8e00ff */
[----:B------:R-:W-:-:S04]  /*cc70*/  MOV R4, R7 ;  /* 0x0000000700047202 */ /* 0x000fc80000000f00 */
[----:B------:R-:W-:Y:S01]  /*cc80*/  IADD3 RZ, P1, R5, R6, RZ ;  /* 0x0000000605ff7210 */ /* 0x000fe20007f3e0ff */
[----:B------:R-:W-:-:S04]  /*cc90*/  IMAD.X R5, RZ, RZ, RZ, P0 ;  /* 0x000000ffff057224 */ /* 0x000fc800000e06ff */
[----:B------:R-:W-:-:S08]  /*cca0*/  IMAD.WIDE.U32.X R4, R21, UR7, R4, P1 ;  /* 0x0000000715047c25 */ /* 0x000fd000088e0404 */
.L_x_349:
[--C-:B------:R-:W-:Y:S01]  /*ccb0*/  SHF.R.U64 R20, R4, UR9, R5.reuse ;  /* 0x0000000904147c19 */ /* 0x100fe20008001205 */
[----:B------:R-:W1:Y:S01]  /*ccc0*/  F2I.U32.TRUNC.NTZ R18, R18 ;  /* 0x0000001200127305 */ /* 0x000e62000020f000 */
[----:B------:R-:W-:Y:S01]  /*ccd0*/  SHF.R.U32.HI R4, RZ, UR9, R5 ;  /* 0x00000009ff047c19 */ /* 0x000fe20008011605 */
[----:B------:R-:W-:Y:S01]  /*cce0*/  ULDC.64 UR6, c[0x0][0x8c8] ;  /* 0x0002320000067ab9 */ /* 0x000fe20000000a00 */
[----:B------:R-:W-:Y:S01]  /*ccf0*/  IADD3 R7, P0, RZ, -R20, RZ ;  /* 0x80000014ff077210 */ /* 0x000fe20007f1e0ff */
[----:B------:R-:W-:Y:S01]  /*cd00*/  ULDC.64 UR8, c[0x0][0x8e8] ;  /* 0x00023a0000087ab9 */ /* 0x000fe20000000a00 */
[----:B------:R-:W3:Y:S02]  /*cd10*/  LDC R21, c[0x0][0x148] ;  /* 0x00005200ff157b82 */ /* 0x000ee40000000800 */
[----:B------:R-:W-:Y:S02]  /*cd20*/  IADD3.X R4, RZ, ~R4, RZ, P0, !PT ;  /* 0x80000004ff047210 */ /* 0x000fe400007fe4ff */
[----:B------:R-:W-:-:S03]  /*cd30*/  ISETP.NE.U32.AND P0, PT, RZ, UR8, PT ;  /* 0x00000008ff007c0c */ /* 0x000fc6000bf05070 */
[----:B------:R-:W-:Y:S01]  /*cd40*/  IMAD R6, R4, UR6, RZ ;  /* 0x0000000604067c24 */ /* 0x000fe2000f8e02ff */
[----:B------:R-:W-:Y:S01]  /*cd50*/  ISETP.NE.AND.EX P0, PT, RZ, UR9, PT, P0 ;  /* 0x00000009ff007c0c */ /* 0x000fe2000bf05300 */
[----:B------:R-:W-:Y:S01]  /*cd60*/  IMAD.WIDE.U32 R4, R7, UR6, R16 ;  /* 0x0000000607047c25 */ /* 0x000fe2000f8e0010 */
[----:B------:R-:W-:-:S03]  /*cd70*/  ULDC UR6, c[0x0][0x8c0] ;  /* 0x0002300000067ab9 */ /* 0x000fc60000000800 */
[----:B------:R-:W-:Y:S01]  /*cd80*/  IMAD R7, R7, UR7, R6 ;  /* 0x0000000707077c24 */ /* 0x000fe2000f8e0206 */
[----:B------:R-:W-:Y:S01]  /*cd90*/  ULDC UR7, c[0x0][0x154] ;  /* 0x0000550000077ab9 */ /* 0x000fe20000000800 */
[----:B-1----:R-:W-:-:S03]  /*cda0*/  IMAD.MOV R6, RZ, RZ, -R18 ;  /* 0x000000ffff067224 */ /* 0x002fc600078e0a12 */
[----:B------:R-:W-:Y:S01]  /*cdb0*/  IADD3 R5, R5, R7, RZ ;  /* 0x0000000705057210 */ /* 0x000fe20007ffe0ff */
[----:B--2---:R-:W-:Y:S01]  /*cdc0*/  IMAD R14, R15, R6, R14 ;  /* 0x000000060f0e7224 */ /* 0x004fe200078e020e */
[----:B------:R-:W-:Y:S02]  /*cdd0*/  I2FP.F32.U32 R6, R12 ;  /* 0x0000000c00067245 */ /* 0x000fe40000201000 */
[--C-:B------:R-:W-:Y:S02]  /*cde0*/  SHF.R.U64 R15, R4, UR6, R5.reuse ;  /* 0x00000006040f7c19 */ /* 0x100fe40008001205 */
[----:B------:R-:W-:Y:S01]  /*cdf0*/  SHF.R.U32.HI R4, RZ, UR6, R5 ;  /* 0x00000006ff047c19 */ /* 0x000fe20008011605 */
[----:B------:R-:W-:Y:S01]  /*ce00*/  FMUL R6, R6, UR7 ;  /* 0x0000000706067c20 */ /* 0x000fe20008400000 */
[----:B------:R-:W-:Y:S02]  /*ce10*/  ULDC UR6, c[0x0][0x8b0] ;  /* 0x00022c0000067ab9 */ /* 0x000fe40000000800 */
[--C-:B------:R-:W-:Y:S01]  /*ce20*/  SHF.R.U32.HI R5, RZ, UR6, R4.reuse ;  /* 0x00000006ff057c19 */ /* 0x100fe20008011604 */
[----:B------:R1:W2:Y:S01]  /*ce30*/  F2I.U32.TRUNC.NTZ R24, R6 ;  /* 0x0000000600187305 */ /* 0x0002a2000020f000 */
[----:B------:R-:W-:Y:S01]  /*ce40*/  SHF.R.U64 R22, R15, UR6, R4 ;  /* 0x000000060f167c19 */ /* 0x000fe20008001204 */
[----:B------:R-:W-:-:S02]  /*ce50*/  ULDC UR6, c[0x0][0x900] ;  /* 0x0002400000067ab9 */ /* 0x000fc40000000800 */
[--C-:B------:R-:W-:Y:S02]  /*ce60*/  SHF.R.U32.HI R23, RZ, UR6, R5.reuse ;  /* 0x00000006ff177c19 */ /* 0x100fe40008011605 */
[----:B------:R-:W-:-:S03]  /*ce70*/  SHF.R.U64 R18, R22, UR6, R5 ;  /* 0x0000000616127c19 */ /* 0x000fc60008001205 */
[----:B------:R-:W-:Y:S01]  /*ce80*/  IMAD.MOV.U32 R5, RZ, RZ, R23 ;  /* 0x000000ffff057224 */ /* 0x000fe200078e0017 */
[----:B------:R-:W-:Y:S01]  /*ce90*/  MOV R4, R18 ;  /* 0x0000001200047202 */ /* 0x000fe20000000f00 */
[----:B-1----:R-:W-:Y:S06]  /*cea0*/  @!P0 BRA `(.L_x_350) ;  /* 0x0000000000288947 */ /* 0x002fec0003800000 */
[----:B------:R-:W-:Y:S02]  /*ceb0*/  ULDC UR6, c[0x0][0x8f4] ;  /* 0x00023d0000067ab9 */ /* 0x000fe40000000800 */
[----:B------:R-:W-:-:S04]  /*cec0*/  IADD3 R5, P0, R18, UR6, RZ ;  /* 0x0000000612057c10 */ /* 0x000fc8000ff1e0ff */
[----:B------:R-:W-:-:S05]  /*ced0*/  IADD3.X R23, RZ, R23, RZ, P0, !PT ;  /* 0x00000017ff177210 */ /* 0x000fca00007fe4ff */
[----:B------:R-:W-:-:S04]  /*cee0*/  IMAD.WIDE.U32 R6, R23, UR8, RZ ;  /* 0x0000000817067c25 */ /* 0x000fc8000f8e00ff */
[----:B------:R-:W-:-:S04]  /*cef0*/  IMAD.WIDE.U32 R6, P0, R5, UR9, R6 ;  /* 0x0000000905067c25 */ /* 0x000fc8000f800006 */
[----:B------:R-:W-:-:S04]  /*cf00*/  IMAD.WIDE.U32 R4, R5, UR8, RZ ;  /* 0x0000000805047c25 */ /* 0x000fc8000f8e00ff */
[----:B------:R-:W-:Y:S01]  /*cf10*/  IMAD.MOV.U32 R4, RZ, RZ, R7 ;  /* 0x000000ffff047224 */ /* 0x000fe200078e0007 */
[----:B------:R-:W-:Y:S02]  /*cf20*/  IADD3 RZ, P1, R5, R6, RZ ;  /* 0x0000000605ff7210 */ /* 0x000fe40007f3e0ff */
[----:B------:R-:W-:-:S03]  /*cf30*/  IADD3.X R5, RZ, RZ, RZ, P0, !PT ;  /* 0x000000ffff057210 */ /* 0x000fc600007fe4ff */
[----:B------:R-:W-:-:S08]  /*cf40*/  IMAD.WIDE.U32.X R4, R23, UR9, R4, P1 ;  /* 0x0000000917047c25 */ /* 0x000fd000088e0404 */
.L_x_350:
[----:B------:R-:W-:Y:S01]  /*cf50*/  ISETP.NE.AND P0, PT, R2, 0x1, PT ;  /* 0x000000010200780c */ /* 0x000fe20003f05270 */
[----:B------:R-:W-:Y:S01]  /*cf60*/  ULDC UR6, c[0x0][0x8f0] ;  /* 0x00023c0000067ab9 */ /* 0x000fe20000000800 */
[----:B--2---:R-:W-:Y:S01]  /*cf70*/  IADD3 R24, -R24, RZ, RZ ;  /* 0x000000ff18187210 */ /* 0x004fe20007ffe1ff */
[----:B------:R-:W-:Y:S01]  /*cf80*/  ULDC UR7, c[0x0][0x8b8] ;  /* 0x00022e0000077ab9 */ /* 0x000fe20000000800 */
[----:B------:R-:W-:Y:S01]  /*cf90*/  SHF.R.U64 R5, R4, UR6, R5 ;  /* 0x0000000604057c19 */ /* 0x000fe20008001205 */
[----:B------:R-:W-:Y:S01]  /*cfa0*/  ULDC UR6, c[0x0][0x8e0] ;  /* 0x0002380000067ab9 */ /* 0x000fe20000000800 */
[----:B------:R-:W-:Y:S01]  /*cfb0*/  LOP3.LUT R22, R22, UR18, RZ, 0xc0, !PT ;  /* 0x0000001216167c12 */ /* 0x000fe2000f8ec0ff */
[----:B------:R-:W-:Y:S01]  /*cfc0*/  IMAD.MOV.U32 R4, RZ, RZ, 0x1 ;  /* 0x00000001ff047424 */ /* 0x000fe200078e00ff */
[----:B------:R-:W-:Y:S02]  /*cfd0*/  IADD3 R7, -R5, RZ, RZ ;  /* 0x000000ff05077210 */ /* 0x000fe40007ffe1ff */
[----:B------:R-:W-:Y:S01]  /*cfe0*/  LOP3.LUT R15, R15, UR17, RZ, 0xc0, !PT ;  /* 0x000000110f0f7c12 */ /* 0x000fe2000f8ec0ff */
[----:B------:R-:W-:-:S02]  /*cff0*/  IMAD R5, R5, UR19, R22 ;  /* 0x0000001305057c24 */ /* 0x000fc4000f8e0216 */
[----:B---3--:R-:W-:Y:S02]  /*d000*/  @P0 IMAD R14, R21, R24, R12 ;  /* 0x00000018150e0224 */ /* 0x008fe400078e020c */
[----:B------:R-:W-:Y:S01]  /*d010*/  IMAD R18, R7, UR6, R18 ;  /* 0x0000000607127c24 */ /* 0x000fe2000f8e0212 */
[----:B------:R-:W-:Y:S01]  /*d020*/  ULDC UR6, c[0x0][0x8a8] ;  /* 0x00022a0000067ab9 */ /* 0x000fe20000000800 */
[----:B------:R-:W-:Y:S02]  /*d030*/  IMAD R14, R5, UR7, R14 ;  /* 0x00000007050e7c24 */ /* 0x000fe4000f8e020e */
[----:B------:R-:W-:-:S05]  /*d040*/  IMAD R5, R18, UR6, R15 ;  /* 0x0000000612057c24 */ /* 0x000fca000f8e020f */
[----:B------:R-:W-:Y:S02]  /*d050*/  SEL R21, R5, R14, !P0 ;  /* 0x0000000e05157207 */ /* 0x000fe40004000000 */
[----:B------:R-:W-:-:S07]  /*d060*/  SEL R22, R14, R5, !P0 ;  /* 0x000000050e167207 */ /* 0x000fce0004000000 */
.L_x_348:
[----:B------:R-:W-:Y:S05]  /*d070*/  BSYNC B1 ;  /* 0x0000000000017941 */ /* 0x000fea0003800000 */
.L_x_347:
[----:B------:R-:W-:-:S13]  /*d080*/  LOP3.LUT P0, RZ, R4, 0xff, RZ, 0xc0, !PT ;  /* 0x000000ff04ff7812 */ /* 0x000fda000780c0ff */
[----:B------:R-:W-:Y:S05]  /*d090*/  @P0 BRA `(.L_x_351) ;  /* 0xfffffff400480947 */ /* 0x000fea000383ffff */
[----:B------:R-:W-:Y:S05]  /*d0a0*/  BSYNC B0 ;  /* 0x0000000000007941 */ /* 0x000fea0003800000 */
.L_x_340:
[----:B------:R-:W-:-:S03]  /*d0b0*/  UMOV UR6, 0xffffffff ;  /* 0xffffffff00067882 */ /* 0x000fc60000000000 */
[----:B------:R-:W-:Y:S05]  /*d0c0*/  BRA.DIV UR6, `(.L_x_352) ;  /* 0x0000000a06647947 */ /* 0x000fea000b800000 */
[----:B------:R-:W-:-:S13]  /*d0d0*/  ELECT P6, URZ, PT ;  /* 0x00000000003f782f */ /* 0x000fda00038c0000 */
.L_x_377:
[----:B------:R-:W-:Y:S05]  /*d0e0*/  @!P6 BRA `(.L_x_14) ;  /* 0x0000000000ece947 */ /* 0x000fea0003800000 */
[----:B------:R-:W-:-:S04]  /*d0f0*/  LOP3.LUT R19, R19, 0x2, RZ, 0xfc, !PT ;  /* 0x0000000213137812 */ /* 0x000fc800078efcff */
[----:B------:R-:W-:-:S13]  /*d100*/  ISETP.NE.AND P0, PT, R19, 0x3, PT ;  /* 0x000000031300780c */ /* 0x000fda0003f05270 */
[----:B------:R-:W-:Y:S05]  /*d110*/  @!P0 BRA `(.L_x_353) ;  /* 0x0000000000048947 */ /* 0x000fea0003800000 */
[----:B-1----:R-:W-:Y:S01]  /*d120*/  BPT.TRAP 0x1 ;  /* 0x000000040000795c */ /* 0x002fe20000300000 */
.L_x_353:
[----:B------:R-:W2:Y:S01]  /*d130*/  S2R R5, SR_CgaCtaId ;  /* 0x0000000000057919 */ /* 0x000ea20000008800 */
[----:B------:R-:W-:Y:S02]  /*d140*/  MOV R0, 0x400 ;  /* 0x0000040000007802 */ /* 0x000fe40000000f00 */
[----:B------:R-:W-:Y:S02]  /*d150*/  SHF.L.U32 R4, R3, 0x1f, RZ ;  /* 0x0000001f03047819 */ /* 0x000fe400000006ff */
[----:B--2---:R-:W-:-:S04]  /*d160*/  LEA R0, R5, R0, 0x18 ;  /* 0x0000000005007211 */ /* 0x004fc800078ec0ff */
[----:B------:R-:W-:-:S04]  /*d170*/  IADD3 R0, R0, 0x30, RZ ;  /* 0x0000003000007810 */ /* 0x000fc80007ffe0ff */
[C---:B------:R-:W-:Y:S01]  /*d180*/  LEA R7, R13.reuse, R0, 0x3 ;  /* 0x000000000d077211 */ /* 0x040fe200078e18ff */
[----:B------:R-:W-:-:S03]  /*d190*/  VIADD R13, R13, 0x1 ;  /* 0x000000010d0d7836 */ /* 0x000fc60000000000 */
[----:B------:R-:W2:Y:S02]  /*d1a0*/  SYNCS.PHASECHK.TRANS64.TRYWAIT P0, [R7+URZ], R4 ;  /* 0x00000004070075a7 */ /* 0x000ea4000800017f */
[----:B------:R-:W-:-:S04]  /*d1b0*/  ISETP.NE.AND P1, PT, R13, 0x6, PT ;  /* 0x000000060d00780c */ /* 0x000fc80003f25270 */
[----:B------:R-:W-:Y:S02]  /*d1c0*/  SEL R2, RZ, 0x1, P1 ;  /* 0x00000001ff027807 */ /* 0x000fe40000800000 */
[----:B------:R-:W-:Y:S02]  /*d1d0*/  SEL R13, R13, RZ, P1 ;  /* 0x000000ff0d0d7207 */ /* 0x000fe40000800000 */
[----:B------:R-:W-:Y:S02]  /*d1e0*/  LOP3.LUT R6, R3, R2, RZ, 0x3c, !PT ;  /* 0x0000000203067212 */ /* 0x000fe400078e3cff */
[----:B------:R-:W-:Y:S02]  /*d1f0*/  LEA R8, R13, R0, 0x3 ;  /* 0x000000000d087211 */ /* 0x000fe400078e18ff */
[----:B------:R-:W-:Y:S01]  /*d200*/  SHF.L.U32 R5, R6, 0x1f, RZ ;  /* 0x0000001f06057819 */ /* 0x000fe200000006ff */
[----:B--2---:R-:W-:Y:S06]  /*d210*/  @!P0 BRA `(.L_x_354) ;  /* 0x0000000800308947 */ /* 0x004fec0003800000 */
.L_x_378:
[----:B------:R-:W3:Y:S01]  /*d220*/  SYNCS.PHASECHK.TRANS64.TRYWAIT P0, [R8+URZ], R5 ;  /* 0x00000005080075a7 */ /* 0x000ee2000800017f */
[----:B------:R-:W-:-:S04]  /*d230*/  IADD3 R2, R13, 0x1, RZ ;  /* 0x000000010d027810 */ /* 0x000fc80007ffe0ff */
[----:B------:R-:W-:-:S04]  /*d240*/  ISETP.NE.AND P1, PT, R2, 0x6, PT ;  /* 0x000000060200780c */ /* 0x000fc80003f25270 */
[----:B------:R-:W-:Y:S02]  /*d250*/  SEL R3, RZ, 0x1, P1 ;  /* 0x00000001ff037807 */ /* 0x000fe40000800000 */
[----:B--2---:R-:W-:Y:S02]  /*d260*/  SEL R7, R2, RZ, P1 ;  /* 0x000000ff02077207 */ /* 0x004fe40000800000 */
[----:B------:R-:W-:-:S03]  /*d270*/  LOP3.LUT R6, R6, R3, RZ, 0x3c, !PT ;  /* 0x0000000306067212 */ /* 0x000fc600078e3cff */
[----:B------:R-:W-:Y:S01]  /*d280*/  IMAD R9, R7, 0x8, R0 ;  /* 0x0000000807097824 */ /* 0x000fe200078e0200 */
[----:B------:R-:W-:Y:S01]  /*d290*/  SHF.L.U32 R4, R6, 0x1f, RZ ;  /* 0x0000001f06047819 */ /* 0x000fe200000006ff */
[----:B---3--:R-:W-:Y:S06]  /*d2a0*/  @!P0 BRA `(.L_x_355) ;  /* 0x0000000800208947 */ /* 0x008fec0003800000 */
.L_x_379:
[----:B------:R-:W3:Y:S01]  /*d2b0*/  SYNCS.PHASECHK.TRANS64.TRYWAIT P0, [R9+URZ], R4 ;  /* 0x00000004090075a7 */ /* 0x000ee2000800017f */
[----:B------:R-:W-:-:S04]  /*d2c0*/  IADD3 R2, R7, 0x1, RZ ;  /* 0x0000000107027810 */ /* 0x000fc80007ffe0ff */
[----:B------:R-:W-:-:S04]  /*d2d0*/  ISETP.NE.AND P1, PT, R2, 0x6, PT ;  /* 0x000000060200780c */ /* 0x000fc80003f25270 */
[----:B------:R-:W-:Y:S02]  /*d2e0*/  SEL R3, RZ, 0x1, P1 ;  /* 0x00000001ff037807 */ /* 0x000fe40000800000 */
[----:B------:R-:W-:Y:S02]  /*d2f0*/  SEL R7, R2, RZ, P1 ;  /* 0x000000ff02077207 */ /* 0x000fe40000800000 */
[----:B------:R-:W-:Y:S02]  /*d300*/  LOP3.LUT R6, R6, R3, RZ, 0x3c, !PT ;  /* 0x0000000306067212 */ /* 0x000fe400078e3cff */
[----:B--2---:R-:W-:Y:S02]  /*d310*/  LEA R8, R7, R0, 0x3 ;  /* 0x0000000007087211 */ /* 0x004fe400078e18ff */
[----:B------:R-:W-:Y:S01]  /*d320*/  SHF.L.U32 R5, R6, 0x1f, RZ ;  /* 0x0000001f06057819 */ /* 0x000fe200000006ff */
[----:B---3--:R-:W-:Y:S06]  /*d330*/  @!P0 BRA `(.L_x_356) ;  /* 0x0000000800108947 */ /* 0x008fec0003800000 */
.L_x_380:
[----:B------:R-:W3:Y:S01]  /*d340*/  SYNCS.PHASECHK.TRANS64.TRYWAIT P0, [R8+URZ], R5 ;  /* 0x00000005080075a7 */ /* 0x000ee2000800017f */
[----:B------:R-:W-:-:S05]  /*d350*/  VIADD R2, R7, 0x1 ;  /* 0x0000000107027836 */ /* 0x000fca0000000000 */
[----:B------:R-:W-:-:S04]  /*d360*/  ISETP.NE.AND P1, PT, R2, 0x6, PT ;  /* 0x000000060200780c */ /* 0x000fc80003f25270 */
[----:B------:R-:W-:Y:S02]  /*d370*/  SEL R3, RZ, 0x1, P1 ;  /* 0x00000001ff037807 */ /* 0x000fe40000800000 */
[----:B------:R-:W-:Y:S02]  /*d380*/  SEL R7, R2, RZ, P1 ;  /* 0x000000ff02077207 */ /* 0x000fe40000800000 */
[----:B--2---:R-:W-:Y:S02]  /*d390*/  LOP3.LUT R9, R6, R3, RZ, 0x3c, !PT ;  /* 0x0000000306097212 */ /* 0x004fe400078e3cff */
[----:B------:R-:W-:Y:S02]  /*d3a0*/  LEA R11, R7, R0, 0x3 ;  /* 0x00000000070b7211 */ /* 0x000fe400078e18ff */
[----:B------:R-:W-:Y:S01]  /*d3b0*/  SHF.L.U32 R6, R9, 0x1f, RZ ;  /* 0x0000001f09067819 */ /* 0x000fe200000006ff */
[----:B---3--:R-:W-:Y:S06]  /*d3c0*/  @!P0 BRA `(.L_x_357) ;  /* 0x0000000800008947 */ /* 0x008fec0003800000 */
.L_x_381:
[----:B------:R-:W3:Y:S01]  /*d3d0*/  SYNCS.PHASECHK.TRANS64.TRYWAIT P0, [R11+URZ], R6 ;  /* 0x000000060b0075a7 */ /* 0x000ee2000800017f */
[----:B------:R-:W-:-:S04]  /*d3e0*/  IADD3 R2, R7, 0x1, RZ ;  /* 0x0000000107027810 */ /* 0x000fc80007ffe0ff */
[----:B------:R-:W-:-:S04]  /*d3f0*/  ISETP.NE.AND P1, PT, R2, 0x6, PT ;  /* 0x000000060200780c */ /* 0x000fc80003f25270 */
[----:B------:R-:W-:Y:S02]  /*d400*/  SEL R4, RZ, 0x1, P1 ;  /* 0x00000001ff047807 */ /* 0x000fe40000800000 */
[----:B------:R-:W-:Y:S02]  /*d410*/  SEL R3, R2, RZ, P1 ;  /* 0x000000ff02037207 */ /* 0x000fe40000800000 */
[----:B------:R-:W-:Y:S01]  /*d420*/  LOP3.LUT R4, R9, R4, RZ, 0x3c, !PT ;  /* 0x0000000409047212 */ /* 0x000fe200078e3cff */
[----:B---3--:R-:W-:Y:S06]  /*d430*/  @!P0 BRA `(.L_x_358) ;  /* 0x0000000400f88947 */ /* 0x008fec0003800000 */
.L_x_382:
[----:B------:R-:W-:Y:S01]  /*d440*/  IMAD R3, R3, 0x8, R0 ;  /* 0x0000000803037824 */ /* 0x000fe200078e0200 */
[----:B------:R-:W-:-:S07]  /*d450*/  SHF.L.U32 R0, R4, 0x1f, RZ ;  /* 0x0000001f04007819 */ /* 0x000fce00000006ff */
.L_x_359:
[----:B----4-:R4:W1:Y:S02]  /*d460*/  SYNCS.PHASECHK.TRANS64.TRYWAIT P0, [R3+URZ], R0 ;  /* 0x00000000030075a7 */ /* 0x010864000800017f */
[----:B-1----:R-:W-:Y:S05]  /*d470*/  @!P0 NANOSLEEP.SYNCS 0x989680 ;  /* 0x009896800000895d */ /* 0x002fea0003900000 */
[----:B------:R-:W1:Y:S02]  /*d480*/  @!P0 SYNCS.PHASECHK.TRANS64 P0, [R3+URZ], R0 ;  /* 0x00000000030085a7 */ /* 0x000e64000800007f */
[----:B-1----:R-:W-:Y:S05]  /*d490*/  @!P0 BRA `(.L_x_359) ;  /* 0xfffffffc00f08947 */ /* 0x002fea000383ffff */
.L_x_14:
[----:B-1----:R-:W-:Y:S05]  /*d4a0*/  BSYNC B6 ;  /* 0x0000000000067941 */ /* 0x002fea0003800000 */
.L_x_12:
[----:B------:R-:W-:Y:S05]  /*d4b0*/  EXIT ;  /* 0x000000000000794d */ /* 0x000fea0003800000 */
.L_x_27:
[----:B---3--:R3:W4:Y:S02]  /*d4c0*/  SYNCS.PHASECHK.TRANS64.TRYWAIT P1, [R3+URZ], R0 ;  /* 0x00000000030075a7 */ /* 0x008724000802017f */
[----:B----4-:R-:W-:Y:S05]  /*d4d0*/  @!P1 NANOSLEEP.SYNCS 0x989680 ;  /* 0x009896800000995d */ /* 0x010fea0003900000 */
[----:B------:R-:W4:Y:S02]  /*d4e0*/  @!P1 SYNCS.PHASECHK.TRANS64 P1, [R3+URZ], R0 ;  /* 0x00000000030095a7 */ /* 0x000f24000802007f */
[----:B----4-:R-:W-:Y:S05]  /*d4f0*/  @!P1 BRA `(.L_x_27) ;  /* 0xfffffffc00f09947 */ /* 0x010fea000383ffff */
[----:B------:R-:W-:Y:S05]  /*d500*/  BRA `(.L_x_26) ;  /* 0xffffff4400a47947 */ /* 0x000fea000383ffff */
.L_x_32:
[----:B---3--:R-:W-:-:S04]  /*d510*/  MOV R5, UR4 ;  /* 0x0000000400057c02 */ /* 0x008fc80008000f00 */
[----:B------:R3:W4:Y:S03]  /*d520*/  SYNCS.PHASECHK.TRANS64.TRYWAIT P1, [R5+URZ], R4 ;  /* 0x00000004050075a7 */ /* 0x000726000802017f */
[----:B----4-:R-:W-:Y:S05]  /*d530*/  @!P1 NANOSLEEP.SYNCS 0x989680 ;  /* 0x009896800000995d */ /* 0x010fea0003900000 */
[----:B------:R-:W4:Y:S02]  /*d540*/  @!P1 SYNCS.PHASECHK.TRANS64 P1, [R5+URZ], R4 ;  /* 0x00000004050095a7 */ /* 0x000f24000802007f */
[----:B----4-:R-:W-:Y:S05]  /*d550*/  @!P1 BRA `(.L_x_32) ;  /* 0xfffffffc00ec9947 */ /* 0x010fea000383ffff */
[----:B------:R-:W-:Y:S05]  /*d560*/  BRA `(.L_x_31) ;  /* 0xffffff4800647947 */ /* 0x000fea000383ffff */
.L_x_54:
[----:B-1----:R-:W-:-:S04]  /*d570*/  MOV R4, UR51 ;  /* 0x0000003300047c02 */ /* 0x002fc80008000f00 */
[----:B------:R1:W2:Y:S03]  /*d580*/  SYNCS.PHASECHK.TRANS64.TRYWAIT P2, [R4+URZ+0x60], R3 ;  /* 0x00006003040075a7 */ /* 0x0002a6000804017f */
[----:B--2---:R-:W-:Y:S05]  /*d590*/  @!P2 NANOSLEEP.SYNCS 0x989680 ;  /* 0x009896800000a95d */ /* 0x004fea0003900000 */
[----:B------:R-:W2:Y:S02]  /*d5a0*/  @!P2 SYNCS.PHASECHK.TRANS64 P2, [R4+URZ+0x60], R3 ;  /* 0x000060030400a5a7 */ /* 0x000ea4000804007f */
[----:B--2---:R-:W-:Y:S05]  /*d5b0*/  @!P2 BRA `(.L_x_54) ;  /* 0xfffffffc00eca947 */ /* 0x004fea000383ffff */
[----:B------:R-:W-:Y:S05]  /*d5c0*/  BRA `(.L_x_360) ;  /* 0xffffff54005c7947 */ /* 0x000fea000383ffff */
.L_x_113:
[----:B-1----:R1:W2:Y:S02]  /*d5d0*/  SYNCS.PHASECHK.TRANS64.TRYWAIT P2, [R0+URZ+0x60], R3 ;  /* 0x00006003000075a7 */ /* 0x0022a4000804017f */
[----:B--2---:R-:W-:Y:S05]  /*d5e0*/  @!P2 NANOSLEEP.SYNCS 0x989680 ;  /* 0x009896800000a95d */ /* 0x004fea0003900000 */
[----:B------:R-:W2:Y:S02]  /*d5f0*/  @!P2 SYNCS.PHASECHK.TRANS64 P2, [R0+URZ+0x60], R3 ;  /* 0x000060030000a5a7 */ /* 0x000ea4000804007f */
[----:B--2---:R-:W-:Y:S05]  /*d600*/  @!P2 BRA `(.L_x_113) ;  /* 0xfffffffc00f0a947 */ /* 0x004fea000383ffff */
[----:B------:R-:W-:Y:S05]  /*d610*/  BRA `(.L_x_361) ;  /* 0xffffff7000dc7947 */ /* 0x000fea000383ffff */
.L_x_171:
[----:B-1----:R1:W2:Y:S02]  /*d620*/  SYNCS.PHASECHK.TRANS64.TRYWAIT P2, [R0+URZ+0x60], R3 ;  /* 0x00006003000075a7 */ /* 0x0022a4000804017f */
[----:B--2---:R-:W-:Y:S05]  /*d630*/  @!P2 NANOSLEEP.SYNCS 0x989680 ;  /* 0x009896800000a95d */ /* 0x004fea0003900000 */
[----:B------:R-:W2:Y:S02]  /*d640*/  @!P2 SYNCS.PHASECHK.TRANS64 P2, [R0+URZ+0x60], R3 ;  /* 0x000060030000a5a7 */ /* 0x000ea4000804007f */
[----:B--2---:R-:W-:Y:S05]  /*d650*/  @!P2 BRA `(.L_x_171) ;  /* 0xfffffffc00f0a947 */ /* 0x004fea000383ffff */
[----:B------:R-:W-:Y:S05]  /*d660*/  BRA `(.L_x_362) ;  /* 0xffffff9000547947 */ /* 0x000fea000383ffff */
.L_x_229:
[----:B-1----:R1:W2:Y:S02]  /*d670*/  SYNCS.PHASECHK.TRANS64.TRYWAIT P2, [R3+URZ+0x60], R0 ;  /* 0x00006000030075a7 */ /* 0x0022a4000804017f */
[----:B--2---:R-:W-:Y:S05]  /*d680*/  @!P2 NANOSLEEP.SYNCS 0x989680 ;  /* 0x009896800000a95d */ /* 0x004fea0003900000 */
[----:B------:R-:W2:Y:S02]  /*d690*/  @!P2 SYNCS.PHASECHK.TRANS64 P2, [R3+URZ+0x60], R0 ;  /* 0x000060000300a5a7 */ /* 0x000ea4000804007f */
[----:B--2---:R-:W-:Y:S05]  /*d6a0*/  @!P2 BRA `(.L_x_229) ;  /* 0xfffffffc00f0a947 */ /* 0x004fea000383ffff */
[----:B------:R-:W-:Y:S05]  /*d6b0*/  BRA `(.L_x_363) ;  /* 0xffffffac00c07947 */ /* 0x000fea000383ffff */
.L_x_296:
[----:B-1----:R-:W-:-:S04]  /*d6c0*/  IMAD.U32 R3, RZ, RZ, UR4 ;  /* 0x00000004ff037e24 */ /* 0x002fc8000f8e00ff */
[----:B------:R1:W2:Y:S03]  /*d6d0*/  SYNCS.PHASECHK.TRANS64.TRYWAIT P0, [R3+URZ+0xa8], R0 ;  /* 0x0000a800030075a7 */ /* 0x0002a6000800017f */
[----:B--2---:R-:W-:Y:S05]  /*d6e0*/  @!P0 NANOSLEEP.SYNCS 0x989680 ;  /* 0x009896800000895d */ /* 0x004fea0003900000 */
[----:B------:R-:W2:Y:S02]  /*d6f0*/  @!P0 SYNCS.PHASECHK.TRANS64 P0, [R3+URZ+0xa8], R0 ;  /* 0x0000a800030085a7 */ /* 0x000ea4000800007f */
[----:B--2---:R-:W-:Y:S05]  /*d700*/  @!P0 BRA `(.L_x_296) ;  /* 0xfffffffc00ec8947 */ /* 0x004fea000383ffff */
[----:B------:R-:W-:Y:S05]  /*d710*/  BRA `(.L_x_295) ;  /* 0xffffffd800b47947 */ /* 0x000fea000383ffff */
.L_x_305:
[----:B-1----:R-:W-:-:S04]  /*d720*/  MOV R5, UR5 ;  /* 0x0000000500057c02 */ /* 0x002fc80008000f00 */
[----:B------:R1:W2:Y:S03]  /*d730*/  SYNCS.PHASECHK.TRANS64.TRYWAIT P1, [R5+URZ+0x80], R4 ;  /* 0x00008004050075a7 */ /* 0x0002a6000802017f */
[----:B--2---:R-:W-:Y:S05]  /*d740*/  @!P1 NANOSLEEP.SYNCS 0x989680 ;  /* 0x009896800000995d */ /* 0x004fea0003900000 */
[----:B------:R-:W2:Y:S02]  /*d750*/  @!P1 SYNCS.PHASECHK.TRANS64 P1, [R5+URZ+0x80], R4 ;  /* 0x00008004050095a7 */ /* 0x000ea4000802007f */
[----:B--2---:R-:W-:Y:S05]  /*d760*/  @!P1 BRA `(.L_x_305) ;  /* 0xfffffffc00ec9947 */ /* 0x004fea000383ffff */
[----:B------:R-:W-:Y:S05]  /*d770*/  BRA `(.L_x_364) ;  /* 0xffffffdc00a07947 */ /* 0x000fea000383ffff */
.L_x_311:
[----:B-12---:R-:W-:-:S04]  /*d780*/  MOV R5, UR5 ;  /* 0x0000000500057c02 */ /* 0x006fc80008000f00 */
[----:B------:R1:W2:Y:S03]  /*d790*/  SYNCS.PHASECHK.TRANS64.TRYWAIT P1, [R5+URZ+0x88], R4 ;  /* 0x00008804050075a7 */ /* 0x0002a6000802017f */
[----:B--2---:R-:W-:Y:S05]  /*d7a0*/  @!P1 NANOSLEEP.SYNCS 0x989680 ;  /* 0x009896800000995d */ /* 0x004fea0003900000 */
[----:B------:R-:W2:Y:S02]  /*d7b0*/  @!P1 SYNCS.PHASECHK.TRANS64 P1, [R5+URZ+0x88], R4 ;  /* 0x00008804050095a7 */ /* 0x000ea4000802007f */
[----:B--2---:R-:W-:Y:S05]  /*d7c0*/  @!P1 BRA `(.L_x_311) ;  /* 0xfffffffc00ec9947 */ /* 0x004fea000383ffff */
[----:B------:R-:W-:Y:S05]  /*d7d0*/  BRA `(.L_x_365) ;  /* 0xffffffdc00e87947 */ /* 0x000fea000383ffff */
.L_x_317:
[----:B-123--:R-:W-:-:S04]  /*d7e0*/  IMAD.U32 R5, RZ, RZ, UR5 ;  /* 0x00000005ff057e24 */ /* 0x00efc8000f8e00ff */
[----:B------:R1:W2:Y:S03]  /*d7f0*/  SYNCS.PHASECHK.TRANS64.TRYWAIT P1, [R5+URZ+0x90], R4 ;  /* 0x00009004050075a7 */ /* 0x0002a6000802017f */
[----:B--2---:R-:W-:Y:S05]  /*d800*/  @!P1 NANOSLEEP.SYNCS 0x989680 ;  /* 0x009896800000995d */ /* 0x004fea0003900000 */
[----:B------:R-:W2:Y:S02]  /*d810*/  @!P1 SYNCS.PHASECHK.TRANS64 P1, [R5+URZ+0x90], R4 ;  /* 0x00009004050095a7 */ /* 0x000ea4000802007f */
[----:B--2---:R-:W-:Y:S05]  /*d820*/  @!P1 BRA `(.L_x_317) ;  /* 0xfffffffc00ec9947 */ /* 0x004fea000383ffff */
[----:B------:R-:W-:Y:S05]  /*d830*/  BRA `(.L_x_366) ;  /* 0xffffffe000387947 */ /* 0x000fea000383ffff */
.L_x_323:
[----:B-1234-:R-:W-:-:S04]  /*d840*/  MOV R5, UR5 ;  /* 0x0000000500057c02 */ /* 0x01efc80008000f00 */
[----:B------:R1:W2:Y:S03]  /*d850*/  SYNCS.PHASECHK.TRANS64.TRYWAIT P1, [R5+URZ+0x98], R4 ;  /* 0x00009804050075a7 */ /* 0x0002a6000802017f */
[----:B--2---:R-:W-:Y:S05]  /*d860*/  @!P1 NANOSLEEP.SYNCS 0x989680 ;  /* 0x009896800000995d */ /* 0x004fea0003900000 */
[----:B------:R-:W2:Y:S02]  /*d870*/  @!P1 SYNCS.PHASECHK.TRANS64 P1, [R5+URZ+0x98], R4 ;  /* 0x00009804050095a7 */ /* 0x000ea4000802007f */
[----:B--2---:R-:W-:Y:S05]  /*d880*/  @!P1 BRA `(.L_x_323) ;  /* 0xfffffffc00ec9947 */ /* 0x004fea000383ffff */
[----:B------:R-:W-:Y:S05]  /*d890*/  BRA `(.L_x_367) ;  /* 0xffffffe000887947 */ /* 0x000fea000383ffff */
.L_x_333:
[----:B--2---:R2:W1:Y:S02]  /*d8a0*/  SYNCS.PHASECHK.TRANS64.TRYWAIT P0, [R3+URZ+0x80], R0 ;  /* 0x00008000030075a7 */ /* 0x004464000800017f */
[----:B-1----:R-:W-:Y:S05]  /*d8b0*/  @!P0 NANOSLEEP.SYNCS 0x989680 ;  /* 0x009896800000895d */ /* 0x002fea0003900000 */
[----:B------:R-:W1:Y:S02]  /*d8c0*/  @!P0 SYNCS.PHASECHK.TRANS64 P0, [R3+URZ+0x80], R0 ;  /* 0x00008000030085a7 */ /* 0x000e64000800007f */
[----:B-1----:R-:W-:Y:S05]  /*d8d0*/  @!P0 BRA `(.L_x_333) ;  /* 0xfffffffc00f08947 */ /* 0x002fea000383ffff */
[----:B------:R-:W-:Y:S05]  /*d8e0*/  BRA `(.L_x_368) ;  /* 0xffffffe800847947 */ /* 0x000fea000383ffff */
.L_x_335:
[----:B------:R1:W1:Y:S02]  /*d8f0*/  SYNCS.PHASECHK.TRANS64.TRYWAIT P0, [R3+URZ+0x88], R0 ;  /* 0x00008800030075a7 */ /* 0x000264000800017f */
[----:B-1----:R-:W-:Y:S05]  /*d900*/  @!P0 NANOSLEEP.SYNCS 0x989680 ;  /* 0x009896800000895d */ /* 0x002fea0003900000 */
[----:B------:R-:W1:Y:S02]  /*d910*/  @!P0 SYNCS.PHASECHK.TRANS64 P0, [R3+URZ+0x88], R0 ;  /* 0x00008800030085a7 */ /* 0x000e64000800007f */
[----:B-1----:R-:W-:Y:S05]  /*d920*/  @!P0 BRA `(.L_x_335) ;  /* 0xfffffffc00f08947 */ /* 0x002fea000383ffff */
[----:B------:R-:W-:Y:S05]  /*d930*/  BRA `(.L_x_369) ;  /* 0xffffffe800807947 */ /* 0x000fea000383ffff */
.L_x_337:
[----:B------:R1:W1:Y:S02]  /*d940*/  SYNCS.PHASECHK.TRANS64.TRYWAIT P0, [R3+URZ+0x90], R0 ;  /* 0x00009000030075a7 */ /* 0x000264000800017f */
[----:B-1----:R-:W-:Y:S05]  /*d950*/  @!P0 NANOSLEEP.SYNCS 0x989680 ;  /* 0x009896800000895d */ /* 0x002fea0003900000 */
[----:B------:R-:W1:Y:S02]  /*d960*/  @!P0 SYNCS.PHASECHK.TRANS64 P0, [R3+URZ+0x90], R0 ;  /* 0x00009000030085a7 */ /* 0x000e64000800007f */
[----:B-1----:R-:W-:Y:S05]  /*d970*/  @!P0 BRA `(.L_x_337) ;  /* 0xfffffffc00f08947 */ /* 0x002fea000383ffff */
[----:B------:R-:W-:Y:S05]  /*d980*/  BRA `(.L_x_370) ;  /* 0xffffffe8007c7947 */ /* 0x000fea000383ffff */
.L_x_341:
[----:B------:R-:W-:Y:S01]  /*d990*/  BSSY B1, `(.L_x_371) ;  /* 0x0000006000017945 */ /* 0x000fe20003800000 */
[----:B------:R-:W-:-:S07]  /*d9a0*/  MOV R15, 0xffffffff ;  /* 0xffffffff000f7802 */ /* 0x000fce0000000f00 */
[----:B------:R-:W-:Y:S05]  /*d9b0*/  WARPSYNC.COLLECTIVE R15, `(.L_x_372) ;  /* 0x000000000f0c7348 */ /* 0x000fea0003c00000 */
[----:B------:R-:W-:Y:S02]  /*d9c0*/  ELECT P6, UR62, PT ;  /* 0x00000000003e782f */ /* 0x000fe400038c0000 */
[----:B------:R-:W-:Y:S01]  /*d9d0*/  MOV R14, UR62 ;  /* 0x0000003e000e7c02 */ /* 0x000fe20008000f00 */
[----:B------:R-:W-:Y:S10]  /*d9e0*/  ENDCOLLECTIVE ;  /* 0x000000000000791b */ /* 0x000ff40003800000 */
.L_x_372:
[----:B------:R-:W-:Y:S05]  /*d9f0*/  BSYNC B1 ;  /* 0x0000000000017941 */ /* 0x000fea0003800000 */
.L_x_371:
[----:B------:R-:W-:Y:S05]  /*da00*/  BRA `(.L_x_373) ;  /* 0xffffffe800f87947 */ /* 0x000fea000383ffff */
.L_x_344:
[----:B--2---:R2:W3:Y:S02]  /*da10*/  SYNCS.PHASECHK.TRANS64.TRYWAIT P0, [R14+URZ+0x30], R7 ;  /* 0x000030070e0075a7 */ /* 0x0044e4000800017f */
[----:B---3--:R-:W-:Y:S05]  /*da20*/  @!P0 NANOSLEEP.SYNCS 0x989680 ;  /* 0x009896800000895d */ /* 0x008fea0003900000 */
[----:B------:R-:W3:Y:S02]  /*da30*/  @!P0 SYNCS.PHASECHK.TRANS64 P0, [R14+URZ+0x30], R7 ;  /* 0x000030070e0085a7 */ /* 0x000ee4000800007f */
[----:B---3--:R-:W-:Y:S05]  /*da40*/  @!P0 BRA `(.L_x_344) ;  /* 0xfffffffc00f08947 */ /* 0x008fea000383ffff */
[----:B------:R-:W-:Y:S05]  /*da50*/  BRA `(.L_x_374) ;  /* 0xffffffec00307947 */ /* 0x000fea000383ffff */
.L_x_352:
[----:B------:R-:W-:Y:S01]  /*da60*/  BSSY B0, `(.L_x_375) ;  /* 0x0000006000007945 */ /* 0x000fe20003800000 */
[----:B------:R-:W-:-:S07]  /*da70*/  IMAD.MOV.U32 R15, RZ, RZ, -0x1 ;  /* 0xffffffffff0f7424 */ /* 0x000fce00078e00ff */
[----:B-1----:R-:W-:Y:S05]  /*da80*/  WARPSYNC.COLLECTIVE R15, `(.L_x_376) ;  /* 0x000000000f0c7348 */ /* 0x002fea0003c00000 */
[----:B------:R-:W-:Y:S02]  /*da90*/  ELECT P6, UR62, PT ;  /* 0x00000000003e782f */ /* 0x000fe400038c0000 */
[----:B------:R-:W-:Y:S01]  /*daa0*/  MOV R14, UR62 ;  /* 0x0000003e000e7c02 */ /* 0x000fe20008000f00 */
[----:B-1----:R-:W-:Y:S10]  /*dab0*/  ENDCOLLECTIVE ;  /* 0x000000000000791b */ /* 0x002ff40003800000 */
.L_x_376:
[----:B------:R-:W-:Y:S05]  /*dac0*/  BSYNC B0 ;  /* 0x0000000000007941 */ /* 0x000fea0003800000 */
.L_x_375:
[----:B------:R-:W-:Y:S05]  /*dad0*/  BRA `(.L_x_377) ;  /* 0xfffffff400807947 */ /* 0x000fea000383ffff */
.L_x_354:
[----:B--2---:R2:W3:Y:S02]  /*dae0*/  SYNCS.PHASECHK.TRANS64.TRYWAIT P0, [R7+URZ], R4 ;  /* 0x00000004070075a7 */ /* 0x0044e4000800017f */
[----:B---3--:R-:W-:Y:S05]  /*daf0*/  @!P0 NANOSLEEP.SYNCS 0x989680 ;  /* 0x009896800000895d */ /* 0x008fea0003900000 */
[----:B------:R-:W3:Y:S02]  /*db00*/  @!P0 SYNCS.PHASECHK.TRANS64 P0, [R7+URZ], R4 ;  /* 0x00000004070085a7 */ /* 0x000ee4000800007f */
[----:B---3--:R-:W-:Y:S05]  /*db10*/  @!P0 BRA `(.L_x_354) ;  /* 0xfffffffc00f08947 */ /* 0x008fea000383ffff */
[----:B------:R-:W-:Y:S05]  /*db20*/  BRA `(.L_x_378) ;  /* 0xfffffff400bc7947 */ /* 0x000fea000383ffff */
.L_x_355:
[----:B--2---:R2:W3:Y:S02]  /*db30*/  SYNCS.PHASECHK.TRANS64.TRYWAIT P0, [R8+URZ], R5 ;  /* 0x00000005080075a7 */ /* 0x0044e4000800017f */
[----:B---3--:R-:W-:Y:S05]  /*db40*/  @!P0 NANOSLEEP.SYNCS 0x989680 ;  /* 0x009896800000895d */ /* 0x008fea0003900000 */
[----:B------:R-:W3:Y:S02]  /*db50*/  @!P0 SYNCS.PHASECHK.TRANS64 P0, [R8+URZ], R5 ;  /* 0x00000005080085a7 */ /* 0x000ee4000800007f */
[----:B---3--:R-:W-:Y:S05]  /*db60*/  @!P0 BRA `(.L_x_355) ;  /* 0xfffffffc00f08947 */ /* 0x008fea000383ffff */
[----:B------:R-:W-:Y:S05]  /*db70*/  BRA `(.L_x_379) ;  /* 0xfffffff400cc7947 */ /* 0x000fea000383ffff */
.L_x_356:
[----:B--2---:R2:W3:Y:S02]  /*db80*/  SYNCS.PHASECHK.TRANS64.TRYWAIT P0, [R9+URZ], R4 ;  /* 0x00000004090075a7 */ /* 0x0044e4000800017f */
[----:B---3--:R-:W-:Y:S05]  /*db90*/  @!P0 NANOSLEEP.SYNCS 0x989680 ;  /* 0x009896800000895d */ /* 0x008fea0003900000 */
[----:B------:R-:W3:Y:S02]  /*dba0*/  @!P0 SYNCS.PHASECHK.TRANS64 P0, [R9+URZ], R4 ;  /* 0x00000004090085a7 */ /* 0x000ee4000800007f */
[----:B---3--:R-:W-:Y:S05]  /*dbb0*/  @!P0 BRA `(.L_x_356) ;  /* 0xfffffffc00f08947 */ /* 0x008fea000383ffff */
[----:B------:R-:W-:Y:S05]  /*dbc0*/  BRA `(.L_x_380) ;  /* 0xfffffff400dc7947 */ /* 0x000fea000383ffff */
.L_x_357:
[----:B--2---:R2:W3:Y:S02]  /*dbd0*/  SYNCS.PHASECHK.TRANS64.TRYWAIT P0, [R8+URZ], R5 ;  /* 0x00000005080075a7 */ /* 0x0044e4000800017f */
[----:B---3--:R-:W-:Y:S05]  /*dbe0*/  @!P0 NANOSLEEP.SYNCS 0x989680 ;  /* 0x009896800000895d */ /* 0x008fea0003900000 */
[----:B------:R-:W3:Y:S02]  /*dbf0*/  @!P0 SYNCS.PHASECHK.TRANS64 P0, [R8+URZ], R5 ;  /* 0x00000005080085a7 */ /* 0x000ee4000800007f */
[----:B---3--:R-:W-:Y:S05]  /*dc00*/  @!P0 BRA `(.L_x_357) ;  /* 0xfffffffc00f08947 */ /* 0x008fea000383ffff */
[----:B------:R-:W-:Y:S05]  /*dc10*/  BRA `(.L_x_381) ;  /* 0xfffffff400ec7947 */ /* 0x000fea000383ffff */
.L_x_358:
[----:B---3--:R3:W4:Y:S02]  /*dc20*/  SYNCS.PHASECHK.TRANS64.TRYWAIT P0, [R11+URZ], R6 ;  /* 0x000000060b0075a7 */ /* 0x008724000800017f */
[----:B----4-:R-:W-:Y:S05]  /*dc30*/  @!P0 NANOSLEEP.SYNCS 0x989680 ;  /* 0x009896800000895d */ /* 0x010fea0003900000 */
[----:B------:R-:W4:Y:S02]  /*dc40*/  @!P0 SYNCS.PHASECHK.TRANS64 P0, [R11+URZ], R6 ;  /* 0x000000060b0085a7 */ /* 0x000f24000800007f */
[----:B----4-:R-:W-:Y:S05]  /*dc50*/  @!P0 BRA `(.L_x_358) ;  /* 0xfffffffc00f08947 */ /* 0x010fea000383ffff */
[----:B------:R-:W-:Y:S05]  /*dc60*/  BRA `(.L_x_382) ;  /* 0xfffffff400f47947 */ /* 0x000fea000383ffff */
        .weak           $__internal_0_$__cuda_sm20_rcp_rn_f32_slowpath
        .type           $__internal_0_$__cuda_sm20_rcp_rn_f32_slowpath,@function
        .size           $__internal_0_$__cuda_sm20_rcp_rn_f32_slowpath,(.L_x_388 - $__internal_0_$__cuda_sm20_rcp_rn_f32_slowpath)
$__internal_0_$__cuda_sm20_rcp_rn_f32_slowpath:
[----:B------:R-:W-:Y:S01]  /*dc70*/  SHF.L.U32 R3, R0, 0x1, RZ ;  /* 0x0000000100037819 */ /* 0x000fe200000006ff */
[----:B------:R-:W-:Y:S03]  /*dc80*/  BSSY B0, `(.L_x_383) ;  /* 0x0000030000007945 */ /* 0x000fe60003800000 */
[----:B------:R-:W-:-:S04]  /*dc90*/  SHF.R.U32.HI R106, RZ, 0x18, R3 ;  /* 0x00000018ff6a7819 */ /* 0x000fc80000011603 */
[----:B------:R-:W-:-:S13]  /*dca0*/  ISETP.NE.U32.AND P2, PT, R106, RZ, PT ;  /* 0x000000ff6a00720c */ /* 0x000fda0003f45070 */
[----:B------:R-:W-:Y:S05]  /*dcb0*/  @P2 BRA `(.L_x_384) ;  /* 0x0000000000282947 */ /* 0x000fea0003800000 */
[----:B------:R-:W-:-:S04]  /*dcc0*/  SHF.L.U32 R3, R0, 0x1, RZ ;  /* 0x0000000100037819 */ /* 0x000fc800000006ff */
[----:B------:R-:W-:-:S13]  /*dcd0*/  ISETP.NE.AND P2, PT, R3, RZ, PT ;  /* 0x000000ff0300720c */ /* 0x000fda0003f45270 */
[----:B------:R-:W-:Y:S01]  /*dce0*/  @P2 FFMA R100, R0, 1.84467440737095516160e+19, RZ ;  /* 0x5f80000000642823 */ /* 0x000fe200000000ff */
[----:B------:R-:W-:Y:S08]  /*dcf0*/  @!P2 MUFU.RCP R35, R0 ;  /* 0x000000000023a308 */ /* 0x000ff00000001000 */
[----:B------:R-:W1:Y:S02]  /*dd00*/  @P2 MUFU.RCP R3, R100 ;  /* 0x0000006400032308 */ /* 0x000e640000001000 */
[----:B-1----:R-:W-:-:S04]  /*dd10*/  @P2 FFMA R102, R100, R3, -1 ;  /* 0xbf80000064662423 */ /* 0x002fc80000000003 */
[----:B------:R-:W-:-:S04]  /*dd20*/  @P2 FADD.FTZ R102, -R102, -RZ ;  /* 0x800000ff66662221 */ /* 0x000fc80000010100 */
[----:B------:R-:W-:-:S04]  /*dd30*/  @P2 FFMA R3, R3, R102, R3 ;  /* 0x0000006603032223 */ /* 0x000fc80000000003 */
[----:B------:R-:W-:Y:S01]  /*dd40*/  @P2 FFMA R35, R3, 1.84467440737095516160e+19, RZ ;  /* 0x5f80000003232823 */ /* 0x000fe200000000ff */
[----:B------:R-:W-:Y:S06]  /*dd50*/  BRA `(.L_x_385) ;  /* 0x0000000000887947 */ /* 0x000fec0003800000 */
.L_x_384:
[----:B------:R-:W-:-:S05]  /*dd60*/  VIADD R117, R106, 0xffffff03 ;  /* 0xffffff036a757836 */ /* 0x000fca0000000000 */
[----:B------:R-:W-:-:S13]  /*dd70*/  ISETP.GT.U32.AND P2, PT, R117, 0x1, PT ;  /* 0x000000017500780c */ /* 0x000fda0003f44070 */
[----:B------:R-:W-:Y:S05]  /*dd80*/  @P2 BRA `(.L_x_386) ;  /* 0x0000000000782947 */ /* 0x000fea0003800000 */
[----:B------:R-:W-:Y:S02]  /*dd90*/  LOP3.LUT R3, R0, 0x7fffff, RZ, 0xc0, !PT ;  /* 0x007fffff00037812 */ /* 0x000fe400078ec0ff */
[----:B------:R-:W-:Y:S02]  /*dda0*/  MOV R104, 0x3 ;  /* 0x0000000300687802 */ /* 0x000fe40000000f00 */
[----:B------:R-:W-:Y:S02]  /*ddb0*/  LOP3.LUT R3, R3, 0x3f800000, RZ, 0xfc, !PT ;  /* 0x3f80000003037812 */ /* 0x000fe400078efcff */
[----:B------:R-:W-:Y:S02]  /*ddc0*/  SHF.L.U32 R104, R104, R117, RZ ;  /* 0x0000007568687219 */ /* 0x000fe400000006ff */
[----:B------:R-:W1:Y:S02]  /*ddd0*/  MUFU.RCP R100, R3 ;  /* 0x0000000300647308 */ /* 0x000e640000001000 */
[----:B-1----:R-:W-:-:S04]  /*dde0*/  FFMA R35, R3, R100, -1 ;  /* 0xbf80000003237423 */ /* 0x002fc80000000064 */
[----:B------:R-:W-:-:S04]  /*ddf0*/  FADD.FTZ R35, -R35, -RZ ;  /* 0x800000ff23237221 */ /* 0x000fc80000010100 */
[CCC-:B------:R-:W-:Y:S01]  /*de00*/  FFMA.RM R102, R100.reuse, R35.reuse, R100.reuse ;  /* 0x0000002364667223 */ /* 0x1c0fe20000004064 */
[----:B------:R-:W-:-:S04]  /*de10*/  FFMA.RP R113, R100, R35, R100 ;  /* 0x0000002364717223 */ /* 0x000fc80000008064 */
[C---:B------:R-:W-:Y:S02]  /*de20*/  LOP3.LUT R35, R102.reuse, 0x7fffff, RZ, 0xc0, !PT ;  /* 0x007fffff66237812 */ /* 0x040fe400078ec0ff */
[----:B------:R-:W-:Y:S02]  /*de30*/  FSETP.NEU.FTZ.AND P2, PT, R102, R113, PT ;  /* 0x000000716600720b */ /* 0x000fe40003f5d000 */
[----:B------:R-:W-:Y:S02]  /*de40*/  LOP3.LUT R35, R35, 0x800000, RZ, 0xfc, !PT ;  /* 0x0080000023237812 */ /* 0x000fe400078efcff */
[----:B------:R-:W-:Y:S02]  /*de50*/  SEL R100, RZ, 0xffffffff, !P2 ;  /* 0xffffffffff647807 */ /* 0x000fe40005000000 */
[----:B------:R-:W-:Y:S02]  /*de60*/  LOP3.LUT R104, R104, R35, RZ, 0xc0, !PT ;  /* 0x0000002368687212 */ /* 0x000fe400078ec0ff */
[----:B------:R-:W-:-:S02]  /*de70*/  IADD3 R100, -R100, RZ, RZ ;  /* 0x000000ff64647210 */ /* 0x000fc40007ffe1ff */
[-C--:B------:R-:W-:Y:S02]  /*de80*/  SHF.R.U32.HI R104, RZ, R117.reuse, R104 ;  /* 0x00000075ff687219 */ /* 0x080fe40000011668 */
[----:B------:R-:W-:Y:S02]  /*de90*/  LOP3.LUT P3, RZ, R100, R117, R35, 0xf8, !PT ;  /* 0x0000007564ff7212 */ /* 0x000fe4000786f823 */
[C---:B------:R-:W-:Y:S02]  /*dea0*/  LOP3.LUT P2, RZ, R104.reuse, 0x1, RZ, 0xc0, !PT ;  /* 0x0000000168ff7812 */ /* 0x040fe4000784c0ff */
[----:B------:R-:W-:Y:S02]  /*deb0*/  LOP3.LUT P4, RZ, R104, 0x2, RZ, 0xc0, !PT ;  /* 0x0000000268ff7812 */ /* 0x000fe4000788c0ff */
[----:B------:R-:W-:Y:S02]  /*dec0*/  IADD3 R100, R106, -0xfc, RZ ;  /* 0xffffff046a647810 */ /* 0x000fe40007ffe0ff */
[----:B------:R-:W-:-:S02]  /*ded0*/  PLOP3.LUT P2, PT, P2, P3, P4, 0xe0, 0x0 ;  /* 0x000000000000781c */ /* 0x000fc40001747c40 */
[----:B------:R-:W-:Y:S02]  /*dee0*/  LOP3.LUT P3, RZ, R0, 0x7fffff, RZ, 0xc0, !PT ;  /* 0x007fffff00ff7812 */ /* 0x000fe4000786c0ff */
[----:B------:R-:W-:Y:S02]  /*def0*/  SEL R3, RZ, 0x1, !P2 ;  /* 0x00000001ff037807 */ /* 0x000fe40005000000 */
[----:B------:R-:W-:-:S03]  /*df00*/  SHF.R.U32.HI R35, RZ, R100, R35 ;  /* 0x00000064ff237219 */ /* 0x000fc60000011623 */
[----:B------:R-:W-:-:S05]  /*df10*/  IMAD.MOV R3, RZ, RZ, -R3 ;  /* 0x000000ffff037224 */ /* 0x000fca00078e0a03 */
[----:B------:R-:W-:-:S13]  /*df20*/  ISETP.GE.AND P2, PT, R3, RZ, PT ;  /* 0x000000ff0300720c */ /* 0x000fda0003f46270 */
[----:B------:R-:W-:-:S05]  /*df30*/  @!P2 IADD3 R35, R35, 0x1, RZ ;  /* 0x000000012323a810 */ /* 0x000fca0007ffe0ff */
[----:B------:R-:W-:-:S05]  /*df40*/  @!P3 IMAD.SHL.U32 R35, R35, 0x2, RZ ;  /* 0x000000022323b824 */ /* 0x000fca00078e00ff */
[----:B------:R-:W-:Y:S01]  /*df50*/  LOP3.LUT R35, R35, 0x80000000, R0, 0xf8, !PT ;  /* 0x8000000023237812 */ /* 0x000fe200078ef800 */
[----:B------:R-:W-:Y:S06]  /*df60*/  BRA `(.L_x_385) ;  /* 0x0000000000047947 */ /* 0x000fec0003800000 */
.L_x_386:
[----:B------:R1:W2:Y:S02]  /*df70*/  MUFU.RCP R35, R0 ;  /* 0x0000000000237308 */ /* 0x0002a40000001000 */
.L_x_385:
[----:B------:R-:W-:Y:S05]  /*df80*/  BSYNC B0 ;  /* 0x0000000000007941 */ /* 0x000fea0003800000 */
.L_x_383:
[----:B--2---:R-:W-:Y:S02]  /*df90*/  MOV R3, R35 ;  /* 0x0000002300037202 */ /* 0x004fe40000000f00 */
[----:B------:R-:W-:-:S04]  /*dfa0*/  MOV R35, 0x0 ;  /* 0x0000000000237802 */ /* 0x000fc80000000f00 */
[----:B-1----:R-:W-:Y:S05]  /*dfb0*/  RET.REL.NODEC R34 `(_ZN7cutlass13device_kernelINS_4gemm6kernel13GemmUniversalIN4cute5tupleIJiiiiEEENS1_10collective13CollectiveMmaINS1_34MainloopSm90TmaGmmaWarpSpecializedILi6ENS5_IJNS4_1CILi2EEENSA_ILi1EEESC_EEENS1_35KernelTmaWarpSpecializedCooperativeEEENS5_IJNSA_ILi128EEESG_NSA_ILi64EEEEEENS_10bfloat16_tENS5_IJlSC_lEEESJ_SK_NS4_8TiledMMAINS4_8MMA_AtomIJNS4_4SM904GMMA28MMA_64x128x16_F32BF16BF16_SSILNSO_5MajorE0ELSQ_0ELNSO_7ScaleInE1ELSR_1EEEEEENS4_6LayoutISD_NS5_IJSC_NSA_ILi0EEESV_EEEEENS5_IJNS4_10UnderscoreESY_SY_EEEEENS4_13SM90_TMA_LOADENS4_14ComposedLayoutINS4_7SwizzleILi3ELi4ELi3EEENS4_18smem_ptr_flag_bitsILi16EEENSU_INS5_IJNSA_ILi8EEESH_EEENS5_IJSH_SC_EEEEEEEvNS4_8identityENS4_23SM90_TMA_LOAD_MULTICASTES1B_vS1C_EENS_8epilogue10collective18CollectiveEpilogueINS1F_22Sm90TmaWarpSpecializedILi4ELi2ELi16ELb1ELb0EEEJSI_NS5_IJSG_NSA_ILi32EEEEEESJ_SK_SJ_SK_NS1F_6fusion15FusionCallbacksIS1J_NS1M_13LinCombEltActINS1F_6thread7SigmoidESJ_fSJ_fLNS_15FloatRoundStyleE2EEESI_S1L_JEEES11_NS12_INS13_ILi2ELi4ELi3EEES16_NSU_INS5_IJS17_S1K_EEENS5_IJS1K_SC_EEEEEEENS4_17SM75_U32x4_LDSM_NENS4_14SM90_TMA_STOREES1Y_NS4_17SM90_U32x4_STSM_NENS4_9Copy_AtomIJS21_NS_6half_tEEEEvEEEvvEEEEvNT_6ParamsE) ;  /* 0xffffff2022107950 */ /* 0x002fea0003c3ffff */
.L_x_387:
[----:B------:R-:W-:-:S00]  /*dfc0*/  BRA `(.L_x_387) ;  /* 0xfffffffc00fc7947 */ /* 0x000fc0000383ffff */
[----:B------:R-:W-:-:S00]  /*dfd0*/  NOP ;  /* 0x0000000000007918 */ /* 0x000fc00000000000 */
        /* <DEDUP_REMOVED lines=10> */
.L_x_388:


//--------------------- .nv.global.init           --------------------------
	.section	.nv.global.init,"aw",@progbits
.nv.global.init:
	.type		$str$22,@object
	.size		$str$22,($str$26 - $str$22)
$str$22:
        /*0000*/ 	.byte	0x6b, 0x5f, 0x74, 0x69, 0x6c, 0x65, 0x5f, 0x63, 0x6f, 0x75, 0x6e, 0x74, 0x20, 0x3e, 0x3d, 0x20
        /*0010*/ 	.byte	0x31, 0x00
	.type		$str$26,@object
	.size		$str$26,($str$27 - $str$26)
$str$26:
        /*0012*/ 	.byte	0x28, 0x61, 0x64, 0x64, 0x72, 0x65, 0x73, 0x73, 0x20, 0x26, 0x20, 0x6d, 0x61, 0x73, 0x6b, 0x29
        /*0022*/ 	.byte	0x20, 0x3d, 0x3d, 0x20, 0x30, 0x00
	.type		$str$27,@object
	.size		$str$27,($str$23 - $str$27)
$str$27:
        /*0028*/ 	.byte	0x2f, 0x74, 0x6d, 0x70, 0x2f, 0x63, 0x75, 0x74, 0x6c, 0x61, 0x73, 0x73, 0x5f, 0x73, 0x77, 0x65
        /*0038*/ 	.byte	0x65, 0x70, 0x5f, 0x73, 0x72, 0x63, 0x2f, 0x69, 0x6e, 0x63, 0x6c, 0x75, 0x64, 0x65, 0x2f, 0x63
        /*0048*/ 	.byte	0x75, 0x74, 0x65, 0x2f, 0x70, 0x6f, 0x69, 0x6e, 0x74, 0x65, 0x72, 0x5f, 0x66, 0x6c, 0x61, 0x67
        /*0058*/ 	.byte	0x67, 0x65, 0x64, 0x2e, 0x68, 0x70, 0x70, 0x00
	.type		$str$23,@object
	.size		$str$23,(__unnamed_2 - $str$23)
$str$23:
        /*0060*/ 	.byte	0x2f, 0x74, 0x6d, 0x70, 0x2f, 0x63, 0x75, 0x74, 0x6c, 0x61, 0x73, 0x73, 0x5f, 0x73, 0x77, 0x65
        /*0070*/ 	.byte	0x65, 0x70, 0x5f, 0x73, 0x72, 0x63, 0x2f, 0x69, 0x6e, 0x63, 0x6c, 0x75, 0x64, 0x65, 0x2f, 0x63
        /*0080*/ 	.byte	0x75, 0x74, 0x6c, 0x61, 0x73, 0x73, 0x2f, 0x67, 0x65, 0x6d, 0x6d, 0x2f, 0x63, 0x6f, 0x6c, 0x6c
        /*0090*/ 	.byte	0x65, 0x63, 0x74, 0x69, 0x76, 0x65, 0x2f, 0x73, 0x6d, 0x39, 0x30, 0x5f, 0x6d, 0x6d, 0x61, 0x5f
        /*00a0*/ 	.byte	0x74, 0x6d, 0x61, 0x5f, 0x67, 0x6d, 0x6d, 0x61, 0x5f, 0x73, 0x73, 0x5f, 0x77, 0x61, 0x72, 0x70
        /*00b0*/ 	.byte	0x73, 0x70, 0x65, 0x63, 0x69, 0x61, 0x6c, 0x69, 0x7a, 0x65, 0x64, 0x2e, 0x68, 0x70, 0x70, 0x00
	.type		__unnamed_2,@object
	.size		__unnamed_2,(__unnamed_1 - __unnamed_2)
__unnamed_2:
        /*00c0*/ 	.byte	0x61, 0x75, 0x74, 0x6f, 0x20, 0x63, 0x75, 0x74, 0x65, 0x3a, 0x3a, 0x61, 0x73, 0x5f, 0x70, 0x6f
        /* <DEDUP_REMOVED lines=27> */
        /*0280*/ 	.byte	0x3c, 0x34, 0x30, 0x39, 0x36, 0x3e, 0x3e, 0x3e, 0x3e, 0x3e, 0x5d, 0x00
	.type		__unnamed_1,@object
	.size		__unnamed_1,(.L_0 - __unnamed_1)
__unnamed_1:
        /* <DEDUP_REMOVED lines=181> */
        /*0ddc*/ 	.byte	0x75, 0x74, 0x65, 0x3a, 0x3a, 0x69, 0x64, 0x65, 0x6e, 0x74, 0x69, 0x74, 0x79, 0x5d, 0x00
.L_0:


//--------------------- .nv.shared._ZN7cutlass13device_kernelINS_4gemm6kernel13GemmUniversalIN4cute5tupleIJiiiiEEENS1_10collective13CollectiveMmaINS1_34MainloopSm90TmaGmmaWarpSpecializedILi6ENS5_IJNS4_1CILi2EEENSA_ILi1EEESC_EEENS1_35KernelTmaWarpSpecializedCooperativeEEENS5_IJNSA_ILi128EEESG_NSA_ILi64EEEEEENS_10bfloat16_tENS5_IJlSC_lEEESJ_SK_NS4_8TiledMMAINS4_8MMA_AtomIJNS4_4SM904GMMA28MMA_64x128x16_F32BF16BF16_SSILNSO_5MajorE0ELSQ_0ELNSO_7ScaleInE1ELSR_1EEEEEENS4_6LayoutISD_NS5_IJSC_NSA_ILi0EEESV_EEEEENS5_IJNS4_10UnderscoreESY_SY_EEEEENS4_13SM90_TMA_LOADENS4_14ComposedLayoutINS4_7SwizzleILi3ELi4ELi3EEENS4_18smem_ptr_flag_bitsILi16EEENSU_INS5_IJNSA_ILi8EEESH_EEENS5_IJSH_SC_EEEEEEEvNS4_8identityENS4_23SM90_TMA_LOAD_MULTICASTES1B_vS1C_EENS_8epilogue10collective18CollectiveEpilogueINS1F_22Sm90TmaWarpSpecializedILi4ELi2ELi16ELb1ELb0EEEJSI_NS5_IJSG_NSA_ILi32EEEEEESJ_SK_SJ_SK_NS1F_6fusion15FusionCallbacksIS1J_NS1M_13LinCombEltActINS1F_6thread7SigmoidESJ_fSJ_fLNS_15FloatRoundStyleE2EEESI_S1L_JEEES11_NS12_INS13_ILi2ELi4ELi3EEES16_NSU_INS5_IJS17_S1K_EEENS5_IJS1K_SC_EEEEEEENS4_17SM75_U32x4_LDSM_NENS4_14SM90_TMA_STOREES1Y_NS4_17SM90_U32x4_STSM_NENS4_9Copy_AtomIJS21_NS_6half_tEEEEvEEEvvEEEEvNT_6ParamsE --------------------------
	.section	.nv.shared._ZN7cutlass13device_kernelINS_4gemm6kernel13GemmUniversalIN4cute5tupleIJiiiiEEENS1_10collective13CollectiveMmaINS1_34MainloopSm90TmaGmmaWarpSpecializedILi6ENS5_IJNS4_1CILi2EEENSA_ILi1EEESC_EEENS1_35KernelTmaWarpSpecializedCooperativeEEENS5_IJNSA_ILi128EEESG_NSA_ILi64EEEEEENS_10bfloat16_tENS5_IJlSC_lEEESJ_SK_NS4_8TiledMMAINS4_8MMA_AtomIJNS4_4SM904GMMA28MMA_64x128x16_F32BF16BF16_SSILNSO_5MajorE0ELSQ_0ELNSO_7ScaleInE1ELSR_1EEEEEENS4_6LayoutISD_NS5_IJSC_NSA_ILi0EEESV_EEEEENS5_IJNS4_10UnderscoreESY_SY_EEEEENS4_13SM90_TMA_LOADENS4_14ComposedLayoutINS4_7SwizzleILi3ELi4ELi3EEENS4_18smem_ptr_flag_bitsILi16EEENSU_INS5_IJNSA_ILi8EEESH_EEENS5_IJSH_SC_EEEEEEEvNS4_8identityENS4_23SM90_TMA_LOAD_MULTICASTES1B_vS1C_EENS_8epilogue10collective18CollectiveEpilogueINS1F_22Sm90TmaWarpSpecializedILi4ELi2ELi16ELb1ELb0EEEJSI_NS5_IJSG_NSA_ILi32EEEEEESJ_SK_SJ_SK_NS1F_6fusion15FusionCallbacksIS1J_NS1M_13LinCombEltActINS1F_6thread7SigmoidESJ_fSJ_fLNS_15FloatRoundStyleE2EEESI_S1L_JEEES11_NS12_INS13_ILi2ELi4ELi3EEES16_NSU_INS5_IJS17_S1K_EEENS5_IJS1K_SC_EEEEEEENS4_17SM75_U32x4_LDSM_NENS4_14SM90_TMA_STOREES1Y_NS4_17SM90_U32x4_STSM_NENS4_9Copy_AtomIJS21_NS_6half_tEEEEvEEEvvEEEEvNT_6ParamsE,"aw",@nobits
	.sectionflags	@""
	.align	16
	.zero		1024


//--------------------- .nv.shared.reserved.0     --------------------------
	.section	.nv.shared.reserved.0,"aw",@nobits
	.weak		__nv_reservedSMEM_offset_0_alias
	.size		__nv_reservedSMEM_offset_0_alias, 0, 0
	.other		__nv_reservedSMEM_offset_0_alias,@"STO_CUDA_RESERVED_SHARED STV_DEFAULT"
__nv_reservedSMEM_offset_0_alias:
	.zero		0


//--------------------- .nv.global                --------------------------
	.section	.nv.global,"aw",@nobits
.nv.global:
	.type		_ZN39_INTERNAL_6117a16d_4_k_cu_f23d9d3d_38754cute1_E,@object
	.size		_ZN39_INTERNAL_6117a16d_4_k_cu_f23d9d3d_38754cute1_E,(_ZN39_INTERNAL_6117a16d_4_k_cu_f23d9d3d_38754cuda3std3__45__cpo6cbeginE - _ZN39_INTERNAL_6117a16d_4_k_cu_f23d9d3d_38754cute1_E)
_ZN39_INTERNAL_6117a16d_4_k_cu_f23d9d3d_38754cute1_E:
	.zero		1
	.type		_ZN39_INTERNAL_6117a16d_4_k_cu_f23d9d3d_38754cuda3std3__45__cpo6cbeginE,@object
	.size		_ZN39_INTERNAL_6117a16d_4_k_cu_f23d9d3d_38754cuda3std3__45__cpo6cbeginE,(_ZN39_INTERNAL_6117a16d_4_k_cu_f23d9d3d_38754cuda3std3__48in_placeE - _ZN39_INTERNAL_6117a16d_4_k_cu_f23d9d3d_38754cuda3std3__45__cpo6cbeginE)
_ZN39_INTERNAL_6117a16d_4_k_cu_f23d9d3d_38754cuda3std3__45__cpo6cbeginE:
	.zero		1
	.type		_ZN39_INTERNAL_6117a16d_4_k_cu_f23d9d3d_38754cuda3std3__48in_placeE,@object
	.size		_ZN39_INTERNAL_6117a16d_4_k_cu_f23d9d3d_38754cuda3std3__48in_placeE,(_ZN39_INTERNAL_6117a16d_4_k_cu_f23d9d3d_38754cuda3std6ranges3__45__cpo9iter_moveE - _ZN39_INTERNAL_6117a16d_4_k_cu_f23d9d3d_38754cuda3std3__48in_placeE)
_ZN39_INTERNAL_6117a16d_4_k_cu_f23d9d3d_38754cuda3std3__48in_placeE:
	.zero		1
	.type		_ZN39_INTERNAL_6117a16d_4_k_cu_f23d9d3d_38754cuda3std6ranges3__45__cpo9iter_moveE,@object
	.size		_ZN39_INTERNAL_6117a16d_4_k_cu_f23d9d3d_38754cuda3std6ranges3__45__cpo9iter_moveE,(_ZN39_INTERNAL_6117a16d_4_k_cu_f23d9d3d_38754cuda3std3__45__cpo5beginE - _ZN39_INTERNAL_6117a16d_4_k_cu_f23d9d3d_38754cuda3std6ranges3__45__cpo9iter_moveE)
_ZN39_INTERNAL_6117a16d_4_k_cu_f23d9d3d_38754cuda3std6ranges3__45__cpo9iter_moveE:
	.zero		1
	.type		_ZN39_INTERNAL_6117a16d_4_k_cu_f23d9d3d_38754cuda3std3__45__cpo5beginE,@object
	.size		_ZN39_INTERNAL_6117a16d_4_k_cu_f23d9d3d_38754cuda3std3__45__cpo5beginE,(_ZN39_INTERNAL_6117a16d_4_k_cu_f23d9d3d_38754cuda3std3__441_GLOBAL__N__6117a16d_4_k_cu_f23d9d3d_38756ignoreE - _ZN39_INTERNAL_6117a16d_4_k_cu_f23d9d3d_38754cuda3std3__45__cpo5beginE)
_ZN39_INTERNAL_6117a16d_4_k_cu_f23d9d3d_38754cuda3std3__45__cpo5beginE:
	.zero		1
	.type		_ZN39_INTERNAL_6117a16d_4_k_cu_f23d9d3d_38754cuda3std3__441_GLOBAL__N__6117a16d_4_k_cu_f23d9d3d_38756ignoreE,@object
	.size		_ZN39_INTERNAL_6117a16d_4_k_cu_f23d9d3d_38754cuda3std3__441_GLOBAL__N__6117a16d_4_k_cu_f23d9d3d_38756ignoreE,(_ZN39_INTERNAL_6117a16d_4_k_cu_f23d9d3d_38754cute7productE - _ZN39_INTERNAL_6117a16d_4_k_cu_f23d9d3d_38754cuda3std3__441_GLOBAL__N__6117a16d_4_k_cu_f23d9d3d_38756ignoreE)
_ZN39_INTERNAL_6117a16d_4_k_cu_f23d9d3d_38754cuda3std3__441_GLOBAL__N__6117a16d_4_k_cu_f23d9d3d_38756ignoreE:
	.zero		1
	.type		_ZN39_INTERNAL_6117a16d_4_k_cu_f23d9d3d_38754cute7productE,@object
	.size		_ZN39_INTERNAL_6117a16d_4_k_cu_f23d9d3d_38754cute7productE,(_ZN39_INTERNAL_6117a16d_4_k_cu_f23d9d3d_38754cuda3std3__45__cpo3endE - _ZN39_INTERNAL_6117a16d_4_k_cu_f23d9d3d_38754cute7productE)
_ZN39_INTERNAL_6117a16d_4_k_cu_f23d9d3d_38754cute7productE:
	.zero		1
	.type		_ZN39_INTERNAL_6117a16d_4_k_cu_f23d9d3d_38754cuda3std3__45__cpo3endE,@object
	.size		_ZN39_INTERNAL_6117a16d_4_k_cu_f23d9d3d_38754cuda3std3__45__cpo3endE,(_ZN39_INTERNAL_6117a16d_4_k_cu_f23d9d3d_38754cuda3std3__419piecewise_constructE - _ZN39_INTERNAL_6117a16d_4_k_cu_f23d9d3d_38754cuda3std3__45__cpo3endE)
_ZN39_INTERNAL_6117a16d_4_k_cu_f23d9d3d_38754cuda3std3__45__cpo3endE:
	.zero		1
	.type		_ZN39_INTERNAL_6117a16d_4_k_cu_f23d9d3d_38754cuda3std3__419piecewise_constructE,@object
	.size		_ZN39_INTERNAL_6117a16d_4_k_cu_f23d9d3d_38754cuda3std3__419piecewise_constructE,(_ZN39_INTERNAL_6117a16d_4_k_cu_f23d9d3d_38754cuda3std3__45__cpo4cendE - _ZN39_INTERNAL_6117a16d_4_k_cu_f23d9d3d_38754cuda3std3__419piecewise_constructE)
_ZN39_INTERNAL_6117a16d_4_k_cu_f23d9d3d_38754cuda3std3__419piecewise_constructE:
	.zero		1
	.type		_ZN39_INTERNAL_6117a16d_4_k_cu_f23d9d3d_38754cuda3std3__45__cpo4cendE,@object
	.size		_ZN39_INTERNAL_6117a16d_4_k_cu_f23d9d3d_38754cuda3std3__45__cpo4cendE,(_ZN39_INTERNAL_6117a16d_4_k_cu_f23d9d3d_38754cuda3std6ranges3__45__cpo4swapE - _ZN39_INTERNAL_6117a16d_4_k_cu_f23d9d3d_38754cuda3std3__45__cpo4cendE)
_ZN39_INTERNAL_6117a16d_4_k_cu_f23d9d3d_38754cuda3std3__45__cpo4cendE:
	.zero		1
	.type		_ZN39_INTERNAL_6117a16d_4_k_cu_f23d9d3d_38754cuda3std6ranges3__45__cpo4swapE,@object
	.size		_ZN39_INTERNAL_6117a16d_4_k_cu_f23d9d3d_38754cuda3std6ranges3__45__cpo4swapE,(.L_9 - _ZN39_INTERNAL_6117a16d_4_k_cu_f23d9d3d_38754cuda3std6ranges3__45__cpo4swapE)
_ZN39_INTERNAL_6117a16d_4_k_cu_f23d9d3d_38754cuda3std6ranges3__45__cpo4swapE:
	.zero		1
.L_9:


//--------------------- .nv.constant0._ZN7cutlass13device_kernelINS_4gemm6kernel13GemmUniversalIN4cute5tupleIJiiiiEEENS1_10collective13CollectiveMmaINS1_34MainloopSm90TmaGmmaWarpSpecializedILi6ENS5_IJNS4_1CILi2EEENSA_ILi1EEESC_EEENS1_35KernelTmaWarpSpecializedCooperativeEEENS5_IJNSA_ILi128EEESG_NSA_ILi64EEEEEENS_10bfloat16_tENS5_IJlSC_lEEESJ_SK_NS4_8TiledMMAINS4_8MMA_AtomIJNS4_4SM904GMMA28MMA_64x128x16_F32BF16BF16_SSILNSO_5MajorE0ELSQ_0ELNSO_7ScaleInE1ELSR_1EEEEEENS4_6LayoutISD_NS5_IJSC_NSA_ILi0EEESV_EEEEENS5_IJNS4_10UnderscoreESY_SY_EEEEENS4_13SM90_TMA_LOADENS4_14ComposedLayoutINS4_7SwizzleILi3ELi4ELi3EEENS4_18smem_ptr_flag_bitsILi16EEENSU_INS5_IJNSA_ILi8EEESH_EEENS5_IJSH_SC_EEEEEEEvNS4_8identityENS4_23SM90_TMA_LOAD_MULTICASTES1B_vS1C_EENS_8epilogue10collective18CollectiveEpilogueINS1F_22Sm90TmaWarpSpecializedILi4ELi2ELi16ELb1ELb0EEEJSI_NS5_IJSG_NSA_ILi32EEEEEESJ_SK_SJ_SK_NS1F_6fusion15FusionCallbacksIS1J_NS1M_13LinCombEltActINS1F_6thread7SigmoidESJ_fSJ_fLNS_15FloatRoundStyleE2EEESI_S1L_JEEES11_NS12_INS13_ILi2ELi4ELi3EEES16_NSU_INS5_IJS17_S1K_EEENS5_IJS1K_SC_EEEEEEENS4_17SM75_U32x4_LDSM_NENS4_14SM90_TMA_STOREES1Y_NS4_17SM90_U32x4_STSM_NENS4_9Copy_AtomIJS21_NS_6half_tEEEEvEEEvvEEEEvNT_6ParamsE --------------------------
	.section	.nv.constant0._ZN7cutlass13device_kernelINS_4gemm6kernel13GemmUniversalIN4cute5tupleIJiiiiEEENS1_10collective13CollectiveMmaINS1_34MainloopSm90TmaGmmaWarpSpecializedILi6ENS5_IJNS4_1CILi2EEENSA_ILi1EEESC_EEENS1_35KernelTmaWarpSpecializedCooperativeEEENS5_IJNSA_ILi128EEESG_NSA_ILi64EEEEEENS_10bfloat16_tENS5_IJlSC_lEEESJ_SK_NS4_8TiledMMAINS4_8MMA_AtomIJNS4_4SM904GMMA28MMA_64x128x16_F32BF16BF16_SSILNSO_5MajorE0ELSQ_0ELNSO_7ScaleInE1ELSR_1EEEEEENS4_6LayoutISD_NS5_IJSC_NSA_ILi0EEESV_EEEEENS5_IJNS4_10UnderscoreESY_SY_EEEEENS4_13SM90_TMA_LOADENS4_14ComposedLayoutINS4_7SwizzleILi3ELi4ELi3EEENS4_18smem_ptr_flag_bitsILi16EEENSU_INS5_IJNSA_ILi8EEESH_EEENS5_IJSH_SC_EEEEEEEvNS4_8identityENS4_23SM90_TMA_LOAD_MULTICASTES1B_vS1C_EENS_8epilogue10collective18CollectiveEpilogueINS1F_22Sm90TmaWarpSpecializedILi4ELi2ELi16ELb1ELb0EEEJSI_NS5_IJSG_NSA_ILi32EEEEEESJ_SK_SJ_SK_NS1F_6fusion15FusionCallbacksIS1J_NS1M_13LinCombEltActINS1F_6thread7SigmoidESJ_fSJ_fLNS_15FloatRoundStyleE2EEESI_S1L_JEEES11_NS12_INS13_ILi2ELi4ELi3EEES16_NSU_INS5_IJS17_S1K_EEENS5_IJS1K_SC_EEEEEEENS4_17SM75_U32x4_LDSM_NENS4_14SM90_TMA_STOREES1Y_NS4_17SM90_U32x4_STSM_NENS4_9Copy_AtomIJS21_NS_6half_tEEEEvEEEvvEEEEvNT_6ParamsE,"a",@progbits
	.sectionflags	@""
	.align	4
.nv.constant0._ZN7cutlass13device_kernelINS_4gemm6kernel13GemmUniversalIN4cute5tupleIJiiiiEEENS1_10collective13CollectiveMmaINS1_34MainloopSm90TmaGmmaWarpSpecializedILi6ENS5_IJNS4_1CILi2EEENSA_ILi1EEESC_EEENS1_35KernelTmaWarpSpecializedCooperativeEEENS5_IJNSA_ILi128EEESG_NSA_ILi64EEEEEENS_10bfloat16_tENS5_IJlSC_lEEESJ_SK_NS4_8TiledMMAINS4_8MMA_AtomIJNS4_4SM904GMMA28MMA_64x128x16_F32BF16BF16_SSILNSO_5MajorE0ELSQ_0ELNSO_7ScaleInE1ELSR_1EEEEEENS4_6LayoutISD_NS5_IJSC_NSA_ILi0EEESV_EEEEENS5_IJNS4_10UnderscoreESY_SY_EEEEENS4_13SM90_TMA_LOADENS4_14ComposedLayoutINS4_7SwizzleILi3ELi4ELi3EEENS4_18smem_ptr_flag_bitsILi16EEENSU_INS5_IJNSA_ILi8EEESH_EEENS5_IJSH_SC_EEEEEEEvNS4_8identityENS4_23SM90_TMA_LOAD_MULTICASTES1B_vS1C_EENS_8epilogue10collective18CollectiveEpilogueINS1F_22Sm90TmaWarpSpecializedILi4ELi2ELi16ELb1ELb0EEEJSI_NS5_IJSG_NSA_ILi32EEEEEESJ_SK_SJ_SK_NS1F_6fusion15FusionCallbacksIS1J_NS1M_13LinCombEltActINS1F_6thread7SigmoidESJ_fSJ_fLNS_15FloatRoundStyleE2EEESI_S1L_JEEES11_NS12_INS13_ILi2ELi4ELi3EEES16_NSU_INS5_IJS17_S1K_EEENS5_IJS1K_SC_EEEEEEENS4_17SM75_U32x4_LDSM_NENS4_14SM90_TMA_STOREES1Y_NS4_17SM90_U32x4_STSM_NENS4_9Copy_AtomIJS21_NS_6half_tEEEEvEEEvvEEEEvNT_6ParamsE:
	.zero		2432


//--------------------- SYMBOLS --------------------------

	.type		.nv.reservedSmem.offset0,@object
	.size		.nv.reservedSmem.offset0,0x4
	.type		__assertfail,@function
